def matmul_kernel(
    a_ptr,
    b_ptr,
    c_ptr,
    M,
    N,
    K,
    stride_am,
    stride_ak,
    stride_bk,
    stride_bn,
    stride_cm,
    stride_cn,
    BLOCK_M: tl.constexpr,
    BLOCK_N: tl.constexpr,
    BLOCK_K: tl.constexpr,
    GROUP_M: tl.constexpr,
):
    pid = tl.program_id(axis=0)
    num_pid_m = tl.cdiv(M, BLOCK_M)
    num_pid_n = tl.cdiv(N, BLOCK_N)
    num_pid_in_group = GROUP_M * num_pid_n
    group_id = pid // num_pid_in_group
    first_pid_m = group_id * GROUP_M
    group_size_m = min(num_pid_m - first_pid_m, GROUP_M)
    pid_m = first_pid_m + ((pid % num_pid_in_group) % group_size_m)
    pid_n = (pid % num_pid_in_group) // group_size_m

    offs_am = (pid_m * BLOCK_M + tl.arange(0, BLOCK_M)) % M
    offs_bn = (pid_n * BLOCK_N + tl.arange(0, BLOCK_N)) % N
    offs_k = tl.arange(0, BLOCK_K)
    a_ptrs = a_ptr + offs_am[:, None] * stride_am + offs_k[None, :] * stride_ak
    b_ptrs = b_ptr + offs_k[:, None] * stride_bk + offs_bn[None, :] * stride_bn

    acc = tl.zeros((BLOCK_M, BLOCK_N), dtype=tl.float32)
    for kk in range(0, tl.cdiv(K, BLOCK_K)):
        a = tl.load(a_ptrs, mask=offs_k[None, :] < K - kk * BLOCK_K, other=0.0)
        b = tl.load(b_ptrs, mask=offs_k[:, None] < K - kk * BLOCK_K, other=0.0)
        acc = tl.dot(a, b, acc)
        a_ptrs += BLOCK_K * stride_ak
        b_ptrs += BLOCK_K * stride_bk

    c = acc.to(c_ptr.dtype.element_ty)
    offs_cm = pid_m * BLOCK_M + tl.arange(0, BLOCK_M)
    offs_cn = pid_n * BLOCK_N + tl.arange(0, BLOCK_N)
    c_ptrs = c_ptr + offs_cm[:, None] * stride_cm + offs_cn[None, :] * stride_cn
    mask = (offs_cm[:, None] < M) & (offs_cn[None, :] < N)
    tl.store(c_ptrs, c, mask=mask)

# config = {"BLOCK_K": 128, "BLOCK_M": 128, "BLOCK_N": 16, "GROUP_M": 8, "arch": "sm_100", "dtype": "fp8e4m3", "num_ctas": 1, "num_stages": 2, "num_warps": 2}
# arch = sm_100


// ===== COMPILED SASS (sm_100a) =====

	.target	sm_100a

	.elftype	@"ET_EXEC"


//--------------------- .note.nv.tkinfo           --------------------------
	.section	.note.nv.tkinfo,"",@"SHT_NOTE"
	.sectionflags	@"SHF_NOTE_NV_TKINFO"
	.tkinfo
        /*0018*/ 	.word	0x00000081
        /*0030*/ 	.string	""
        /*0030*/ 	.string	"ptxas-blackwell"
        /*0030*/ 	.string	"Cuda compilation tools, release 12.9, V12.9.86"
        /*0030*/ 	.string	"Build cuda_12.9.r12.9/compiler.36037853_0"
        /*0030*/ 	.string	"-v  -suppress-debug-info  -lineinfo  -arch sm_100a "



//--------------------- .note.nv.cuver            --------------------------
	.section	.note.nv.cuver,"",@"SHT_NOTE"
	.sectionflags	@"SHF_NOTE_NV_CUVER"
        /*0018*/ 	.short	0x0001
        /*001a*/ 	.short	0x0064
        /*001c*/ 	.short	0x0001
        /*001e*/ 	.short	0x0000
        /*0020*/ 	.short	0x0001
        /*0022*/ 	.short	0x0000


//--------------------- .nv.info                  --------------------------
	.section	.nv.info,"",@"SHT_CUDA_INFO"
	.align	4


	//----- nvinfo : EIATTR_REGCOUNT
	.align		4
        /*0000*/ 	.byte	0x04, 0x2f
        /*0002*/ 	.short	(.L_1 - .L_0)
	.align		4
.L_0:
        /*0004*/ 	.word	index@(matmul_kernel)
        /*0008*/ 	.word	0x00000020


	//----- nvinfo : EIATTR_FRAME_SIZE
	.align		4
.L_1:
        /*000c*/ 	.byte	0x04, 0x11
        /*000e*/ 	.short	(.L_3 - .L_2)
	.align		4
.L_2:
        /*0010*/ 	.word	index@(matmul_kernel)
        /*0014*/ 	.word	0x00001548


	//----- nvinfo : EIATTR_MIN_STACK_SIZE
	.align		4
.L_3:
        /*0018*/ 	.byte	0x04, 0x12
        /*001a*/ 	.short	(.L_5 - .L_4)
	.align		4
.L_4:
        /*001c*/ 	.word	index@(matmul_kernel)
        /*0020*/ 	.word	0x00001548
.L_5:


//--------------------- .nv.info.matmul_kernel    --------------------------
	.section	.nv.info.matmul_kernel,"",@"SHT_CUDA_INFO"
	.sectionflags	@""
	.align	4


	//----- nvinfo : EIATTR_CUDA_API_VERSION
	.align		4
        /*0000*/ 	.byte	0x04, 0x37
        /*0002*/ 	.short	(.L_7 - .L_6)
.L_6:
        /*0004*/ 	.word	0x00000081


	//----- nvinfo : EIATTR_KPARAM_INFO
	.align		4
.L_7:
        /*0008*/ 	.byte	0x04, 0x17
        /*000a*/ 	.short	(.L_9 - .L_8)
.L_8:
        /*000c*/ 	.word	0x00000000
        /*0010*/ 	.short	0x000d
        /*0012*/ 	.short	0x0048
        /*0014*/ 	.byte	0x00, 0xf4, 0x21, 0x00


	//----- nvinfo : EIATTR_KPARAM_INFO
	.align		4
.L_9:
        /*0018*/ 	.byte	0x04, 0x17
        /*001a*/ 	.short	(.L_11 - .L_10)
.L_10:
        /*001c*/ 	.word	0x00000000
        /*0020*/ 	.short	0x000c
        /*0022*/ 	.short	0x0040
        /*0024*/ 	.byte	0x00, 0xf4, 0x21, 0x00


	//----- nvinfo : EIATTR_KPARAM_INFO
	.align		4
.L_11:
        /*0028*/ 	.byte	0x04, 0x17
        /*002a*/ 	.short	(.L_13 - .L_12)
.L_12:
        /*002c*/ 	.word	0x00000000
        /*0030*/ 	.short	0x000b
        /*0032*/ 	.short	0x0038
        /*0034*/ 	.byte	0x00, 0xf0, 0x11, 0x00


	//----- nvinfo : EIATTR_KPARAM_INFO
	.align		4
.L_13:
        /*0038*/ 	.byte	0x04, 0x17
        /*003a*/ 	.short	(.L_15 - .L_14)
.L_14:
        /*003c*/ 	.word	0x00000000
        /*0040*/ 	.short	0x000a
        /*0042*/ 	.short	0x0034
        /*0044*/ 	.byte	0x00, 0xf0, 0x11, 0x00


	//----- nvinfo : EIATTR_KPARAM_INFO
	.align		4
.L_15:
        /*0048*/ 	.byte	0x04, 0x17
        /*004a*/ 	.short	(.L_17 - .L_16)
.L_16:
        /*004c*/ 	.word	0x00000000
        /*0050*/ 	.short	0x0009
        /*0052*/ 	.short	0x0030
        /*0054*/ 	.byte	0x00, 0xf0, 0x11, 0x00


	//----- nvinfo : EIATTR_KPARAM_INFO
	.align		4
.L_17:
        /*0058*/ 	.byte	0x04, 0x17
        /*005a*/ 	.short	(.L_19 - .L_18)
.L_18:
        /*005c*/ 	.word	0x00000000
        /*0060*/ 	.short	0x0008
        /*0062*/ 	.short	0x002c
        /*0064*/ 	.byte	0x00, 0xf0, 0x11, 0x00


	//----- nvinfo : EIATTR_KPARAM_INFO
	.align		4
.L_19:
        /*0068*/ 	.byte	0x04, 0x17
        /*006a*/ 	.short	(.L_21 - .L_20)
.L_20:
        /*006c*/ 	.word	0x00000000
        /*0070*/ 	.short	0x0007
        /*0072*/ 	.short	0x0028
        /*0074*/ 	.byte	0x00, 0xf0, 0x11, 0x00


	//----- nvinfo : EIATTR_KPARAM_INFO
	.align		4
.L_21:
        /*0078*/ 	.byte	0x04, 0x17
        /*007a*/ 	.short	(.L_23 - .L_22)
.L_22:
        /*007c*/ 	.word	0x00000000
        /*0080*/ 	.short	0x0006
        /*0082*/ 	.short	0x0024
        /*0084*/ 	.byte	0x00, 0xf0, 0x11, 0x00


	//----- nvinfo : EIATTR_KPARAM_INFO
	.align		4
.L_23:
        /*0088*/ 	.byte	0x04, 0x17
        /*008a*/ 	.short	(.L_25 - .L_24)
.L_24:
        /*008c*/ 	.word	0x00000000
        /*0090*/ 	.short	0x0005
        /*0092*/ 	.short	0x0020
        /*0094*/ 	.byte	0x00, 0xf0, 0x11, 0x00


	//----- nvinfo : EIATTR_KPARAM_INFO
	.align		4
.L_25:
        /*0098*/ 	.byte	0x04, 0x17
        /*009a*/ 	.short	(.L_27 - .L_26)
.L_26:
        /*009c*/ 	.word	0x00000000
        /*00a0*/ 	.short	0x0004
        /*00a2*/ 	.short	0x001c
        /*00a4*/ 	.byte	0x00, 0xf0, 0x11, 0x00


	//----- nvinfo : EIATTR_KPARAM_INFO
	.align		4
.L_27:
        /*00a8*/ 	.byte	0x04, 0x17
        /*00aa*/ 	.short	(.L_29 - .L_28)
.L_28:
        /*00ac*/ 	.word	0x00000000
        /*00b0*/ 	.short	0x0003
        /*00b2*/ 	.short	0x0018
        /*00b4*/ 	.byte	0x00, 0xf0, 0x11, 0x00


	//----- nvinfo : EIATTR_KPARAM_INFO
	.align		4
.L_29:
        /*00b8*/ 	.byte	0x04, 0x17
        /*00ba*/ 	.short	(.L_31 - .L_30)
.L_30:
        /*00bc*/ 	.word	0x00000000
        /*00c0*/ 	.short	0x0002
        /*00c2*/ 	.short	0x0010
        /*00c4*/ 	.byte	0x00, 0xf4, 0x21, 0x00


	//----- nvinfo : EIATTR_KPARAM_INFO
	.align		4
.L_31:
        /*00c8*/ 	.byte	0x04, 0x17
        /*00ca*/ 	.short	(.L_33 - .L_32)
.L_32:
        /*00cc*/ 	.word	0x00000000
        /*00d0*/ 	.short	0x0001
        /*00d2*/ 	.short	0x0008
        /*00d4*/ 	.byte	0x00, 0xf4, 0x21, 0x00


	//----- nvinfo : EIATTR_KPARAM_INFO
	.align		4
.L_33:
        /*00d8*/ 	.byte	0x04, 0x17
        /*00da*/ 	.short	(.L_35 - .L_34)
.L_34:
        /*00dc*/ 	.word	0x00000000
        /*00e0*/ 	.short	0x0000
        /*00e2*/ 	.short	0x0000
        /*00e4*/ 	.byte	0x00, 0xf4, 0x21, 0x00


	//----- nvinfo : EIATTR_SPARSE_MMA_MASK
	.align		4
.L_35:
        /*00e8*/ 	.byte	0x03, 0x50
        /*00ea*/ 	.short	0x0000


	//----- nvinfo : EIATTR_MAXREG_COUNT
	.align		4
        /*00ec*/ 	.byte	0x03, 0x1b
        /*00ee*/ 	.short	0x00ff


	//----- nvinfo : EIATTR_NUM_BARRIERS
	.align		4
        /*00f0*/ 	.byte	0x02, 0x4c
        /*00f2*/ 	.byte	0x01
	.zero		1


	//----- nvinfo : EIATTR_ANNOTATIONS
	.align		4
        /*00f4*/ 	.byte	0x04, 0x55
        /*00f6*/ 	.short	(.L_37 - .L_36)


	//   ....[0]....
.L_36:
        /*00f8*/ 	.word	0x00000001
        /*00fc*/ 	.byte	0x50, 0x00, 0x00, 0x00, 0x01, 0x00, 0x00, 0x00, 0x70, 0x00, 0x00, 0x00, 0x01, 0x00, 0x00, 0x00
        /* <DEDUP_REMOVED lines=2217> */
        /*8b9c*/ 	.byte	0x10, 0x28, 0x02, 0x00, 0x01, 0x00, 0x00, 0x00, 0xe0, 0x29, 0x02, 0x00


	//----- nvinfo : EIATTR_VRC_CTA_INIT_COUNT
	.align		4
.L_37:
        /*8ba8*/ 	.byte	0x02, 0x4a
	.zero		1
	.zero		1


	//----- nvinfo : EIATTR_EXIT_INSTR_OFFSETS
	.align		4
        /*8bac*/ 	.byte	0x04, 0x1c
        /*8bae*/ 	.short	(.L_39 - .L_38)


	//   ....[0]....
.L_38:
        /*8bb0*/ 	.word	0x00023c70


	//   ....[1]....
        /*8bb4*/ 	.word	0x00023c90


	//----- nvinfo : EIATTR_REQNTID
	.align		4
.L_39:
        /*8bb8*/ 	.byte	0x04, 0x10
        /*8bba*/ 	.short	(.L_41 - .L_40)
.L_40:
        /*8bbc*/ 	.word	0x00000040
        /*8bc0*/ 	.word	0x00000001
        /*8bc4*/ 	.word	0x00000001


	//----- nvinfo : EIATTR_CBANK_PARAM_SIZE
	.align		4
.L_41:
        /*8bc8*/ 	.byte	0x03, 0x19
        /*8bca*/ 	.short	0x0050


	//----- nvinfo : EIATTR_PARAM_CBANK
	.align		4
        /*8bcc*/ 	.byte	0x04, 0x0a
        /*8bce*/ 	.short	(.L_43 - .L_42)
	.align		4
.L_42:
        /*8bd0*/ 	.word	index@(.nv.constant0.matmul_kernel)
        /*8bd4*/ 	.short	0x0380
        /*8bd6*/ 	.short	0x0050


	//----- nvinfo : EIATTR_SW_WAR
	.align		4
.L_43:
        /*8bd8*/ 	.byte	0x04, 0x36
        /*8bda*/ 	.short	(.L_45 - .L_44)
.L_44:
        /*8bdc*/ 	.word	0x00000008
.L_45:


//--------------------- .nv.compat                --------------------------
	.section	.nv.compat,"",@"SHT_CUDA_COMPAT_INFO"
	.align	4
        /*0000*/ 	.byte	0x02, 0x02, 0x02, 0x00, 0x02, 0x05, 0x05, 0x00, 0x02, 0x03, 0x00, 0x00, 0x02, 0x06, 0x01, 0x00


//--------------------- .nv.callgraph             --------------------------
	.section	.nv.callgraph,"",@"SHT_CUDA_CALLGRAPH"
	.align	4
	.sectionentsize	8
	.align		4
        /*0000*/ 	.word	0x00000000
	.align		4
        /*0004*/ 	.word	0xffffffff
	.align		4
        /*0008*/ 	.word	0x00000000
	.align		4
        /*000c*/ 	.word	0xfffffffe
	.align		4
        /*0010*/ 	.word	0x00000000
	.align		4
        /*0014*/ 	.word	0xfffffffd
	.align		4
        /*0018*/ 	.word	0x00000000
	.align		4
        /*001c*/ 	.word	0xfffffffc


//--------------------- .text.matmul_kernel       --------------------------
	.section	.text.matmul_kernel,"ax",@progbits
	.align	128
        .global         matmul_kernel
        .type           matmul_kernel,@function
        .size           matmul_kernel,(.L_x_3 - matmul_kernel)
        .other          matmul_kernel,@"STO_CUDA_ENTRY STV_DEFAULT"
matmul_kernel:
.text.matmul_kernel:
[----:B------:R-:W0:Y:S08]  /*0000*/  LDC R1, c[0x0][0x37c] ;  /* 0x0000df00ff017b82 */ /* 0x000e300000000800 */
[----:B------:R-:W1:Y:S01]  /*0010*/  LDC.64 R2, c[0x0][0x398] ;  /* 0x0000e600ff027b82 */ /* 0x000e620000000a00 */
[----:B------:R-:W2:Y:S01]  /*0020*/  S2R R15, SR_TID.X ;  /* 0x00000000000f7919 */ /* 0x000ea20000002100 */
[----:B0-----:R-:W-:Y:S01]  /*0030*/  VIADD R1, R1, 0xffffeab8 ;  /* 0xffffeab801017836 */ /* 0x001fe20000000000 */
[----:B------:R-:W0:Y:S04]  /*0040*/  LDCU UR4, c[0x0][0x3a0] ;  /* 0x00007400ff0477ac */ /* 0x000e280008000800 */
[----:B------:R-:W-:Y:S01]  /*0050*/  STL [R1+0x1e0], RZ ;  /* 0x0001e0ff01007387 */ /* 0x000fe20000100800 */
[----:B------:R-:W3:Y:S03]  /*0060*/  LDCU.64 UR42, c[0x0][0x358] ;  /* 0x00006b00ff2a77ac */ /* 0x000ee60008000a00 */
[----:B------:R-:W-:Y:S04]  /*0070*/  STL [R1+0x1e4], RZ ;  /* 0x0001e4ff01007387 */ /* 0x000fe80000100800 */
[----:B------:R-:W-:Y:S04]  /*0080*/  STL [R1+0x1e8], RZ ;  /* 0x0001e8ff01007387 */ /* 0x000fe80000100800 */
[----:B------:R-:W-:Y:S01]  /*0090*/  STL [R1+0x1ec], RZ ;  /* 0x0001ecff01007387 */ /* 0x000fe20000100800 */
[----:B0-----:R-:W-:-:S03]  /*00a0*/  UIADD3 UR4, UPT, UPT, UR4, 0x7f, URZ ;  /* 0x0000007f04047890 */ /* 0x001fc6000fffe0ff */
[----:B------:R-:W-:Y:S01]  /*00b0*/  STL [R1+0x1b0], RZ ;  /* 0x0001b0ff01007387 */ /* 0x000fe20000100800 */
[----:B-1----:R-:W-:Y:S01]  /*00c0*/  VIADD R0, R3, 0xf ;  /* 0x0000000f03007836 */ /* 0x002fe20000000000 */
[----:B------:R-:W-:Y:S02]  /*00d0*/  UISETP.GE.AND UP0, UPT, UR4, 0x80, UPT ;  /* 0x000000800400788c */ /* 0x000fe4000bf06270 */
[----:B------:R-:W-:Y:S02]  /*00e0*/  STL [R1+0x1b4], RZ ;  /* 0x0001b4ff01007387 */ /* 0x000fe40000100800 */
[----:B------:R-:W-:Y:S02]  /*00f0*/  SHF.R.S32.HI R5, RZ, 0x1f, R0 ;  /* 0x0000001fff057819 */ /* 0x000fe40000011400 */
[----:B------:R-:W-:Y:S02]  /*0100*/  STL [R1+0x1b8], RZ ;  /* 0x0001b8ff01007387 */ /* 0x000fe40000100800 */
[----:B------:R-:W-:-:S02]  /*0110*/  LEA.HI R5, R5, R0, RZ, 0x4 ;  /* 0x0000000005057211 */ /* 0x000fc400078f20ff */
[----:B------:R-:W-:Y:S01]  /*0120*/  STL [R1+0x1bc], RZ ;  /* 0x0001bcff01007387 */ /* 0x000fe20000100800 */
[----:B--2---:R-:W-:Y:S02]  /*0130*/  LOP3.LUT R16, R15, 0x3f, RZ, 0xc0, !PT ;  /* 0x0000003f0f107812 */ /* 0x004fe400078ec0ff */
[----:B------:R-:W-:Y:S01]  /*0140*/  SHF.R.S32.HI R0, RZ, 0x4, R5 ;  /* 0x00000004ff007819 */ /* 0x000fe20000011405 */
[----:B------:R-:W-:Y:S04]  /*0150*/  STL [R1+0x1d0], RZ ;  /* 0x0001d0ff01007387 */ /* 0x000fe80000100800 */
[----:B------:R-:W-:Y:S01]  /*0160*/  IMAD.SHL.U32 R0, R0, 0x8, RZ ;  /* 0x0000000800007824 */ /* 0x000fe200078e00ff */
[----:B------:R-:W0:Y:S04]  /*0170*/  S2R R5, SR_CTAID.X ;  /* 0x0000000000057919 */ /* 0x000e280000002500 */
[-C--:B------:R-:W-:Y:S01]  /*0180*/  IABS R9, R0.reuse ;  /* 0x0000000000097213 */ /* 0x080fe20000000000 */
[----:B------:R-:W-:Y:S01]  /*0190*/  STL [R1+0x1d4], RZ ;  /* 0x0001d4ff01007387 */ /* 0x000fe20000100800 */
[----:B------:R-:W-:-:S02]  /*01a0*/  IABS R12, R0 ;  /* 0x00000000000c7213 */ /* 0x000fc40000000000 */
[----:B------:R-:W1:Y:S01]  /*01b0*/  I2F.RP R4, R9 ;  /* 0x0000000900047306 */ /* 0x000e620000209400 */
[----:B------:R-:W-:Y:S04]  /*01c0*/  STL [R1+0x1d8], RZ ;  /* 0x0001d8ff01007387 */ /* 0x000fe80000100800 */
[----:B------:R-:W-:Y:S04]  /*01d0*/  STL [R1+0x1dc], RZ ;  /* 0x0001dcff01007387 */ /* 0x000fe80000100800 */
[----:B------:R-:W-:Y:S04]  /*01e0*/  STL [R1+0xb0], RZ ;  /* 0x0000b0ff01007387 */ /* 0x000fe80000100800 */
[----:B------:R-:W-:Y:S01]  /*01f0*/  STL [R1+0xb4], RZ ;  /* 0x0000b4ff01007387 */ /* 0x000fe20000100800 */
[----:B-1----:R-:W1:Y:S03]  /*0200*/  MUFU.RCP R4, R4 ;  /* 0x0000000400047308 */ /* 0x002e660000001000 */
[----:B------:R-:W-:Y:S04]  /*0210*/  STL [R1+0xb8], RZ ;  /* 0x0000b8ff01007387 */ /* 0x000fe80000100800 */
[----:B------:R-:W-:Y:S01]  /*0220*/  STL [R1+0xbc], RZ ;  /* 0x0000bcff01007387 */ /* 0x000fe20000100800 */
[----:B0-----:R-:W-:-:S03]  /*0230*/  IABS R10, R5 ;  /* 0x00000005000a7213 */ /* 0x001fc60000000000 */
[----:B------:R-:W-:Y:S04]  /*0240*/  STL [R1+0x1c0], RZ ;  /* 0x0001c0ff01007387 */ /* 0x000fe80000100800 */
[----:B------:R-:W-:Y:S01]  /*0250*/  STL [R1+0x1c4], RZ ;  /* 0x0001c4ff01007387 */ /* 0x000fe20000100800 */
[----:B-1----:R-:W-:-:S03]  /*0260*/  VIADD R6, R4, 0xffffffe ;  /* 0x0ffffffe04067836 */ /* 0x002fc60000000000 */
[----:B------:R-:W-:Y:S01]  /*0270*/  STL [R1+0x1c8], RZ ;  /* 0x0001c8ff01007387 */ /* 0x000fe20000100800 */
[----:B------:R-:W-:Y:S01]  /*0280*/  IMAD.MOV R4, RZ, RZ, -R12 ;  /* 0x000000ffff047224 */ /* 0x000fe200078e0a0c */
[----:B------:R0:W1:Y:S02]  /*0290*/  F2I.FTZ.U32.TRUNC.NTZ R7, R6 ;  /* 0x0000000600077305 */ /* 0x000064000021f000 */
[----:B------:R-:W-:Y:S04]  /*02a0*/  STL [R1+0x1cc], RZ ;  /* 0x0001ccff01007387 */ /* 0x000fe80000100800 */
[----:B------:R-:W-:Y:S01]  /*02b0*/  STL [R1+0x80], RZ ;  /* 0x000080ff01007387 */ /* 0x000fe20000100800 */
[----:B0-----:R-:W-:-:S03]  /*02c0*/  IMAD.MOV.U32 R6, RZ, RZ, RZ ;  /* 0x000000ffff067224 */ /* 0x001fc600078e00ff */
[----:B------:R-:W-:Y:S04]  /*02d0*/  STL [R1+0x84], RZ ;  /* 0x000084ff01007387 */ /* 0x000fe80000100800 */
[----:B------:R-:W-:Y:S01]  /*02e0*/  STL [R1+0x88], RZ ;  /* 0x000088ff01007387 */ /* 0x000fe20000100800 */
[----:B-1----:R-:W-:-:S03]  /*02f0*/  IMAD.MOV R8, RZ, RZ, -R7 ;  /* 0x000000ffff087224 */ /* 0x002fc600078e0a07 */
[----:B------:R-:W-:Y:S01]  /*0300*/  STL [R1+0x8c], RZ ;  /* 0x00008cff01007387 */ /* 0x000fe20000100800 */
[----:B------:R-:W-:Y:S02]  /*0310*/  IMAD R11, R8, R9, RZ ;  /* 0x00000009080b7224 */ /* 0x000fe400078e02ff */
[----:B------:R-:W-:Y:S01]  /*0320*/  IMAD.MOV.U32 R8, RZ, RZ, R10 ;  /* 0x000000ffff087224 */ /* 0x000fe200078e000a */
[----:B------:R-:W-:Y:S01]  /*0330*/  STL [R1+0xa0], RZ ;  /* 0x0000a0ff01007387 */ /* 0x000fe20000100800 */
[----:B------:R-:W-:-:S03]  /*0340*/  IMAD.HI.U32 R7, R7, R11, R6 ;  /* 0x0000000b07077227 */ /* 0x000fc600078e0006 */
[----:B------:R-:W-:Y:S03]  /*0350*/  STL [R1+0xa4], RZ ;  /* 0x0000a4ff01007387 */ /* 0x000fe60000100800 */
[----:B------:R-:W-:Y:S01]  /*0360*/  IMAD.HI.U32 R7, R7, R8, RZ ;  /* 0x0000000807077227 */ /* 0x000fe200078e00ff */
[----:B------:R-:W-:Y:S03]  /*0370*/  STL [R1+0xa8], RZ ;  /* 0x0000a8ff01007387 */ /* 0x000fe60000100800 */
[----:B------:R-:W-:Y:S01]  /*0380*/  IMAD R4, R7, R4, R8 ;  /* 0x0000000407047224 */ /* 0x000fe200078e0208 */
[----:B------:R-:W-:Y:S04]  /*0390*/  STL [R1+0xac], RZ ;  /* 0x0000acff01007387 */ /* 0x000fe80000100800 */
[----:B------:R-:W-:Y:S01]  /*03a0*/  ISETP.GT.U32.AND P1, PT, R9, R4, PT ;  /* 0x000000040900720c */ /* 0x000fe20003f24070 */
[----:B------:R-:W-:Y:S04]  /*03b0*/  STL [R1+0x90], RZ ;  /* 0x000090ff01007387 */ /* 0x000fe80000100800 */
[----:B------:R-:W-:Y:S04]  /*03c0*/  STL [R1+0x94], RZ ;  /* 0x000094ff01007387 */ /* 0x000fe80000100800 */
[----:B------:R-:W-:Y:S04]  /*03d0*/  STL [R1+0x98], RZ ;  /* 0x000098ff01007387 */ /* 0x000fe80000100800 */
[----:B------:R-:W-:Y:S01]  /*03e0*/  @!P1 IMAD.IADD R4, R4, 0x1, -R9 ;  /* 0x0000000104049824 */ /* 0x000fe200078e0a09 */
[----:B------:R-:W-:Y:S01]  /*03f0*/  STL [R1+0x9c], RZ ;  /* 0x00009cff01007387 */ /* 0x000fe20000100800 */
[----:B------:R-:W-:Y:S01]  /*0400*/  @!P1 VIADD R7, R7, 0x1 ;  /* 0x0000000107079836 */ /* 0x000fe20000000000 */
[----:B------:R-:W-:-:S02]  /*0410*/  ISETP.NE.AND P1, PT, R0, RZ, PT ;  /* 0x000000ff0000720c */ /* 0x000fc40003f25270 */
[----:B------:R-:W-:Y:S02]  /*0420*/  ISETP.GE.U32.AND P0, PT, R4, R9, PT ;  /* 0x000000090400720c */ /* 0x000fe40003f06070 */
[----:B------:R-:W-:-:S04]  /*0430*/  LOP3.LUT R4, R5, R0, RZ, 0x3c, !PT ;  /* 0x0000000005047212 */ /* 0x000fc800078e3cff */
[----:B------:R-:W-:Y:S01]  /*0440*/  ISETP.GE.AND P2, PT, R4, RZ, PT ;  /* 0x000000ff0400720c */ /* 0x000fe20003f46270 */
[----:B------:R-:W-:-:S06]  /*0450*/  VIADD R4, R2, 0x7f ;  /* 0x0000007f02047836 */ /* 0x000fcc0000000000 */
[----:B------:R-:W-:-:S04]  /*0460*/  @P0 VIADD R7, R7, 0x1 ;  /* 0x0000000107070836 */ /* 0x000fc80000000000 */
[----:B------:R-:W-:Y:S01]  /*0470*/  IMAD.MOV.U32 R6, RZ, RZ, R7 ;  /* 0x000000ffff067224 */ /* 0x000fe200078e0007 */
[----:B------:R-:W-:-:S03]  /*0480*/  SHF.R.S32.HI R7, RZ, 0x1f, R4 ;  /* 0x0000001fff077819 */ /* 0x000fc60000011404 */
[----:B------:R-:W-:Y:S01]  /*0490*/  @!P2 IMAD.MOV R6, RZ, RZ, -R6 ;  /* 0x000000ffff06a224 */ /* 0x000fe200078e0a06 */
[----:B------:R-:W-:Y:S02]  /*04a0*/  @!P1 LOP3.LUT R6, RZ, R0, RZ, 0x33, !PT ;  /* 0x00000000ff069212 */ /* 0x000fe400078e33ff */
[----:B------:R-:W-:-:S03]  /*04b0*/  LEA.HI R7, R7, R4, RZ, 0x7 ;  /* 0x0000000407077211 */ /* 0x000fc600078f38ff */
[----:B------:R-:W-:Y:S02]  /*04c0*/  IMAD.SHL.U32 R14, R6, 0x8, RZ ;  /* 0x00000008060e7824 */ /* 0x000fe400078e00ff */
[----:B------:R-:W-:-:S03]  /*04d0*/  IMAD.MOV R6, RZ, RZ, -R6 ;  /* 0x000000ffff067224 */ /* 0x000fc600078e0a06 */
[----:B------:R-:W-:Y:S01]  /*04e0*/  LEA.HI.SX32 R4, R7, -R14, 0x19 ;  /* 0x8000000e07047211 */ /* 0x000fe200078fcaff */
[----:B------:R-:W-:Y:S02]  /*04f0*/  IMAD R11, R0, R6, R5 ;  /* 0x00000006000b7224 */ /* 0x000fe400078e0205 */
[----:B------:R-:W-:Y:S01]  /*0500*/  IMAD.MOV.U32 R6, RZ, RZ, RZ ;  /* 0x000000ffff067224 */ /* 0x000fe200078e00ff */
[----:B------:R-:W-:-:S04]  /*0510*/  VIMNMX R4, PT, PT, R4, 0x8, PT ;  /* 0x0000000804047848 */ /* 0x000fc80003fe0100 */
[-C--:B------:R-:W-:Y:S02]  /*0520*/  IABS R10, R4.reuse ;  /* 0x00000004000a7213 */ /* 0x080fe40000000000 */
[----:B------:R-:W-:Y:S02]  /*0530*/  IABS R0, R4 ;  /* 0x0000000400007213 */ /* 0x000fe40000000000 */
[----:B------:R-:W0:Y:S08]  /*0540*/  I2F.RP R8, R10 ;  /* 0x0000000a00087306 */ /* 0x000e300000209400 */
[----:B0-----:R-:W0:Y:S02]  /*0550*/  MUFU.RCP R8, R8 ;  /* 0x0000000800087308 */ /* 0x001e240000001000 */
[----:B0-----:R-:W-:-:S06]  /*0560*/  VIADD R7, R8, 0xffffffe ;  /* 0x0ffffffe08077836 */ /* 0x001fcc0000000000 */
[----:B------:R-:W0:Y:S02]  /*0570*/  F2I.FTZ.U32.TRUNC.NTZ R7, R7 ;  /* 0x0000000700077305 */ /* 0x000e24000021f000 */
[----:B0-----:R-:W-:-:S04]  /*0580*/  IMAD.MOV R9, RZ, RZ, -R7 ;  /* 0x000000ffff097224 */ /* 0x001fc800078e0a07 */
[----:B------:R-:W-:Y:S01]  /*0590*/  IMAD.MOV.U32 R5, RZ, RZ, R9 ;  /* 0x000000ffff057224 */ /* 0x000fe200078e0009 */
[----:B------:R-:W-:-:S03]  /*05a0*/  IABS R9, R11 ;  /* 0x0000000b00097213 */ /* 0x000fc60000000000 */
[----:B------:R-:W-:-:S04]  /*05b0*/  IMAD R5, R5, R10, RZ ;  /* 0x0000000a05057224 */ /* 0x000fc800078e02ff */
[----:B------:R-:W-:-:S04]  /*05c0*/  IMAD.HI.U32 R6, R7, R5, R6 ;  /* 0x0000000507067227 */ /* 0x000fc800078e0006 */
[----:B------:R-:W-:Y:S02]  /*05d0*/  IMAD.MOV R5, RZ, RZ, -R0 ;  /* 0x000000ffff057224 */ /* 0x000fe400078e0a00 */
[----:B------:R-:W-:-:S04]  /*05e0*/  IMAD.HI.U32 R0, R6, R9, RZ ;  /* 0x0000000906007227 */ /* 0x000fc800078e00ff */
[----:B------:R-:W-:-:S05]  /*05f0*/  IMAD R5, R0, R5, R9 ;  /* 0x0000000500057224 */ /* 0x000fca00078e0209 */
[----:B------:R-:W-:-:S13]  /*0600*/  ISETP.GT.U32.AND P1, PT, R10, R5, PT ;  /* 0x000000050a00720c */ /* 0x000fda0003f24070 */
[----:B------:R-:W-:Y:S02]  /*0610*/  @!P1 IMAD.IADD R5, R5, 0x1, -R10 ;  /* 0x0000000105059824 */ /* 0x000fe400078e0a0a */
[----:B------:R-:W-:Y:S01]  /*0620*/  @!P1 VIADD R0, R0, 0x1 ;  /* 0x0000000100009836 */ /* 0x000fe20000000000 */
[----:B------:R-:W-:Y:S02]  /*0630*/  ISETP.NE.AND P1, PT, R4, RZ, PT ;  /* 0x000000ff0400720c */ /* 0x000fe40003f25270 */
[----:B------:R-:W-:Y:S02]  /*0640*/  ISETP.GE.U32.AND P0, PT, R5, R10, PT ;  /* 0x0000000a0500720c */ /* 0x000fe40003f06070 */
[----:B------:R-:W-:-:S04]  /*0650*/  LOP3.LUT R5, R11, R4, RZ, 0x3c, !PT ;  /* 0x000000040b057212 */ /* 0x000fc800078e3cff */
[----:B------:R-:W-:-:S07]  /*0660*/  ISETP.GE.AND P2, PT, R5, RZ, PT ;  /* 0x000000ff0500720c */ /* 0x000fce0003f46270 */
[----:B------:R-:W-:-:S06]  /*0670*/  @P0 VIADD R0, R0, 0x1 ;  /* 0x0000000100000836 */ /* 0x000fcc0000000000 */
[----:B------:R-:W-:Y:S01]  /*0680*/  @!P2 IMAD.MOV R0, RZ, RZ, -R0 ;  /* 0x000000ffff00a224 */ /* 0x000fe200078e0a00 */
[----:B------:R-:W-:-:S05]  /*0690*/  @!P1 LOP3.LUT R0, RZ, R4, RZ, 0x33, !PT ;  /* 0x00000004ff009212 */ /* 0x000fca00078e33ff */
[----:B------:R-:W-:Y:S02]  /*06a0*/  IMAD.MOV R5, RZ, RZ, -R0 ;  /* 0x000000ffff057224 */ /* 0x000fe400078e0a00 */
[----:B------:R-:W-:Y:S02]  /*06b0*/  IMAD.SHL.U32 R0, R0, 0x10, RZ ;  /* 0x0000001000007824 */ /* 0x000fe400078e00ff */
[----:B------:R-:W-:Y:S02]  /*06c0*/  IMAD R5, R4, R5, R11 ;  /* 0x0000000504057224 */ /* 0x000fe400078e020b */
[----:B------:R-:W-:Y:S01]  /*06d0*/  VIADD R4, R0, 0x1 ;  /* 0x0000000100047836 */ /* 0x000fe20000000000 */
[----:B------:R-:W-:Y:S01]  /*06e0*/  STL [R1+0xdd8], R0 ;  /* 0x000dd80001007387 */ /* 0x000fe20000100800 */
[----:B------:R-:W-:Y:S02]  /*06f0*/  IMAD.IADD R14, R14, 0x1, R5 ;  /* 0x000000010e0e7824 */ /* 0x000fe400078e0205 */
[----:B------:R-:W-:Y:S01]  /*0700*/  VIADD R20, R0, 0x2 ;  /* 0x0000000200147836 */ /* 0x000fe20000000000 */
[----:B------:R0:W-:Y:S01]  /*0710*/  STL [R1], R4 ;  /* 0x0000000401007387 */ /* 0x0001e20000100800 */
[----:B------:R-:W-:-:S02]  /*0720*/  IMAD.SHL.U32 R14, R14, 0x80, RZ ;  /* 0x000000800e0e7824 */ /* 0x000fc400078e00ff */
[C---:B------:R-:W-:Y:S02]  /*0730*/  VIADD R19, R0.reuse, 0x3 ;  /* 0x0000000300137836 */ /* 0x040fe40000000000 */
[----:B------:R-:W-:Y:S01]  /*0740*/  VIADD R18, R0, 0x4 ;  /* 0x0000000400127836 */ /* 0x000fe20000000000 */
[----:B------:R-:W-:Y:S01]  /*0750*/  LOP3.LUT R26, R14, 0x40, R16, 0xfe, !PT ;  /* 0x000000400e1a7812 */ /* 0x000fe200078efe10 */
[----:B------:R-:W-:Y:S01]  /*0760*/  VIADD R13, R0, 0x5 ;  /* 0x00000005000d7836 */ /* 0x000fe20000000000 */
[----:B------:R-:W-:Y:S01]  /*0770*/  LOP3.LUT R27, R14, 0x3f, R15, 0xf8, !PT ;  /* 0x0000003f0e1b7812 */ /* 0x000fe200078ef80f */
[C---:B------:R-:W-:Y:S02]  /*0780*/  VIADD R12, R0.reuse, 0x6 ;  /* 0x00000006000c7836 */ /* 0x040fe40000000000 */
[----:B------:R1:W-:Y:S01]  /*0790*/  STL [R1+0xde0], R26 ;  /* 0x000de01a01007387 */ /* 0x0003e20000100800 */
[C---:B------:R-:W-:Y:S02]  /*07a0*/  VIADD R11, R0.reuse, 0x7 ;  /* 0x00000007000b7836 */ /* 0x040fe40000000000 */
[C---:B------:R-:W-:Y:S01]  /*07b0*/  VIADD R10, R0.reuse, 0x8 ;  /* 0x00000008000a7836 */ /* 0x040fe20000000000 */
[----:B------:R1:W-:Y:S01]  /*07c0*/  STL [R1+0xddc], R27 ;  /* 0x000ddc1b01007387 */ /* 0x0003e20000100800 */
[----:B------:R-:W-:-:S02]  /*07d0*/  VIADD R9, R0, 0x9 ;  /* 0x0000000900097836 */ /* 0x000fc40000000000 */
[C---:B------:R-:W-:Y:S02]  /*07e0*/  VIADD R8, R0.reuse, 0xa ;  /* 0x0000000a00087836 */ /* 0x040fe40000000000 */
[C---:B------:R-:W-:Y:S02]  /*07f0*/  VIADD R7, R0.reuse, 0xb ;  /* 0x0000000b00077836 */ /* 0x040fe40000000000 */
[C---:B------:R-:W-:Y:S02]  /*0800*/  VIADD R6, R0.reuse, 0xc ;  /* 0x0000000c00067836 */ /* 0x040fe40000000000 */
[C---:B------:R-:W-:Y:S02]  /*0810*/  VIADD R5, R0.reuse, 0xd ;  /* 0x0000000d00057836 */ /* 0x040fe40000000000 */
[C---:B0-----:R-:W-:Y:S02]  /*0820*/  VIADD R4, R0.reuse, 0xe ;  /* 0x0000000e00047836 */ /* 0x041fe40000000000 */
[----:B------:R-:W-:Y:S01]  /*0830*/  VIADD R0, R0, 0xf ;  /* 0x0000000f00007836 */ /* 0x000fe20000000000 */
[----:B-1-3--:R-:W-:Y:S06]  /*0840*/  BRA.U !UP0, `(.L_x_0) ;  /* 0x0000021d081c7547 */ /* 0x00afec000b800000 */
[----:B------:R-:W-:Y:S01]  /*0850*/  IABS R22, R2 ;  /* 0x0000000200167213 */ /* 0x000fe20000000000 */
[----:B------:R0:W-:Y:S01]  /*0860*/  STL [R1+0xde8], R3 ;  /* 0x000de80301007387 */ /* 0x0001e20000100800 */
[----:B------:R-:W-:Y:S01]  /*0870*/  IABS R21, R3 ;  /* 0x0000000300157213 */ /* 0x000fe20000000000 */
[----:B------:R-:W1:Y:S01]  /*0880*/  LDCU UR75, c[0x0][0x3ac] ;  /* 0x00007580ff4b77ac */ /* 0x000e620008000800 */
[----:B------:R-:W2:Y:S01]  /*0890*/  I2F.RP R14, R22 ;  /* 0x00000016000e7306 */ /* 0x000ea20000209400 */
[----:B------:R-:W-:Y:S02]  /*08a0*/  ISETP.GE.AND P2, PT, R27, RZ, PT ;  /* 0x000000ff1b00720c */ /* 0x000fe40003f46270 */
[----:B------:R-:W-:Y:S01]  /*08b0*/  ISETP.GE.AND P5, PT, R0, RZ, PT ;  /* 0x000000ff0000720c */ /* 0x000fe20003fa6270 */
[----:B------:R-:W3:Y:S01]  /*08c0*/  LDCU UR76, c[0x0][0x3a4] ;  /* 0x00007480ff4c77ac */ /* 0x000ee20008000800 */
[----:B------:R-:W-:Y:S01]  /*08d0*/  ISETP.GE.AND P3, PT, R4, RZ, PT ;  /* 0x000000ff0400720c */ /* 0x000fe20003f66270 */
[----:B0-----:R-:W4:Y:S02]  /*08e0*/  LDL.LU R3, [R1] ;  /* 0x0000000001037983 */ /* 0x001f240000300800 */
[----:B------:R-:W0:Y:S01]  /*08f0*/  I2F.RP R16, R21 ;  /* 0x0000001500107306 */ /* 0x000e220000209400 */
[----:B------:R-:W-:Y:S01]  /*0900*/  ISETP.GE.AND P4, PT, R26, RZ, PT ;  /* 0x000000ff1a00720c */ /* 0x000fe20003f86270 */
[----:B------:R-:W5:Y:S01]  /*0910*/  LDCU.128 UR24, c[0x0][0x380] ;  /* 0x00007000ff1877ac */ /* 0x000f620008000c00 */
[----:B------:R-:W-:Y:S01]  /*0920*/  IABS R29, R19 ;  /* 0x00000013001d7213 */ /* 0x000fe20000000000 */
[----:B------:R-:W1:Y:S04]  /*0930*/  LDCU UR29, c[0x0][0x3a8] ;  /* 0x00007500ff1d77ac */ /* 0x000e680008000800 */
[----:B--2---:R-:W2:Y:S01]  /*0940*/  MUFU.RCP R14, R14 ;  /* 0x0000000e000e7308 */ /* 0x004ea20000001000 */
[----:B------:R-:W1:Y:S01]  /*0950*/  LDCU UR77, c[0x0][0x3b0] ;  /* 0x00007600ff4d77ac */ /* 0x000e620008000800 */
[----:B------:R-:W1:Y:S06]  /*0960*/  LDCU UR46, c[0x0][0x3a8] ;  /* 0x00007500ff2e77ac */ /* 0x000e6c0008000800 */
[----:B0-----:R-:W0:Y:S01]  /*0970*/  MUFU.RCP R16, R16 ;  /* 0x0000001000107308 */ /* 0x001e220000001000 */
[----:B------:R-:W1:Y:S01]  /*0980*/  LDCU UR11, c[0x0][0x3a8] ;  /* 0x00007500ff0b77ac */ /* 0x000e620008000800 */
[----:B------:R-:W1:Y:S01]  /*0990*/  LDCU UR65, c[0x0][0x3a8] ;  /* 0x00007500ff4177ac */ /* 0x000e620008000800 */
[----:B--2---:R-:W-:Y:S01]  /*09a0*/  VIADD R14, R14, 0xffffffe ;  /* 0x0ffffffe0e0e7836 */ /* 0x004fe20000000000 */
[----:B------:R-:W2:Y:S04]  /*09b0*/  LDCU UR58, c[0x0][0x3a8] ;  /* 0x00007500ff3a77ac */ /* 0x000ea80008000800 */
[----:B------:R1:W2:Y:S01]  /*09c0*/  F2I.FTZ.U32.TRUNC.NTZ R15, R14 ;  /* 0x0000000e000f7305 */ /* 0x0002a2000021f000 */
[----:B------:R-:W3:Y:S01]  /*09d0*/  LDCU UR50, c[0x0][0x3a8] ;  /* 0x00007500ff3277ac */ /* 0x000ee20008000800 */
[----:B0-----:R-:W-:Y:S01]  /*09e0*/  VIADD R17, R16, 0xffffffe ;  /* 0x0ffffffe10117836 */ /* 0x001fe20000000000 */
[----:B------:R-:W-:Y:S01]  /*09f0*/  IABS R16, R27 ;  /* 0x0000001b00107213 */ /* 0x000fe20000000000 */
[----:B------:R-:W0:Y:S01]  /*0a00*/  LDCU UR40, c[0x0][0x3a8] ;  /* 0x00007500ff2877ac */ /* 0x000e220008000800 */
[----:B-1----:R-:W-:-:S03]  /*0a10*/  IMAD.MOV.U32 R14, RZ, RZ, RZ ;  /* 0x000000ffff0e7224 */ /* 0x002fc600078e00ff */
[----:B------:R-:W1:Y:S01]  /*0a20*/  F2I.FTZ.U32.TRUNC.NTZ R17, R17 ;  /* 0x0000001100117305 */ /* 0x000e62000021f000 */
[----:B------:R-:W0:Y:S01]  /*0a30*/  LDCU UR33, c[0x0][0x3a8] ;  /* 0x00007500ff2177ac */ /* 0x000e220008000800 */
[--C-:B--2---:R-:W-:Y:S01]  /*0a40*/  IMAD.MOV R23, RZ, RZ, -R15.reuse ;  /* 0x000000ffff177224 */ /* 0x104fe200078e0a0f */
[----:B------:R-:W2:Y:S03]  /*0a50*/  LDCU UR21, c[0x0][0x3a8] ;  /* 0x00007500ff1577ac */ /* 0x000ea60008000800 */
[----:B------:R-:W-:Y:S01]  /*0a60*/  IMAD R23, R23, R22, RZ ;  /* 0x0000001617177224 */ /* 0x000fe200078e02ff */
[----:B------:R-:W0:Y:S03]  /*0a70*/  LDCU UR14, c[0x0][0x3a8] ;  /* 0x00007500ff0e77ac */ /* 0x000e260008000800 */
[----:B------:R-:W-:Y:S01]  /*0a80*/  IMAD.HI.U32 R15, R15, R23, R14 ;  /* 0x000000170f0f7227 */ /* 0x000fe200078e000e */
[----:B------:R-:W-:Y:S01]  /*0a90*/  IABS R14, R26 ;  /* 0x0000001a000e7213 */ /* 0x000fe20000000000 */
[----:B------:R-:W0:Y:S02]  /*0aa0*/  LDCU UR7, c[0x0][0x3a8] ;  /* 0x00007500ff0777ac */ /* 0x000e240008000800 */
[----:B-1----:R-:W-:-:S02]  /*0ab0*/  IMAD.MOV R23, RZ, RZ, -R17 ;  /* 0x000000ffff177224 */ /* 0x002fc400078e0a11 */
[C---:B------:R-:W-:Y:S01]  /*0ac0*/  IMAD.HI.U32 R24, R15.reuse, R16, RZ ;  /* 0x000000100f187227 */ /* 0x040fe200078e00ff */
[----:B------:R-:W1:Y:S03]  /*0ad0*/  LDCU UR67, c[0x0][0x3a8] ;  /* 0x00007500ff4377ac */ /* 0x000e660008000800 */
[----:B------:R-:W-:Y:S01]  /*0ae0*/  IMAD.HI.U32 R15, R15, R14, RZ ;  /* 0x0000000e0f0f7227 */ /* 0x000fe200078e00ff */
[----:B------:R-:W0:Y:S03]  /*0af0*/  LDCU UR63, c[0x0][0x3a8] ;  /* 0x00007500ff3f77ac */ /* 0x000e260008000800 */
[----:B------:R-:W-:Y:S01]  /*0b00*/  IMAD.MOV R24, RZ, RZ, -R24 ;  /* 0x000000ffff187224 */ /* 0x000fe200078e0a18 */
[----:B------:R-:W0:Y:S01]  /*0b10*/  LDCU UR60, c[0x0][0x3a8] ;  /* 0x00007500ff3c77ac */ /* 0x000e220008000800 */
[----:B------:R-:W-:-:S02]  /*0b20*/  IMAD.MOV R15, RZ, RZ, -R15 ;  /* 0x000000ffff0f7224 */ /* 0x000fc400078e0a0f */
[C---:B------:R-:W-:Y:S01]  /*0b30*/  IMAD R24, R22.reuse, R24, R16 ;  /* 0x0000001816187224 */ /* 0x040fe200078e0210 */
[----:B------:R-:W0:Y:S01]  /*0b40*/  LDCU UR56, c[0x0][0x3a8] ;  /* 0x00007500ff3877ac */ /* 0x000e220008000800 */
[C---:B------:R-:W-:Y:S01]  /*0b50*/  IMAD R15, R22.reuse, R15, R14 ;  /* 0x0000000f160f7224 */ /* 0x040fe200078e020e */
[----:B------:R-:W-:Y:S01]  /*0b60*/  IABS R14, R5 ;  /* 0x00000005000e7213 */ /* 0x000fe20000000000 */
[----:B------:R-:W-:Y:S01]  /*0b70*/  IMAD R23, R23, R21, RZ ;  /* 0x0000001517177224 */ /* 0x000fe200078e02ff */
[C---:B------:R-:W-:Y:S01]  /*0b80*/  ISETP.GT.U32.AND P0, PT, R22.reuse, R24, PT ;  /* 0x000000181600720c */ /* 0x040fe20003f04070 */
[----:B------:R-:W-:Y:S01]  /*0b90*/  IMAD.MOV.U32 R16, RZ, RZ, RZ ;  /* 0x000000ffff107224 */ /* 0x000fe200078e00ff */
[----:B------:R-:W-:Y:S01]  /*0ba0*/  ISETP.GT.U32.AND P1, PT, R22, R15, PT ;  /* 0x0000000f1600720c */ /* 0x000fe20003f24070 */
[----:B------:R-:W0:Y:S02]  /*0bb0*/  LDCU UR52, c[0x0][0x3a8] ;  /* 0x00007500ff3477ac */ /* 0x000e240008000800 */
[----:B------:R-:W-:Y:S01]  /*0bc0*/  IMAD.HI.U32 R16, R17, R23, R16 ;  /* 0x0000001711107227 */ /* 0x000fe200078e0010 */
[----:B------:R-:W-:Y:S01]  /*0bd0*/  IABS R23, R0 ;  /* 0x0000000000177213 */ /* 0x000fe20000000000 */
[----:B------:R-:W0:Y:S01]  /*0be0*/  LDCU UR48, c[0x0][0x3a8] ;  /* 0x00007500ff3077ac */ /* 0x000e220008000800 */
[----:B------:R-:W-:-:S03]  /*0bf0*/  IABS R17, R4 ;  /* 0x0000000400117213 */ /* 0x000fc60000000000 */
[----:B------:R-:W-:Y:S01]  /*0c00*/  IMAD.HI.U32 R0, R16, R14, RZ ;  /* 0x0000000e10007227 */ /* 0x000fe200078e00ff */
[----:B------:R-:W0:Y:S03]  /*0c10*/  LDCU UR44, c[0x0][0x3a8] ;  /* 0x00007500ff2c77ac */ /* 0x000e260008000800 */
[--C-:B------:R-:W-:Y:S01]  /*0c20*/  @!P0 IMAD.IADD R24, R24, 0x1, -R22.reuse ;  /* 0x0000000118188824 */ /* 0x100fe200078e0a16 */
[----:B------:R-:W-:Y:S01]  /*0c30*/  ISETP.GE.AND P0, PT, R5, RZ, PT ;  /* 0x000000ff0500720c */ /* 0x000fe20003f06270 */
[----:B------:R-:W-:Y:S01]  /*0c40*/  @!P1 IMAD.IADD R15, R15, 0x1, -R22 ;  /* 0x000000010f0f9824 */ /* 0x000fe200078e0a16 */
[----:B------:R-:W0:Y:S01]  /*0c50*/  LDCU UR38, c[0x0][0x3a8] ;  /* 0x00007500ff2677ac */ /* 0x000e220008000800 */
[----:B------:R-:W-:Y:S01]  /*0c60*/  IMAD.HI.U32 R4, R16, R23, RZ ;  /* 0x0000001710047227 */ /* 0x000fe200078e00ff */
[C---:B------:R-:W-:Y:S02]  /*0c70*/  ISETP.GT.U32.AND P1, PT, R22.reuse, R24, PT ;  /* 0x000000181600720c */ /* 0x040fe40003f24070 */
[----:B------:R-:W-:Y:S01]  /*0c80*/  ISETP.GT.U32.AND P6, PT, R22, R15, PT ;  /* 0x0000000f1600720c */ /* 0x000fe20003fc4070 */
[----:B------:R-:W-:Y:S01]  /*0c90*/  IMAD.MOV R0, RZ, RZ, -R0 ;  /* 0x000000ffff007224 */ /* 0x000fe200078e0a00 */
[----:B------:R-:W0:Y:S01]  /*0ca0*/  LDCU UR35, c[0x0][0x3a8] ;  /* 0x00007500ff2377ac */ /* 0x000e220008000800 */
[----:B------:R-:W-:-:S02]  /*0cb0*/  IMAD.MOV R4, RZ, RZ, -R4 ;  /* 0x000000ffff047224 */ /* 0x000fc400078e0a04 */
[C---:B------:R-:W-:Y:S01]  /*0cc0*/  IMAD R14, R21.reuse, R0, R14 ;  /* 0x00000000150e7224 */ /* 0x040fe200078e020e */
[----:B------:R-:W-:Y:S01]  /*0cd0*/  IABS R0, R6 ;  /* 0x0000000600007213 */ /* 0x000fe20000000000 */
[----:B------:R-:W-:Y:S01]  /*0ce0*/  IMAD R4, R21, R4, R23 ;  /* 0x0000000415047224 */ /* 0x000fe200078e0217 */
[----:B------:R-:W0:Y:S01]  /*0cf0*/  LDCU UR31, c[0x0][0x3a8] ;  /* 0x00007500ff1f77ac */ /* 0x000e220008000800 */
[----:B------:R-:W-:Y:S01]  /*0d00*/  IMAD.HI.U32 R25, R16, R17, RZ ;  /* 0x0000001110197227 */ /* 0x000fe200078e00ff */
[----:B------:R-:W0:Y:S03]  /*0d10*/  LDCU UR23, c[0x0][0x3a8] ;  /* 0x00007500ff1777ac */ /* 0x000e260008000800 */
[--C-:B------:R-:W-:Y:S02]  /*0d20*/  @!P1 IMAD.IADD R24, R24, 0x1, -R22.reuse ;  /* 0x0000000118189824 */ /* 0x100fe400078e0a16 */
[----:B------:R-:W-:Y:S01]  /*0d30*/  @!P6 IMAD.IADD R15, R15, 0x1, -R22 ;  /* 0x000000010f0fe824 */ /* 0x000fe200078e0a16 */
[----:B------:R-:W-:Y:S01]  /*0d40*/  ISETP.NE.AND P6, PT, R2, RZ, PT ;  /* 0x000000ff0200720c */ /* 0x000fe20003fc5270 */
[----:B------:R-:W-:Y:S01]  /*0d50*/  @!P2 IMAD.MOV R24, RZ, RZ, -R24 ;  /* 0x000000ffff18a224 */ /* 0x000fe200078e0a18 */
[----:B------:R-:W-:Y:S01]  /*0d60*/  LOP3.LUT R2, RZ, R2, RZ, 0x33, !PT ;  /* 0x00000002ff027212 */ /* 0x000fe200078e33ff */
[----:B------:R-:W-:Y:S01]  /*0d70*/  IMAD.MOV.U32 R23, RZ, RZ, R15 ;  /* 0x000000ffff177224 */ /* 0x000fe200078e000f */
[----:B------:R-:W0:Y:S01]  /*0d80*/  LDCU UR19, c[0x0][0x3a8] ;  /* 0x00007500ff1377ac */ /* 0x000e220008000800 */
[----:B------:R-:W-:Y:S01]  /*0d90*/  IMAD.MOV.U32 R15, RZ, RZ, R0 ;  /* 0x000000ffff0f7224 */ /* 0x000fe200078e0000 */
[----:B------:R-:W-:Y:S01]  /*0da0*/  SEL R0, R2, R24, !P6 ;  /* 0x0000001802007207 */ /* 0x000fe20007000000 */
[----:B------:R-:W-:Y:S01]  /*0db0*/  IMAD.MOV R25, RZ, RZ, -R25 ;  /* 0x000000ffff197224 */ /* 0x000fe200078e0a19 */
[----:B------:R-:W0:Y:S03]  /*0dc0*/  LDCU UR16, c[0x0][0x3a8] ;  /* 0x00007500ff1077ac */ /* 0x000e260008000800 */
[----:B------:R1:W-:Y:S01]  /*0dd0*/  STL [R1+0xde4], R0 ;  /* 0x000de40001007387 */ /* 0x0003e20000100800 */
[C---:B------:R-:W-:Y:S01]  /*0de0*/  ISETP.GT.U32.AND P1, PT, R21.reuse, R4, PT ;  /* 0x000000041500720c */ /* 0x040fe20003f24070 */
[C---:B------:R-:W-:Y:S01]  /*0df0*/  IMAD R17, R21.reuse, R25, R17 ;  /* 0x0000001915117224 */ /* 0x040fe200078e0211 */
[----:B------:R-:W0:Y:S01]  /*0e00*/  LDCU UR12, c[0x0][0x3a8] ;  /* 0x00007500ff0c77ac */ /* 0x000e220008000800 */
[----:B------:R-:W0:Y:S01]  /*0e10*/  LDCU UR9, c[0x0][0x3a8] ;  /* 0x00007500ff0977ac */ /* 0x000e220008000800 */
[----:B-1----:R-:W2:Y:S02]  /*0e20*/  LDL R0, [R1+0xdd8] ;  /* 0x000dd80001007983 */ /* 0x002ea40000100800 */
[C---:B------:R-:W-:Y:S01]  /*0e30*/  ISETP.GT.U32.AND P2, PT, R21.reuse, R17, PT ;  /* 0x000000111500720c */ /* 0x040fe20003f44070 */
[----:B------:R-:W1:Y:S06]  /*0e40*/  LDCU UR6, c[0x0][0x3a8] ;  /* 0x00007500ff0677ac */ /* 0x000e6c0008000800 */
[--C-:B------:R-:W-:Y:S01]  /*0e50*/  @!P1 IMAD.IADD R4, R4, 0x1, -R21.reuse ;  /* 0x0000000104049824 */ /* 0x100fe200078e0a15 */
[----:B------:R-:W0:Y:S04]  /*0e60*/  LDCU UR5, c[0x0][0x3a8] ;  /* 0x00007500ff0577ac */ /* 0x000e280008000800 */
[----:B------:R-:W-:Y:S01]  /*0e70*/  ISETP.GT.U32.AND P1, PT, R21, R4, PT ;  /* 0x000000041500720c */ /* 0x000fe20003f24070 */
[----:B------:R-:W-:Y:S01]  /*0e80*/  IMAD.HI.U32 R22, R16, R15, RZ ;  /* 0x0000000f10167227 */ /* 0x000fe200078e00ff */
[----:B------:R-:W0:Y:S03]  /*0e90*/  LDCU UR4, c[0x0][0x3a8] ;  /* 0x00007500ff0477ac */ /* 0x000e260008000800 */
[----:B------:R-:W-:Y:S01]  /*0ea0*/  @!P2 IMAD.IADD R17, R17, 0x1, -R21 ;  /* 0x000000011111a824 */ /* 0x000fe200078e0a15 */
[----:B------:R-:W0:Y:S01]  /*0eb0*/  LDCU UR54, c[0x0][0x3a8] ;  /* 0x00007500ff3677ac */ /* 0x000e220008000800 */
[----:B------:R-:W-:-:S02]  /*0ec0*/  IMAD.MOV R22, RZ, RZ, -R22 ;  /* 0x000000ffff167224 */ /* 0x000fc400078e0a16 */
[----:B------:R-:W-:Y:S01]  /*0ed0*/  @!P4 IMAD.MOV R23, RZ, RZ, -R23 ;  /* 0x000000ffff17c224 */ /* 0x000fe200078e0a17 */
[C---:B------:R-:W-:Y:S01]  /*0ee0*/  ISETP.GT.U32.AND P4, PT, R21.reuse, R14, PT ;  /* 0x0000000e1500720c */ /* 0x040fe20003f84070 */
[C---:B------:R-:W-:Y:S01]  /*0ef0*/  IMAD R15, R21.reuse, R22, R15 ;  /* 0x00000016150f7224 */ /* 0x040fe200078e020f */
[C---:B------:R-:W-:Y:S01]  /*0f00*/  ISETP.GT.U32.AND P2, PT, R21.reuse, R17, PT ;  /* 0x000000111500720c */ /* 0x040fe20003f44070 */
[----:B------:R-:W-:Y:S01]  /*0f10*/  @!P1 IMAD.IADD R4, R4, 0x1, -R21 ;  /* 0x0000000104049824 */ /* 0x000fe200078e0a15 */
[----:B------:R-:W-:Y:S01]  /*0f20*/  IABS R5, R7 ;  /* 0x0000000700057213 */ /* 0x000fe20000000000 */
[----:B------:R-:W0:Y:S02]  /*0f30*/  LDCU UR68, c[0x0][0x3a8] ;  /* 0x00007500ff4477ac */ /* 0x000e240008000800 */
[----:B------:R-:W-:Y:S01]  /*0f40*/  @!P5 IMAD.MOV R4, RZ, RZ, -R4 ;  /* 0x000000ffff04d224 */ /* 0x000fe200078e0a04 */
[----:B------:R-:W-:Y:S01]  /*0f50*/  ISETP.GT.U32.AND P5, PT, R21, R15, PT ;  /* 0x0000000f1500720c */ /* 0x000fe20003fa4070 */
[----:B------:R-:W0:Y:S01]  /*0f60*/  LDCU UR66, c[0x0][0x3a8] ;  /* 0x00007500ff4277ac */ /* 0x000e220008000800 */
[----:B------:R-:W-:-:S02]  /*0f70*/  SEL R2, R2, R23, !P6 ;  /* 0x0000001702027207 */ /* 0x000fc40007000000 */
[----:B------:R-:W-:Y:S01]  /*0f80*/  ISETP.GE.AND P6, PT, R6, RZ, PT ;  /* 0x000000ff0600720c */ /* 0x000fe20003fc6270 */
[----:B------:R-:W-:Y:S01]  /*0f90*/  IMAD.HI.U32 R6, R16, R5, RZ ;  /* 0x0000000510067227 */ /* 0x000fe200078e00ff */
[----:B------:R-:W0:Y:S03]  /*0fa0*/  LDCU UR64, c[0x0][0x3a8] ;  /* 0x00007500ff4077ac */ /* 0x000e260008000800 */
[--C-:B------:R-:W-:Y:S01]  /*0fb0*/  @!P4 IMAD.IADD R14, R14, 0x1, -R21.reuse ;  /* 0x000000010e0ec824 */ /* 0x100fe200078e0a15 */
[----:B------:R-:W0:Y:S01]  /*0fc0*/  LDCU UR62, c[0x0][0x3a8] ;  /* 0x00007500ff3e77ac */ /* 0x000e220008000800 */
[----:B------:R-:W-:Y:S02]  /*0fd0*/  IMAD.MOV R6, RZ, RZ, -R6 ;  /* 0x000000ffff067224 */ /* 0x000fe400078e0a06 */
[----:B------:R-:W-:Y:S01]  /*0fe0*/  @!P2 IMAD.IADD R17, R17, 0x1, -R21 ;  /* 0x000000011111a824 */ /* 0x000fe200078e0a15 */
[C---:B------:R-:W-:Y:S01]  /*0ff0*/  ISETP.GT.U32.AND P1, PT, R21.reuse, R14, PT ;  /* 0x0000000e1500720c */ /* 0x040fe20003f24070 */
[----:B------:R-:W-:Y:S01]  /*1000*/  IMAD R5, R21, R6, R5 ;  /* 0x0000000615057224 */ /* 0x000fe200078e0205 */
[----:B------:R-:W0:Y:S01]  /*1010*/  LDCU UR61, c[0x0][0x3a8] ;  /* 0x00007500ff3d77ac */ /* 0x000e220008000800 */
[----:B------:R-:W-:-:S02]  /*1020*/  IMAD.MOV.U32 R6, RZ, RZ, R17 ;  /* 0x000000ffff067224 */ /* 0x000fc400078e0011 */
[----:B------:R-:W-:Y:S01]  /*1030*/  @!P5 IMAD.IADD R15, R15, 0x1, -R21 ;  /* 0x000000010f0fd824 */ /* 0x000fe200078e0a15 */
[----:B------:R-:W0:Y:S01]  /*1040*/  LDCU UR59, c[0x0][0x3a8] ;  /* 0x00007500ff3b77ac */ /* 0x000e220008000800 */
[----:B------:R-:W-:-:S03]  /*1050*/  @!P3 IMAD.MOV R6, RZ, RZ, -R6 ;  /* 0x000000ffff06b224 */ /* 0x000fc600078e0a06 */
[----:B------:R-:W-:Y:S01]  /*1060*/  ISETP.GT.U32.AND P3, PT, R21, R15, PT ;  /* 0x0000000f1500720c */ /* 0x000fe20003f64070 */
[----:B------:R-:W0:Y:S01]  /*1070*/  LDCU UR57, c[0x0][0x3a8] ;  /* 0x00007500ff3977ac */ /* 0x000e220008000800 */
[----:B------:R-:W-:Y:S01]  /*1080*/  IABS R22, R8 ;  /* 0x0000000800167213 */ /* 0x000fe20000000000 */
[----:B------:R-:W-:Y:S01]  /*1090*/  @!P1 IMAD.IADD R14, R14, 0x1, -R21 ;  /* 0x000000010e0e9824 */ /* 0x000fe200078e0a15 */
[----:B------:R-:W-:Y:S01]  /*10a0*/  ISETP.GE.AND P4, PT, R7, RZ, PT ;  /* 0x000000ff0700720c */ /* 0x000fe20003f86270 */
[----:B------:R-:W0:Y:S02]  /*10b0*/  LDCU UR55, c[0x0][0x3a8] ;  /* 0x00007500ff3777ac */ /* 0x000e240008000800 */
[----:B------:R-:W-:Y:S01]  /*10c0*/  IMAD.HI.U32 R23, R16, R22, RZ ;  /* 0x0000001610177227 */ /* 0x000fe200078e00ff */
[----:B------:R-:W0:Y:S03]  /*10d0*/  LDCU UR53, c[0x0][0x3a8] ;  /* 0x00007500ff3577ac */ /* 0x000e260008000800 */
[----:B------:R-:W-:-:S02]  /*10e0*/  IMAD.MOV.U32 R7, RZ, RZ, R14 ;  /* 0x000000ffff077224 */ /* 0x000fc400078e000e */
[----:B------:R-:W-:Y:S01]  /*10f0*/  IMAD.MOV R23, RZ, RZ, -R23 ;  /* 0x000000ffff177224 */ /* 0x000fe200078e0a17 */
[----:B------:R-:W0:Y:S01]  /*1100*/  LDCU UR51, c[0x0][0x3a8] ;  /* 0x00007500ff3377ac */ /* 0x000e220008000800 */
[----:B------:R-:W-:Y:S01]  /*1110*/  @!P3 IMAD.IADD R15, R15, 0x1, -R21 ;  /* 0x000000010f0fb824 */ /* 0x000fe200078e0a15 */
[----:B------:R-:W-:Y:S01]  /*1120*/  ISETP.GE.AND P2, PT, R8, RZ, PT ;  /* 0x000000ff0800720c */ /* 0x000fe20003f46270 */
[----:B------:R-:W-:Y:S01]  /*1130*/  @!P0 IMAD.MOV R7, RZ, RZ, -R7 ;  /* 0x000000ffff078224 */ /* 0x000fe200078e0a07 */
[----:B------:R-:W-:Y:S01]  /*1140*/  IABS R8, R10 ;  /* 0x0000000a00087213 */ /* 0x000fe20000000000 */
[----:B------:R-:W0:Y:S01]  /*1150*/  LDCU UR49, c[0x0][0x3a8] ;  /* 0x00007500ff3177ac */ /* 0x000e220008000800 */
[----:B------:R-:W-:Y:S01]  /*1160*/  ISETP.GE.AND P0, PT, R10, RZ, PT ;  /* 0x000000ff0a00720c */ /* 0x000fe20003f06270 */
[----:B------:R-:W-:Y:S01]  /*1170*/  IMAD R10, R21, R23, R22 ;  /* 0x00000017150a7224 */ /* 0x000fe200078e0216 */
[----:B------:R-:W-:Y:S01]  /*1180*/  ISETP.GE.AND P3, PT, R11, RZ, PT ;  /* 0x000000ff0b00720c */ /* 0x000fe20003f66270 */
[----:B------:R-:W0:Y:S01]  /*1190*/  LDCU UR47, c[0x0][0x3a8] ;  /* 0x00007500ff2f77ac */ /* 0x000e220008000800 */
[----:B------:R-:W-:Y:S01]  /*11a0*/  IABS R26, R11 ;  /* 0x0000000b001a7213 */ /* 0x000fe20000000000 */
[----:B------:R-:W-:Y:S01]  /*11b0*/  IMAD.MOV.U32 R11, RZ, RZ, R15 ;  /* 0x000000ffff0b7224 */ /* 0x000fe200078e000f */
[----:B------:R-:W0:Y:S03]  /*11c0*/  LDCU UR45, c[0x0][0x3a8] ;  /* 0x00007500ff2d77ac */ /* 0x000e260008000800 */
[----:B------:R-:W-:Y:S01]  /*11d0*/  @!P6 IMAD.MOV R11, RZ, RZ, -R11 ;  /* 0x000000ffff0be224 */ /* 0x000fe200078e0a0b */
[C---:B------:R-:W-:Y:S01]  /*11e0*/  ISETP.GT.U32.AND P6, PT, R21.reuse, R10, PT ;  /* 0x0000000a1500720c */ /* 0x040fe20003fc4070 */
[----:B------:R-:W0:Y:S01]  /*11f0*/  LDCU UR41, c[0x0][0x3a8] ;  /* 0x00007500ff2977ac */ /* 0x000e220008000800 */
[C---:B------:R-:W-:Y:S01]  /*1200*/  ISETP.GT.U32.AND P5, PT, R21.reuse, R5, PT ;  /* 0x000000051500720c */ /* 0x040fe20003fa4070 */
[----:B------:R-:W-:Y:S01]  /*1210*/  IMAD.HI.U32 R17, R16, R8, RZ ;  /* 0x0000000810117227 */ /* 0x000fe200078e00ff */
[----:B------:R-:W0:Y:S01]  /*1220*/  LDCU UR39, c[0x0][0x3a8] ;  /* 0x00007500ff2777ac */ /* 0x000e220008000800 */
[----:B------:R-:W0:Y:S08]  /*1230*/  LDCU UR37, c[0x0][0x3a8] ;  /* 0x00007500ff2577ac */ /* 0x000e300008000800 */
[----:B------:R-:W-:Y:S01]  /*1240*/  @!P6 IMAD.IADD R10, R10, 0x1, -R21 ;  /* 0x000000010a0ae824 */ /* 0x000fe200078e0a15 */
[----:B------:R-:W0:Y:S04]  /*1250*/  LDCU UR36, c[0x0][0x3a8] ;  /* 0x00007500ff2477ac */ /* 0x000e280008000800 */
[----:B------:R-:W-:Y:S01]  /*1260*/  ISETP.GT.U32.AND P6, PT, R21, R10, PT ;  /* 0x0000000a1500720c */ /* 0x000fe20003fc4070 */
[----:B------:R-:W-:Y:S01]  /*1270*/  IMAD.MOV R17, RZ, RZ, -R17 ;  /* 0x000000ffff117224 */ /* 0x000fe200078e0a11 */
[----:B------:R-:W-:Y:S01]  /*1280*/  ISETP.GE.AND P1, PT, R9, RZ, PT ;  /* 0x000000ff0900720c */ /* 0x000fe20003f26270 */
[--C-:B------:R-:W-:Y:S01]  /*1290*/  @!P5 IMAD.IADD R5, R5, 0x1, -R21.reuse ;  /* 0x000000010505d824 */ /* 0x100fe200078e0a15 */
[----:B------:R-:W-:Y:S01]  /*12a0*/  IABS R25, R12 ;  /* 0x0000000c00197213 */ /* 0x000fe20000000000 */
[C---:B------:R-:W-:Y:S01]  /*12b0*/  IMAD R8, R21.reuse, R17, R8 ;  /* 0x0000001115087224 */ /* 0x040fe200078e0208 */
[----:B------:R-:W-:Y:S01]  /*12c0*/  IABS R9, R9 ;  /* 0x0000000900097213 */ /* 0x000fe20000000000 */
[----:B------:R-:W0:Y:S01]  /*12d0*/  LDCU UR34, c[0x0][0x3a8] ;  /* 0x00007500ff2277ac */ /* 0x000e220008000800 */
[C---:B------:R-:W-:Y:S01]  /*12e0*/  ISETP.GT.U32.AND P5, PT, R21.reuse, R5, PT ;  /* 0x000000051500720c */ /* 0x040fe20003fa4070 */
[----:B------:R-:W-:Y:S01]  /*12f0*/  IMAD.HI.U32 R17, R16, R25, RZ ;  /* 0x0000001910117227 */ /* 0x000fe200078e00ff */
[----:B------:R-:W0:Y:S03]  /*1300*/  LDCU UR32, c[0x0][0x3a8] ;  /* 0x00007500ff2077ac */ /* 0x000e260008000800 */
[----:B------:R-:W-:Y:S01]  /*1310*/  @!P6 IMAD.IADD R10, R10, 0x1, -R21 ;  /* 0x000000010a0ae824 */ /* 0x000fe200078e0a15 */
[----:B------:R-:W-:Y:S01]  /*1320*/  ISETP.GT.U32.AND P6, PT, R21, R8, PT ;  /* 0x000000081500720c */ /* 0x000fe20003fc4070 */
        /* <DEDUP_REMOVED lines=9> */
[--C-:B------:R-:W-:Y:S01]  /*13c0*/  @!P6 IMAD.IADD R8, R8, 0x1, -R21.reuse ;  /* 0x000000010808e824 */ /* 0x100fe200078e0a15 */
[----:B------:R-:W-:Y:S01]  /*13d0*/  ISETP.GT.U32.AND P6, PT, R21, R25, PT ;  /* 0x000000191500720c */ /* 0x000fe20003fc4070 */
[----:B------:R-:W-:Y:S01]  /*13e0*/  @!P5 IMAD.IADD R5, R5, 0x1, -R21 ;  /* 0x000000010505d824 */ /* 0x000fe200078e0a15 */
[----:B------:R-:W-:Y:S01]  /*13f0*/  ISETP.GT.U32.AND P5, PT, R21, R9, PT ;  /* 0x000000091500720c */ /* 0x000fe20003fa4070 */
[C---:B------:R-:W-:Y:S01]  /*1400*/  IMAD.HI.U32 R15, R16.reuse, R22, RZ ;  /* 0x00000016100f7227 */ /* 0x040fe200078e00ff */
[----:B------:R-:W-:Y:S01]  /*1410*/  IABS R24, R18 ;  /* 0x0000001200187213 */ /* 0x000fe20000000000 */
[----:B------:R-:W0:Y:S02]  /*1420*/  LDCU UR20, c[0x0][0x3a8] ;  /* 0x00007500ff1477ac */ /* 0x000e240008000800 */
[C---:B------:R-:W-:Y:S01]  /*1430*/  IMAD.HI.U32 R23, R16.reuse, R26, RZ ;  /* 0x0000001a10177227 */ /* 0x040fe200078e00ff */
[----:B------:R-:W0:Y:S03]  /*1440*/  LDCU UR18, c[0x0][0x3a8] ;  /* 0x00007500ff1277ac */ /* 0x000e260008000800 */
[----:B------:R-:W-:Y:S01]  /*1450*/  IMAD.HI.U32 R14, R16, R24, RZ ;  /* 0x00000018100e7227 */ /* 0x000fe200078e00ff */
[----:B------:R-:W0:Y:S03]  /*1460*/  LDCU UR17, c[0x0][0x3a8] ;  /* 0x00007500ff1177ac */ /* 0x000e260008000800 */
[----:B------:R-:W-:-:S02]  /*1470*/  IMAD.MOV R15, RZ, RZ, -R15 ;  /* 0x000000ffff0f7224 */ /* 0x000fc400078e0a0f */
[----:B------:R-:W-:Y:S01]  /*1480*/  IMAD.MOV R23, RZ, RZ, -R23 ;  /* 0x000000ffff177224 */ /* 0x000fe200078e0a17 */
[----:B------:R-:W0:Y:S01]  /*1490*/  LDCU UR15, c[0x0][0x3a8] ;  /* 0x00007500ff0f77ac */ /* 0x000e220008000800 */
[----:B------:R-:W-:Y:S02]  /*14a0*/  IMAD.MOV R14, RZ, RZ, -R14 ;  /* 0x000000ffff0e7224 */ /* 0x000fe400078e0a0e */
[----:B------:R-:W-:Y:S01]  /*14b0*/  IMAD R22, R21, R15, R22 ;  /* 0x0000000f15167224 */ /* 0x000fe200078e0216 */
[----:B------:R-:W0:Y:S01]  /*14c0*/  LDCU UR13, c[0x0][0x3a8] ;  /* 0x00007500ff0d77ac */ /* 0x000e220008000800 */
[--C-:B------:R-:W-:Y:S02]  /*14d0*/  @!P6 IMAD.IADD R25, R25, 0x1, -R21.reuse ;  /* 0x000000011919e824 */ /* 0x100fe400078e0a15 */
[----:B------:R-:W-:Y:S01]  /*14e0*/  @!P5 IMAD.IADD R9, R9, 0x1, -R21 ;  /* 0x000000010909d824 */ /* 0x000fe200078e0a15 */
[----:B------:R-:W0:Y:S01]  /*14f0*/  LDCU UR8, c[0x0][0x3a8] ;  /* 0x00007500ff0877ac */ /* 0x000e220008000800 */
[C---:B------:R-:W-:Y:S01]  /*1500*/  IMAD R26, R21.reuse, R23, R26 ;  /* 0x00000017151a7224 */ /* 0x040fe200078e021a */
[----:B------:R-:W-:Y:S01]  /*1510*/  IABS R23, R20 ;  /* 0x0000001400177213 */ /* 0x000fe20000000000 */
[C---:B------:R-:W-:Y:S01]  /*1520*/  IMAD R24, R21.reuse, R14, R24 ;  /* 0x0000000e15187224 */ /* 0x040fe200078e0218 */
[C---:B------:R-:W-:Y:S01]  /*1530*/  ISETP.GT.U32.AND P6, PT, R21.reuse, R25, PT ;  /* 0x000000191500720c */ /* 0x040fe20003fc4070 */
[----:B------:R-:W0:Y:S01]  /*1540*/  LDCU UR10, c[0x0][0x3a8] ;  /* 0x00007500ff0a77ac */ /* 0x000e220008000800 */
[C---:B------:R-:W-:Y:S01]  /*1550*/  ISETP.GT.U32.AND P5, PT, R21.reuse, R9, PT ;  /* 0x000000091500720c */ /* 0x040fe20003fa4070 */
[----:B------:R-:W0:Y:S01]  /*1560*/  LDCU UR74, c[0x0][0x3a8] ;  /* 0x00007500ff4a77ac */ /* 0x000e220008000800 */
[----:B----4-:R-:W-:Y:S01]  /*1570*/  IABS R15, R3 ;  /* 0x00000003000f7213 */ /* 0x010fe20000000000 */
[----:B------:R-:W-:Y:S01]  /*1580*/  @!P2 IMAD.MOV R10, RZ, RZ, -R10 ;  /* 0x000000ffff0aa224 */ /* 0x000fe200078e0a0a */
[C---:B------:R-:W-:Y:S01]  /*1590*/  ISETP.GT.U32.AND P2, PT, R21.reuse, R22, PT ;  /* 0x000000161500720c */ /* 0x040fe20003f44070 */
[----:B------:R-:W4:Y:S02]  /*15a0*/  LDCU UR73, c[0x0][0x3a8] ;  /* 0x00007500ff4977ac */ /* 0x000f240008000800 */
[C---:B------:R-:W-:Y:S01]  /*15b0*/  IMAD.HI.U32 R17, R16.reuse, R15, RZ ;  /* 0x0000000f10117227 */ /* 0x040fe200078e00ff */
[----:B------:R-:W0:Y:S03]  /*15c0*/  LDCU UR69, c[0x0][0x3a8] ;  /* 0x00007500ff4577ac */ /* 0x000e260008000800 */
[C---:B------:R-:W-:Y:S01]  /*15d0*/  IMAD.HI.U32 R28, R16.reuse, R29, RZ ;  /* 0x0000001d101c7227 */ /* 0x040fe200078e00ff */
[----:B------:R-:W0:Y:S03]  /*15e0*/  LDCU UR70, c[0x0][0x3a8] ;  /* 0x00007500ff4677ac */ /* 0x000e260008000800 */
[----:B------:R-:W-:Y:S01]  /*15f0*/  IMAD.HI.U32 R27, R16, R23, RZ ;  /* 0x00000017101b7227 */ /* 0x000fe200078e00ff */
[----:B------:R-:W0:Y:S03]  /*1600*/  LDCU UR71, c[0x0][0x3a0] ;  /* 0x00007400ff4777ac */ /* 0x000e260008000800 */
[----:B------:R-:W-:Y:S01]  /*1610*/  IMAD.MOV R17, RZ, RZ, -R17 ;  /* 0x000000ffff117224 */ /* 0x000fe200078e0a11 */
[----:B------:R-:W0:Y:S03]  /*1620*/  LDCU UR72, c[0x0][0x3ac] ;  /* 0x00007580ff4877ac */ /* 0x000e260008000800 */
[----:B------:R-:W-:-:S02]  /*1630*/  IMAD R15, R21, R17, R15 ;  /* 0x00000011150f7224 */ /* 0x000fc400078e020f */
[--C-:B------:R-:W-:Y:S02]  /*1640*/  @!P6 IMAD.IADD R25, R25, 0x1, -R21.reuse ;  /* 0x000000011919e824 */ /* 0x100fe400078e0a15 */
[--C-:B------:R-:W-:Y:S01]  /*1650*/  @!P5 IMAD.IADD R9, R9, 0x1, -R21.reuse ;  /* 0x000000010909d824 */ /* 0x100fe200078e0a15 */
[C---:B------:R-:W-:Y:S01]  /*1660*/  ISETP.GT.U32.AND P6, PT, R21.reuse, R15, PT ;  /* 0x0000000f1500720c */ /* 0x040fe20003fc4070 */
[----:B------:R-:W-:Y:S02]  /*1670*/  @!P2 IMAD.IADD R22, R22, 0x1, -R21 ;  /* 0x000000011616a824 */ /* 0x000fe400078e0a15 */
[----:B------:R-:W-:Y:S01]  /*1680*/  @!P1 IMAD.MOV R9, RZ, RZ, -R9 ;  /* 0x000000ffff099224 */ /* 0x000fe200078e0a09 */
[----:B------:R-:W-:-:S09]  /*1690*/  ISETP.GT.U32.AND P1, PT, R21, R24, PT ;  /* 0x000000181500720c */ /* 0x000fd20003f24070 */
[----:B------:R-:W-:-:S04]  /*16a0*/  @!P6 IMAD.IADD R15, R15, 0x1, -R21 ;  /* 0x000000010f0fe824 */ /* 0x000fc800078e0a15 */
[----:B------:R-:W-:Y:S01]  /*16b0*/  @!P1 IMAD.IADD R24, R24, 0x1, -R21 ;  /* 0x0000000118189824 */ /* 0x000fe200078e0a15 */
[----:B------:R-:W-:-:S13]  /*16c0*/  ISETP.GE.AND P1, PT, R12, RZ, PT ;  /* 0x000000ff0c00720c */ /* 0x000fda0003f26270 */
[----:B------:R-:W-:Y:S01]  /*16d0*/  @!P1 IMAD.MOV R25, RZ, RZ, -R25 ;  /* 0x000000ffff199224 */ /* 0x000fe200078e0a19 */
[----:B--2---:R-:W-:-:S05]  /*16e0*/  IABS R14, R0 ;  /* 0x00000000000e7213 */ /* 0x004fca0000000000 */
[----:B------:R-:W-:-:S04]  /*16f0*/  IMAD.HI.U32 R16, R16, R14, RZ ;  /* 0x0000000e10107227 */ /* 0x000fc800078e00ff */
[----:B------:R-:W-:-:S04]  /*1700*/  IMAD.MOV R16, RZ, RZ, -R16 ;  /* 0x000000ffff107224 */ /* 0x000fc800078e0a10 */
[----:B------:R-:W-:-:S05]  /*1710*/  IMAD R14, R21, R16, R14 ;  /* 0x00000010150e7224 */ /* 0x000fca00078e020e */
[----:B------:R-:W-:-:S13]  /*1720*/  ISETP.GT.U32.AND P2, PT, R21, R14, PT ;  /* 0x0000000e1500720c */ /* 0x000fda0003f44070 */
[----:B------:R-:W-:Y:S01]  /*1730*/  @!P2 IMAD.IADD R14, R14, 0x1, -R21 ;  /* 0x000000010e0ea824 */ /* 0x000fe200078e0a15 */
[----:B------:R-:W-:Y:S02]  /*1740*/  ISETP.GT.U32.AND P2, PT, R21, R15, PT ;  /* 0x0000000f1500720c */ /* 0x000fe40003f44070 */
[----:B------:R-:W-:-:S11]  /*1750*/  ISETP.GE.AND P1, PT, R0, RZ, PT ;  /* 0x000000ff0000720c */ /* 0x000fd60003f26270 */
[----:B------:R-:W-:Y:S01]  /*1760*/  @!P2 IMAD.IADD R15, R15, 0x1, -R21 ;  /* 0x000000010f0fa824 */ /* 0x000fe200078e0a15 */
[----:B------:R-:W-:Y:S02]  /*1770*/  ISETP.GE.AND P2, PT, R3, RZ, PT ;  /* 0x000000ff0300720c */ /* 0x000fe40003f46270 */
[----:B------:R-:W2:Y:S04]  /*1780*/  LDL.LU R3, [R1+0xde8] ;  /* 0x000de80001037983 */ /* 0x000ea80000300800 */
[----:B------:R-:W4:Y:S01]  /*1790*/  LDL.LU R0, [R1+0xde4] ;  /* 0x000de40001007983 */ /* 0x000f220000300800 */
[----:B------:R-:W-:Y:S01]  /*17a0*/  ISETP.GT.U32.AND P5, PT, R21, R26, PT ;  /* 0x0000001a1500720c */ /* 0x000fe20003fa4070 */
[----:B------:R-:W-:Y:S02]  /*17b0*/  @!P4 IMAD.MOV R5, RZ, RZ, -R5 ;  /* 0x000000ffff05c224 */ /* 0x000fe400078e0a05 */
[----:B------:R-:W-:-:S10]  /*17c0*/  IMAD.MOV R28, RZ, RZ, -R28 ;  /* 0x000000ffff1c7224 */ /* 0x000fd400078e0a1c */
[----:B------:R-:W-:Y:S01]  /*17d0*/  @!P5 IMAD.IADD R26, R26, 0x1, -R21 ;  /* 0x000000011a1ad824 */ /* 0x000fe200078e0a15 */
[----:B------:R-:W-:-:S04]  /*17e0*/  ISETP.GT.U32.AND P5, PT, R21, R8, PT ;  /* 0x000000081500720c */ /* 0x000fc80003fa4070 */
[C---:B------:R-:W-:Y:S01]  /*17f0*/  ISETP.GT.U32.AND P4, PT, R21.reuse, R26, PT ;  /* 0x0000001a1500720c */ /* 0x040fe20003f84070 */
[----:B------:R-:W-:Y:S02]  /*1800*/  IMAD.MOV R27, RZ, RZ, -R27 ;  /* 0x000000ffff1b7224 */ /* 0x000fe400078e0a1b */
[C---:B------:R-:W-:Y:S02]  /*1810*/  IMAD R28, R21.reuse, R28, R29 ;  /* 0x0000001c151c7224 */ /* 0x040fe400078e021d */
[C---:B------:R-:W-:Y:S01]  /*1820*/  IMAD R23, R21.reuse, R27, R23 ;  /* 0x0000001b15177224 */ /* 0x040fe200078e0217 */
[----:B------:R-:W0:Y:S03]  /*1830*/  S2R R29, SR_TID.X ;  /* 0x00000000001d7919 */ /* 0x000e260000002100 */
[----:B------:R-:W-:Y:S01]  /*1840*/  @!P5 IMAD.IADD R8, R8, 0x1, -R21 ;  /* 0x000000010808d824 */ /* 0x000fe200078e0a15 */
[----:B------:R-:W-:-:S03]  /*1850*/  ISETP.GT.U32.AND P5, PT, R21, R28, PT ;  /* 0x0000001c1500720c */ /* 0x000fc60003fa4070 */
[----:B------:R-:W-:Y:S01]  /*1860*/  @!P4 IMAD.IADD R26, R26, 0x1, -R21 ;  /* 0x000000011a1ac824 */ /* 0x000fe200078e0a15 */
[----:B------:R-:W-:Y:S01]  /*1870*/  ISETP.GT.U32.AND P4, PT, R21, R23, PT ;  /* 0x000000171500720c */ /* 0x000fe20003f84070 */
[----:B------:R-:W-:-:S04]  /*1880*/  IMAD.MOV.U32 R16, RZ, RZ, R8 ;  /* 0x000000ffff107224 */ /* 0x000fc800078e0008 */
[----:B------:R-:W-:Y:S01]  /*1890*/  @!P0 IMAD.MOV R16, RZ, RZ, -R16 ;  /* 0x000000ffff108224 */ /* 0x000fe200078e0a10 */
[----:B------:R-:W-:-:S03]  /*18a0*/  ISETP.GT.U32.AND P0, PT, R21, R24, PT ;  /* 0x000000181500720c */ /* 0x000fc60003f04070 */
[----:B------:R-:W-:Y:S01]  /*18b0*/  @!P5 IMAD.IADD R28, R28, 0x1, -R21 ;  /* 0x000000011c1cd824 */ /* 0x000fe200078e0a15 */
[----:B------:R-:W-:-:S03]  /*18c0*/  ISETP.GT.U32.AND P5, PT, R21, R22, PT ;  /* 0x000000161500720c */ /* 0x000fc60003fa4070 */
[----:B------:R-:W-:Y:S01]  /*18d0*/  @!P4 IMAD.IADD R23, R23, 0x1, -R21 ;  /* 0x000000011717c824 */ /* 0x000fe200078e0a15 */
[----:B------:R-:W-:-:S04]  /*18e0*/  ISETP.GT.U32.AND P4, PT, R21, R28, PT ;  /* 0x0000001c1500720c */ /* 0x000fc80003f84070 */
[C---:B------:R-:W-:Y:S01]  /*18f0*/  ISETP.GT.U32.AND P6, PT, R21.reuse, R23, PT ;  /* 0x000000171500720c */ /* 0x040fe20003fc4070 */
[----:B------:R-:W-:Y:S01]  /*1900*/  @!P3 IMAD.MOV R26, RZ, RZ, -R26 ;  /* 0x000000ffff1ab224 */ /* 0x000fe200078e0a1a */
[----:B------:R-:W-:Y:S01]  /*1910*/  ISETP.GT.U32.AND P3, PT, R21, R14, PT ;  /* 0x0000000e1500720c */ /* 0x000fe20003f64070 */
[--C-:B------:R-:W-:Y:S01]  /*1920*/  @!P0 IMAD.IADD R24, R24, 0x1, -R21.reuse ;  /* 0x0000000118188824 */ /* 0x100fe200078e0a15 */
[----:B------:R-:W-:Y:S01]  /*1930*/  ISETP.GE.AND P0, PT, R18, RZ, PT ;  /* 0x000000ff1200720c */ /* 0x000fe20003f06270 */
[--C-:B------:R-:W-:Y:S01]  /*1940*/  @!P5 IMAD.IADD R22, R22, 0x1, -R21.reuse ;  /* 0x000000011616d824 */ /* 0x100fe200078e0a15 */
[----:B0-----:R-:W-:Y:S02]  /*1950*/  LOP3.LUT R29, R29, 0x3f, RZ, 0xc0, !PT ;  /* 0x0000003f1d1d7812 */ /* 0x001fe400078ec0ff */
[----:B------:R-:W-:Y:S01]  /*1960*/  ISETP.GE.AND P5, PT, R13, RZ, PT ;  /* 0x000000ff0d00720c */ /* 0x000fe20003fa6270 */
[----:B------:R-:W-:Y:S01]  /*1970*/  @!P4 IMAD.IADD R28, R28, 0x1, -R21 ;  /* 0x000000011c1cc824 */ /* 0x000fe200078e0a15 */
[----:B------:R-:W-:-:S02]  /*1980*/  ISETP.GE.AND P4, PT, R19, RZ, PT ;  /* 0x000000ff1300720c */ /* 0x000fc40003f86270 */
[----:B------:R-:W-:Y:S01]  /*1990*/  LOP3.LUT R13, R29, 0x40, RZ, 0xfc, !PT ;  /* 0x000000401d0d7812 */ /* 0x000fe200078efcff */
[--C-:B------:R-:W-:Y:S01]  /*19a0*/  @!P6 IMAD.IADD R23, R23, 0x1, -R21.reuse ;  /* 0x000000011717e824 */ /* 0x100fe200078e0a15 */
[----:B------:R-:W-:Y:S01]  /*19b0*/  ISETP.GE.AND P6, PT, R20, RZ, PT ;  /* 0x000000ff1400720c */ /* 0x000fe20003fc6270 */
[----:B------:R-:W-:Y:S02]  /*19c0*/  @!P3 IMAD.IADD R14, R14, 0x1, -R21 ;  /* 0x000000010e0eb824 */ /* 0x000fe400078e0a15 */
[----:B------:R-:W-:Y:S02]  /*19d0*/  IMAD R13, R13, UR75, RZ ;  /* 0x0000004b0d0d7c24 */ /* 0x000fe4000f8e02ff */
[----:B------:R-:W-:Y:S02]  /*19e0*/  IMAD R12, R29, UR75, RZ ;  /* 0x0000004b1d0c7c24 */ /* 0x000fe4000f8e02ff */
[----:B------:R-:W-:Y:S01]  /*19f0*/  @!P0 IMAD.MOV R24, RZ, RZ, -R24 ;  /* 0x000000ffff188224 */ /* 0x000fe200078e0a18 */
[----:B-----5:R-:W-:Y:S01]  /*1a00*/  IADD3 R8, P0, PT, R13, UR26, RZ ;  /* 0x0000001a0d087c10 */ /* 0x020fe2000ff1e0ff */
[----:B------:R-:W-:-:S02]  /*1a10*/  @!P5 IMAD.MOV R22, RZ, RZ, -R22 ;  /* 0x000000ffff16d224 */ /* 0x000fc400078e0a16 */
[----:B------:R-:W-:Y:S02]  /*1a20*/  IMAD.MOV.U32 R21, RZ, RZ, R14 ;  /* 0x000000ffff157224 */ /* 0x000fe400078e000e */
[----:B---3--:R-:W-:Y:S02]  /*1a30*/  IMAD R2, R2, UR76, RZ ;  /* 0x0000004c02027c24 */ /* 0x008fe4000f8e02ff */
[----:B------:R-:W-:Y:S02]  /*1a40*/  @!P4 IMAD.MOV R28, RZ, RZ, -R28 ;  /* 0x000000ffff1cc224 */ /* 0x000fe400078e0a1c */
[----:B------:R-:W-:Y:S02]  /*1a50*/  @!P6 IMAD.MOV R23, RZ, RZ, -R23 ;  /* 0x000000ffff17e224 */ /* 0x000fe400078e0a17 */
[----:B------:R-:W-:Y:S01]  /*1a60*/  @!P2 IMAD.MOV R15, RZ, RZ, -R15 ;  /* 0x000000ffff0fa224 */ /* 0x000fe200078e0a0f */
[----:B------:R-:W-:Y:S01]  /*1a70*/  UIMAD UR75, UR29, 0x7f, URZ ;  /* 0x0000007f1d4b78a4 */ /* 0x000fe2000f8e02ff */
[----:B------:R-:W-:Y:S01]  /*1a80*/  @!P1 IMAD.MOV R21, RZ, RZ, -R21 ;  /* 0x000000ffff159224 */ /* 0x000fe200078e0a15 */
[----:B--2---:R-:W-:-:S02]  /*1a90*/  ISETP.NE.AND P3, PT, R3, RZ, PT ;  /* 0x000000ff0300720c */ /* 0x004fc40003f65270 */
[----:B------:R-:W-:Y:S01]  /*1aa0*/  LOP3.LUT R17, RZ, R3, RZ, 0x33, !PT ;  /* 0x00000003ff117212 */ /* 0x000fe200078e33ff */
[----:B----4-:R-:W-:Y:S01]  /*1ab0*/  IMAD R0, R0, UR76, RZ ;  /* 0x0000004c00007c24 */ /* 0x010fe2000f8e02ff */
[C---:B------:R-:W-:Y:S02]  /*1ac0*/  IADD3 R3, P5, PT, R12.reuse, UR26, RZ ;  /* 0x0000001a0c037c10 */ /* 0x040fe4000ffbe0ff */
[C---:B------:R-:W-:Y:S02]  /*1ad0*/  SEL R20, R17.reuse, R5, !P3 ;  /* 0x0000000511147207 */ /* 0x040fe40005800000 */
[----:B------:R-:W-:Y:S02]  /*1ae0*/  SEL R14, R17, R4, !P3 ;  /* 0x00000004110e7207 */ /* 0x000fe40005800000 */
[----:B------:R-:W-:Y:S02]  /*1af0*/  LEA.HI.X.SX32 R5, R13, UR27, 0x1, P0 ;  /* 0x0000001b0d057c11 */ /* 0x000fe400080f0eff */
[----:B------:R-:W-:-:S02]  /*1b00*/  LEA.HI.X.SX32 R4, R12, UR27, 0x1, P5 ;  /* 0x0000001b0c047c11 */ /* 0x000fc4000a8f0eff */
[----:B------:R-:W-:Y:S02]  /*1b10*/  IADD3 R13, P0, PT, R0, UR24, RZ ;  /* 0x00000018000d7c10 */ /* 0x000fe4000ff1e0ff */
[----:B------:R-:W-:Y:S02]  /*1b20*/  IADD3 R12, P1, PT, R2, UR24, RZ ;  /* 0x00000018020c7c10 */ /* 0x000fe4000ff3e0ff */
[C---:B------:R-:W-:Y:S02]  /*1b30*/  SEL R18, R17.reuse, R6, !P3 ;  /* 0x0000000611127207 */ /* 0x040fe40005800000 */
[C---:B------:R-:W-:Y:S02]  /*1b40*/  SEL R19, R17.reuse, R7, !P3 ;  /* 0x0000000711137207 */ /* 0x040fe40005800000 */
[C---:B------:R-:W-:Y:S02]  /*1b50*/  SEL R11, R17.reuse, R11, !P3 ;  /* 0x0000000b110b7207 */ /* 0x040fe40005800000 */
[----:B------:R-:W-:-:S02]  /*1b60*/  SEL R10, R17, R10, !P3 ;  /* 0x0000000a110a7207 */ /* 0x000fc40005800000 */
[C---:B------:R-:W-:Y:S02]  /*1b70*/  SEL R27, R17.reuse, R9, !P3 ;  /* 0x00000009111b7207 */ /* 0x040fe40005800000 */
[C---:B------:R-:W-:Y:S02]  /*1b80*/  SEL R16, R17.reuse, R16, !P3 ;  /* 0x0000001011107207 */ /* 0x040fe40005800000 */
[C---:B------:R-:W-:Y:S02]  /*1b90*/  SEL R26, R17.reuse, R26, !P3 ;  /* 0x0000001a111a7207 */ /* 0x040fe40005800000 */
[C---:B------:R-:W-:Y:S02]  /*1ba0*/  SEL R25, R17.reuse, R25, !P3 ;  /* 0x0000001911197207 */ /* 0x040fe40005800000 */
[C---:B------:R-:W-:Y:S02]  /*1bb0*/  SEL R22, R17.reuse, R22, !P3 ;  /* 0x0000001611167207 */ /* 0x040fe40005800000 */
[----:B------:R-:W-:-:S02]  /*1bc0*/  SEL R24, R17, R24, !P3 ;  /* 0x0000001811187207 */ /* 0x000fc40005800000 */
[C---:B------:R-:W-:Y:S02]  /*1bd0*/  SEL R28, R17.reuse, R28, !P3 ;  /* 0x0000001c111c7207 */ /* 0x040fe40005800000 */
[C---:B------:R-:W-:Y:S02]  /*1be0*/  SEL R23, R17.reuse, R23, !P3 ;  /* 0x0000001711177207 */ /* 0x040fe40005800000 */
[C---:B------:R-:W-:Y:S02]  /*1bf0*/  SEL R15, R17.reuse, R15, !P3 ;  /* 0x0000000f110f7207 */ /* 0x040fe40005800000 */
[----:B------:R-:W-:Y:S02]  /*1c00*/  SEL R17, R17, R21, !P3 ;  /* 0x0000001511117207 */ /* 0x000fe40005800000 */
[----:B------:R-:W-:Y:S02]  /*1c10*/  LEA.HI.X.SX32 R29, R0, UR25, 0x1, P0 ;  /* 0x00000019001d7c11 */ /* 0x000fe400080f0eff */
[----:B------:R-:W-:Y:S01]  /*1c20*/  LEA.HI.X.SX32 R21, R2, UR25, 0x1, P1 ;  /* 0x0000001902157c11 */ /* 0x000fe200088f0eff */
[----:B------:R-:W-:Y:S01]  /*1c30*/  STL [R1+0x118], R13 ;  /* 0x0001180d01007387 */ /* 0x000fe20000100800 */
[----:B------:R-:W-:-:S03]  /*1c40*/  IADD3 R0, P0, PT, R12, UR75, RZ ;  /* 0x0000004b0c007c10 */ /* 0x000fc6000ff1e0ff */
[----:B------:R-:W-:Y:S01]  /*1c50*/  STL [R1+0x120], R12 ;  /* 0x0001200c01007387 */ /* 0x000fe20000100800 */
[----:B------:R-:W-:-:S03]  /*1c60*/  USHF.R.S32.HI UR24, URZ, 0x1f, UR75 ;  /* 0x0000001fff187899 */ /* 0x000fc6000801144b */
[----:B------:R-:W-:Y:S04]  /*1c70*/  STL [R1+0x114], R29 ;  /* 0x0001141d01007387 */ /* 0x000fe80000100800 */
[----:B------:R-:W-:Y:S04]  /*1c80*/  STL [R1+0x11c], R21 ;  /* 0x00011c1501007387 */ /* 0x000fe80000100800 */
[----:B------:R0:W-:Y:S01]  /*1c90*/  STL [R1+0xa1c], R0 ;  /* 0x000a1c0001007387 */ /* 0x0001e20000100800 */
[----:B------:R-:W-:Y:S01]  /*1ca0*/  UIMAD UR26, UR29, 0x7e, URZ ;  /* 0x0000007e1d1a78a4 */ /* 0x000fe2000f8e02ff */
[----:B------:R-:W-:-:S02]  /*1cb0*/  IADD3.X R2, PT, PT, R21, UR24, RZ, P0, !PT ;  /* 0x0000001815027c10 */ /* 0x000fc400087fe4ff */
[----:B0-----:R-:W-:-:S05]  /*1cc0*/  IADD3 R0, P1, PT, R13, UR75, RZ ;  /* 0x0000004b0d007c10 */ /* 0x001fca000ff3e0ff */
[----:B------:R0:W-:Y:S01]  /*1cd0*/  STL [R1+0xa24], R0 ;  /* 0x000a240001007387 */ /* 0x0001e20000100800 */
[----:B------:R-:W-:-:S03]  /*1ce0*/  USHF.R.S32.HI UR75, URZ, 0x1f, UR26 ;  /* 0x0000001fff4b7899 */ /* 0x000fc6000801141a */
[----:B------:R2:W-:Y:S01]  /*1cf0*/  STL [R1+0xa18], R2 ;  /* 0x000a180201007387 */ /* 0x0005e20000100800 */
[----:B0-----:R-:W-:Y:S02]  /*1d00*/  IADD3.X R0, PT, PT, R29, UR24, RZ, P1, !PT ;  /* 0x000000181d007c10 */ /* 0x001fe40008ffe4ff */
[----:B--2---:R-:W-:-:S03]  /*1d10*/  IADD3 R2, P0, PT, R12, UR26, RZ ;  /* 0x0000001a0c027c10 */ /* 0x004fc6000ff1e0ff */
[----:B------:R0:W-:Y:S01]  /*1d20*/  STL [R1+0xa20], R0 ;  /* 0x000a200001007387 */ /* 0x0001e20000100800 */
[----:B------:R-:W-:-:S03]  /*1d30*/  UIMAD UR27, UR29, 0x7d, URZ ;  /* 0x0000007d1d1b78a4 */ /* 0x000fc6000f8e02ff */
[----:B------:R2:W-:Y:S01]  /*1d40*/  STL [R1+0xa2c], R2 ;  /* 0x000a2c0201007387 */ /* 0x0005e20000100800 */
[----:B0-----:R-:W-:Y:S02]  /*1d50*/  IADD3 R0, P1, PT, R13, UR26, RZ ;  /* 0x0000001a0d007c10 */ /* 0x001fe4000ff3e0ff */
[----:B--2---:R-:W-:-:S03]  /*1d60*/  IADD3.X R2, PT, PT, R21, UR75, RZ, P0, !PT ;  /* 0x0000004b15027c10 */ /* 0x004fc600087fe4ff */
[----:B------:R0:W-:Y:S01]  /*1d70*/  STL [R1+0xa34], R0 ;  /* 0x000a340001007387 */ /* 0x0001e20000100800 */
[----:B------:R-:W-:-:S03]  /*1d80*/  USHF.R.S32.HI UR26, URZ, 0x1f, UR27 ;  /* 0x0000001fff1a7899 */ /* 0x000fc6000801141b */
[----:B------:R2:W-:Y:S01]  /*1d90*/  STL [R1+0xa28], R2 ;  /* 0x000a280201007387 */ /* 0x0005e20000100800 */
[----:B0-----:R-:W-:Y:S02]  /*1da0*/  IADD3.X R0, PT, PT, R29, UR75, RZ, P1, !PT ;  /* 0x0000004b1d007c10 */ /* 0x001fe40008ffe4ff */
[----:B--2---:R-:W-:-:S03]  /*1db0*/  IADD3 R2, P0, PT, R12, UR27, RZ ;  /* 0x0000001b0c027c10 */ /* 0x004fc6000ff1e0ff */
[----:B------:R0:W-:Y:S01]  /*1dc0*/  STL [R1+0xa30], R0 ;  /* 0x000a300001007387 */ /* 0x0001e20000100800 */
[----:B------:R-:W-:Y:S02]  /*1dd0*/  IMAD R6, R14, UR77, RZ ;  /* 0x0000004d0e067c24 */ /* 0x000fe4000f8e02ff */
[----:B------:R-:W-:Y:S01]  /*1de0*/  IMAD R7, R18, UR77, RZ ;  /* 0x0000004d12077c24 */ /* 0x000fe2000f8e02ff */
[----:B------:R2:W-:Y:S01]  /*1df0*/  STL [R1+0xa3c], R2 ;  /* 0x000a3c0201007387 */ /* 0x0005e20000100800 */
[----:B------:R-:W-:Y:S01]  /*1e00*/  IMAD R9, R19, UR77, RZ ;  /* 0x0000004d13097c24 */ /* 0x000fe2000f8e02ff */
[----:B0-----:R-:W-:Y:S01]  /*1e10*/  IADD3 R0, P1, PT, R13, UR27, RZ ;  /* 0x0000001b0d007c10 */ /* 0x001fe2000ff3e0ff */
[----:B------:R-:W-:Y:S02]  /*1e20*/  IMAD R11, R11, UR77, RZ ;  /* 0x0000004d0b0b7c24 */ /* 0x000fe4000f8e02ff */
[----:B------:R-:W-:Y:S01]  /*1e30*/  IMAD R20, R20, UR77, RZ ;  /* 0x0000004d14147c24 */ /* 0x000fe2000f8e02ff */
[----:B--2---:R-:W-:Y:S01]  /*1e40*/  IADD3.X R2, PT, PT, R21, UR26, RZ, P0, !PT ;  /* 0x0000001a15027c10 */ /* 0x004fe200087fe4ff */
[----:B------:R-:W-:Y:S01]  /*1e50*/  IMAD R10, R10, UR77, RZ ;  /* 0x0000004d0a0a7c24 */ /* 0x000fe2000f8e02ff */
[----:B------:R0:W-:Y:S01]  /*1e60*/  STL [R1+0xa44], R0 ;  /* 0x000a440001007387 */ /* 0x0001e20000100800 */
[----:B------:R-:W-:-:S02]  /*1e70*/  IMAD R27, R27, UR77, RZ ;  /* 0x0000004d1b1b7c24 */ /* 0x000fc4000f8e02ff */
[----:B------:R-:W-:Y:S02]  /*1e80*/  IMAD R16, R16, UR77, RZ ;  /* 0x0000004d10107c24 */ /* 0x000fe4000f8e02ff */
[----:B------:R-:W-:Y:S02]  /*1e90*/  IMAD R26, R26, UR77, RZ ;  /* 0x0000004d1a1a7c24 */ /* 0x000fe4000f8e02ff */
[----:B------:R-:W-:Y:S02]  /*1ea0*/  IMAD R25, R25, UR77, RZ ;  /* 0x0000004d19197c24 */ /* 0x000fe4000f8e02ff */
[----:B------:R-:W-:Y:S02]  /*1eb0*/  IMAD R22, R22, UR77, RZ ;  /* 0x0000004d16167c24 */ /* 0x000fe4000f8e02ff */
[----:B------:R-:W-:Y:S02]  /*1ec0*/  IMAD R24, R24, UR77, RZ ;  /* 0x0000004d18187c24 */ /* 0x000fe4000f8e02ff */
[----:B------:R-:W-:-:S02]  /*1ed0*/  IMAD R28, R28, UR77, RZ ;  /* 0x0000004d1c1c7c24 */ /* 0x000fc4000f8e02ff */
[----:B------:R-:W-:Y:S02]  /*1ee0*/  IMAD R23, R23, UR77, RZ ;  /* 0x0000004d17177c24 */ /* 0x000fe4000f8e02ff */
[----:B------:R-:W-:Y:S02]  /*1ef0*/  IMAD R15, R15, UR77, RZ ;  /* 0x0000004d0f0f7c24 */ /* 0x000fe4000f8e02ff */
[----:B------:R-:W-:Y:S01]  /*1f00*/  IMAD R17, R17, UR77, RZ ;  /* 0x0000004d11117c24 */ /* 0x000fe2000f8e02ff */
[----:B------:R-:W-:Y:S01]  /*1f10*/  UIMAD UR77, UR29, 0x7c, URZ ;  /* 0x0000007c1d4d78a4 */ /* 0x000fe2000f8e02ff */
[----:B0-----:R-:W-:Y:S01]  /*1f20*/  IADD3.X R0, PT, PT, R29, UR26, RZ, P1, !PT ;  /* 0x0000001a1d007c10 */ /* 0x001fe20008ffe4ff */
[----:B------:R0:W-:Y:S02]  /*1f30*/  STL [R1+0xa38], R2 ;  /* 0x000a380201007387 */ /* 0x0001e40000100800 */
[----:B------:R-:W-:Y:S02]  /*1f40*/  USHF.R.S32.HI UR27, URZ, 0x1f, UR77 ;  /* 0x0000001fff1b7899 */ /* 0x000fe4000801144d */
[----:B------:R2:W-:Y:S01]  /*1f50*/  STL [R1+0xa40], R0 ;  /* 0x000a400001007387 */ /* 0x0005e20000100800 */
[----:B0-----:R-:W-:-:S02]  /*1f60*/  IADD3 R2, P0, PT, R12, UR77, RZ ;  /* 0x0000004d0c027c10 */ /* 0x001fc4000ff1e0ff */
[----:B--2---:R-:W-:-:S03]  /*1f70*/  IADD3 R0, P1, PT, R13, UR77, RZ ;  /* 0x0000004d0d007c10 */ /* 0x004fc6000ff3e0ff */
[----:B------:R0:W-:Y:S01]  /*1f80*/  STL [R1+0xa4c], R2 ;  /* 0x000a4c0201007387 */ /* 0x0001e20000100800 */
[----:B------:R-:W-:-:S03]  /*1f90*/  UIMAD UR76, UR29, 0x7b, URZ ;  /* 0x0000007b1d4c78a4 */ /* 0x000fc6000f8e02ff */
[----:B------:R2:W-:Y:S01]  /*1fa0*/  STL [R1+0xa54], R0 ;  /* 0x000a540001007387 */ /* 0x0005e20000100800 */
[----:B0-----:R-:W-:Y:S02]  /*1fb0*/  IADD3.X R2, PT, PT, R21, UR27, RZ, P0, !PT ;  /* 0x0000001b15027c10 */ /* 0x001fe400087fe4ff */
[----:B--2---:R-:W-:-:S03]  /*1fc0*/  IADD3.X R0, PT, PT, R29, UR27, RZ, P1, !PT ;  /* 0x0000001b1d007c10 */ /* 0x004fc60008ffe4ff */
[----:B------:R0:W-:Y:S01]  /*1fd0*/  STL [R1+0xa48], R2 ;  /* 0x000a480201007387 */ /* 0x0001e20000100800 */
[----:B------:R-:W-:-:S03]  /*1fe0*/  USHF.R.S32.HI UR77, URZ, 0x1f, UR76 ;  /* 0x0000001fff4d7899 */ /* 0x000fc6000801144c */
[----:B------:R2:W-:Y:S01]  /*1ff0*/  STL [R1+0xa50], R0 ;  /* 0x000a500001007387 */ /* 0x0005e20000100800 */
[----:B0-----:R-:W-:Y:S02]  /*2000*/  IADD3 R2, P0, PT, R12, UR76, RZ ;  /* 0x0000004c0c027c10 */ /* 0x001fe4000ff1e0ff */
        /* <DEDUP_REMOVED lines=552> */
[----:B------:R-:W-:-:S03]  /*4290*/  IADD3 R14, P4, PT, R6, R8, RZ ;  /* 0x00000008060e7210 */ /* 0x000fc60007f9e0ff */
[----:B------:R2:W-:Y:S01]  /*42a0*/  STL [R1+0xdd4], R0 ;  /* 0x000dd40001007387 */ /* 0x0005e20000100800 */
[----:B0-----:R-:W-:Y:S02]  /*42b0*/  IADD3.X R2, PT, PT, R21, UR27, RZ, P0, !PT ;  /* 0x0000001b15027c10 */ /* 0x001fe400087fe4ff */
[----:B--2---:R-:W-:-:S03]  /*42c0*/  IADD3.X R0, PT, PT, R29, UR27, RZ, P1, !PT ;  /* 0x0000001b1d007c10 */ /* 0x004fc60008ffe4ff */
[----:B------:R-:W-:Y:S04]  /*42d0*/  STL [R1+0xdc8], R2 ;  /* 0x000dc80201007387 */ /* 0x000fe80000100800 */
[----:B------:R0:W-:Y:S04]  /*42e0*/  STL [R1+0xdd0], R0 ;  /* 0x000dd00001007387 */ /* 0x0001e80000100800 */
[----:B------:R2:W-:Y:S01]  /*42f0*/  STL [R1+0x4ec], R14 ;  /* 0x0004ec0e01007387 */ /* 0x0005e20000100800 */
[----:B0-----:R-:W-:Y:S02]  /*4300*/  SHF.R.S32.HI R0, RZ, 0x1f, R6 ;  /* 0x0000001fff007819 */ /* 0x001fe40000011406 */
[----:B------:R-:W-:-:S02]  /*4310*/  IADD3 R6, P5, PT, R6, R3, RZ ;  /* 0x0000000306067210 */ /* 0x000fc40007fbe0ff */
[CC--:B--2---:R-:W-:Y:S02]  /*4320*/  IADD3 R14, P0, PT, R7.reuse, R8.reuse, RZ ;  /* 0x00000008070e7210 */ /* 0x0c4fe40007f1e0ff */
[----:B------:R-:W-:Y:S01]  /*4330*/  SHF.R.S32.HI R2, RZ, 0x1f, R7 ;  /* 0x0000001fff027819 */ /* 0x000fe20000011407 */
[----:B------:R0:W-:Y:S01]  /*4340*/  STL [R1+0x4f4], R6 ;  /* 0x0004f40601007387 */ /* 0x0001e20000100800 */
[----:B------:R-:W-:Y:S02]  /*4350*/  IADD3 R7, P1, PT, R7, R3, RZ ;  /* 0x0000000307077210 */ /* 0x000fe40007f3e0ff */
[----:B------:R-:W-:Y:S01]  /*4360*/  IADD3 R18, P2, PT, R9, R8, RZ ;  /* 0x0000000809127210 */ /* 0x000fe20007f5e0ff */
[----:B------:R2:W-:Y:S01]  /*4370*/  STL [R1+0x4fc], R14 ;  /* 0x0004fc0e01007387 */ /* 0x0005e20000100800 */
[----:B0-----:R-:W-:-:S03]  /*4380*/  SHF.R.S32.HI R6, RZ, 0x1f, R9 ;  /* 0x0000001fff067819 */ /* 0x001fc60000011409 */
[----:B------:R-:W-:Y:S01]  /*4390*/  STL [R1+0x504], R7 ;  /* 0x0005040701007387 */ /* 0x000fe20000100800 */
[----:B--2---:R-:W-:Y:S01]  /*43a0*/  IADD3 R14, P3, PT, R9, R3, RZ ;  /* 0x00000003090e7210 */ /* 0x004fe20007f7e0ff */
[C---:B------:R-:W-:Y:S02]  /*43b0*/  IMAD.X R9, R0.reuse, 0x1, R5, P4 ;  /* 0x0000000100097824 */ /* 0x040fe400020e0605 */
[----:B------:R0:W-:Y:S04]  /*43c0*/  STL [R1+0x50c], R18 ;  /* 0x00050c1201007387 */ /* 0x0001e80000100800 */
[----:B------:R2:W-:Y:S04]  /*43d0*/  STL [R1+0x968], R14 ;  /* 0x0009680e01007387 */ /* 0x0005e80000100800 */
[----:B------:R3:W-:Y:S01]  /*43e0*/  STL [R1+0x4e8], R9 ;  /* 0x0004e80901007387 */ /* 0x0007e20000100800 */
[----:B0-----:R-:W-:Y:S01]  /*43f0*/  IADD3 R18, P4, PT, R11, R8, RZ ;  /* 0x000000080b127210 */ /* 0x001fe20007f9e0ff */
[----:B--2---:R-:W-:Y:S01]  /*4400*/  IMAD.X R14, R0, 0x1, R4, P5 ;  /* 0x00000001000e7824 */ /* 0x004fe200028e0604 */
[----:B------:R-:W-:-:S02]  /*4410*/  SHF.R.S32.HI R7, RZ, 0x1f, R11 ;  /* 0x0000001fff077819 */ /* 0x000fc4000001140b */
[----:B---3--:R-:W-:Y:S01]  /*4420*/  IADD3 R9, P5, PT, R11, R3, RZ ;  /* 0x000000030b097210 */ /* 0x008fe20007fbe0ff */
[----:B------:R-:W-:Y:S01]  /*4430*/  STL [R1+0x970], R18 ;  /* 0x0009701201007387 */ /* 0x000fe20000100800 */
[----:B------:R-:W-:-:S03]  /*4440*/  IMAD.X R11, R2, 0x1, R5, P0 ;  /* 0x00000001020b7824 */ /* 0x000fc600000e0605 */
[----:B------:R0:W-:Y:S04]  /*4450*/  STL [R1+0x4f0], R14 ;  /* 0x0004f00e01007387 */ /* 0x0001e80000100800 */
[----:B------:R2:W-:Y:S01]  /*4460*/  STL [R1+0x978], R9 ;  /* 0x0009780901007387 */ /* 0x0005e20000100800 */
[----:B0-----:R-:W-:-:S03]  /*4470*/  IADD3 R14, P0, PT, R20, R8, RZ ;  /* 0x00000008140e7210 */ /* 0x001fc60007f1e0ff */
[----:B------:R0:W-:Y:S01]  /*4480*/  STL [R1+0x4f8], R11 ;  /* 0x0004f80b01007387 */ /* 0x0001e20000100800 */
[----:B--2---:R-:W-:-:S03]  /*4490*/  IMAD.X R9, R2, 0x1, R4, P1 ;  /* 0x0000000102097824 */ /* 0x004fc600008e0604 */
[----:B------:R-:W-:Y:S04]  /*44a0*/  STL [R1+0x980], R14 ;  /* 0x0009800e01007387 */ /* 0x000fe80000100800 */
[----:B------:R2:W-:Y:S01]  /*44b0*/  STL [R1+0x500], R9 ;  /* 0x0005000901007387 */ /* 0x0005e20000100800 */
[----:B0-----:R-:W-:Y:S01]  /*44c0*/  IADD3 R11, P1, PT, R20, R3, RZ ;  /* 0x00000003140b7210 */ /* 0x001fe20007f3e0ff */
[----:B--2---:R-:W-:-:S04]  /*44d0*/  IMAD.X R9, R6, 0x1, R5, P2 ;  /* 0x0000000106097824 */ /* 0x004fc800010e0605 */
[----:B------:R0:W-:Y:S01]  /*44e0*/  STL [R1+0x988], R11 ;  /* 0x0009880b01007387 */ /* 0x0001e20000100800 */
[----:B------:R-:W-:-:S03]  /*44f0*/  IADD3 R14, P2, PT, R10, R8, RZ ;  /* 0x000000080a0e7210 */ /* 0x000fc60007f5e0ff */
[----:B------:R2:W-:Y:S01]  /*4500*/  STL [R1+0x508], R9 ;  /* 0x0005080901007387 */ /* 0x0005e20000100800 */
[----:B------:R-:W-:Y:S01]  /*4510*/  SHF.R.S32.HI R2, RZ, 0x1f, R10 ;  /* 0x0000001fff027819 */ /* 0x000fe2000001140a */
[----:B0-----:R-:W-:Y:S02]  /*4520*/  IMAD.X R11, R6, 0x1, R4, P3 ;  /* 0x00000001060b7824 */ /* 0x001fe400018e0604 */
[----:B------:R-:W-:Y:S01]  /*4530*/  STL [R1+0x990], R14 ;  /* 0x0009900e01007387 */ /* 0x000fe20000100800 */
[----:B--2---:R-:W-:-:S03]  /*4540*/  IADD3 R9, P3, PT, R10, R3, RZ ;  /* 0x000000030a097210 */ /* 0x004fc60007f7e0ff */
[----:B------:R0:W-:Y:S01]  /*4550*/  STL [R1+0x964], R11 ;  /* 0x0009640b01007387 */ /* 0x0001e20000100800 */
[----:B------:R-:W-:Y:S01]  /*4560*/  IMAD.X R10, R7, 0x1, R5, P4 ;  /* 0x00000001070a7824 */ /* 0x000fe200020e0605 */
[----:B------:R-:W-:Y:S02]  /*4570*/  SHF.R.S32.HI R0, RZ, 0x1f, R20 ;  /* 0x0000001fff007819 */ /* 0x000fe40000011414 */
[----:B------:R2:W-:Y:S01]  /*4580*/  STL [R1+0x998], R9 ;  /* 0x0009980901007387 */ /* 0x0005e20000100800 */
[----:B0-----:R-:W-:-:S03]  /*4590*/  IADD3 R11, P4, PT, R27, R8, RZ ;  /* 0x000000081b0b7210 */ /* 0x001fc60007f9e0ff */
[----:B------:R0:W-:Y:S01]  /*45a0*/  STL [R1+0x96c], R10 ;  /* 0x00096c0a01007387 */ /* 0x0001e20000100800 */
[----:B--2---:R-:W-:-:S03]  /*45b0*/  IMAD.X R9, R7, 0x1, R4, P5 ;  /* 0x0000000107097824 */ /* 0x004fc600028e0604 */
[----:B------:R-:W-:Y:S04]  /*45c0*/  STL [R1+0x9a0], R11 ;  /* 0x0009a00b01007387 */ /* 0x000fe80000100800 */
[----:B------:R2:W-:Y:S01]  /*45d0*/  STL [R1+0x974], R9 ;  /* 0x0009740901007387 */ /* 0x0005e20000100800 */
[----:B0-----:R-:W-:-:S05]  /*45e0*/  IADD3 R10, P5, PT, R27, R3, RZ ;  /* 0x000000031b0a7210 */ /* 0x001fca0007fbe0ff */
[----:B------:R0:W-:Y:S01]  /*45f0*/  STL [R1+0x9a8], R10 ;  /* 0x0009a80a01007387 */ /* 0x0001e20000100800 */
[----:B--2---:R-:W-:Y:S01]  /*4600*/  IMAD.X R9, R0, 0x1, R5, P0 ;  /* 0x0000000100097824 */ /* 0x004fe200000e0605 */
[----:B------:R-:W-:-:S04]  /*4610*/  IADD3 R11, P0, PT, R16, R8, RZ ;  /* 0x00000008100b7210 */ /* 0x000fc80007f1e0ff */
[----:B------:R2:W-:Y:S01]  /*4620*/  STL [R1+0x97c], R9 ;  /* 0x00097c0901007387 */ /* 0x0005e20000100800 */
[----:B0-----:R-:W-:-:S03]  /*4630*/  IMAD.X R10, R0, 0x1, R4, P1 ;  /* 0x00000001000a7824 */ /* 0x001fc600008e0604 */
[----:B------:R-:W-:Y:S01]  /*4640*/  STL [R1+0x9b0], R11 ;  /* 0x0009b00b01007387 */ /* 0x000fe20000100800 */
[----:B--2---:R-:W-:-:S03]  /*4650*/  IADD3 R9, P1, PT, R16, R3, RZ ;  /* 0x0000000310097210 */ /* 0x004fc60007f3e0ff */
[----:B------:R0:W-:Y:S01]  /*4660*/  STL [R1+0x984], R10 ;  /* 0x0009840a01007387 */ /* 0x0001e20000100800 */
[----:B------:R-:W-:-:S03]  /*4670*/  SHF.R.S32.HI R6, RZ, 0x1f, R27 ;  /* 0x0000001fff067819 */ /* 0x000fc6000001141b */
[----:B------:R2:W-:Y:S01]  /*4680*/  STL [R1+0x9b8], R9 ;  /* 0x0009b80901007387 */ /* 0x0005e20000100800 */
[----:B0-----:R-:W-:Y:S01]  /*4690*/  IMAD.X R10, R2, 0x1, R5, P2 ;  /* 0x00000001020a7824 */ /* 0x001fe200010e0605 */
[----:B------:R-:W-:Y:S01]  /*46a0*/  IADD3 R11, P2, PT, R26, R8, RZ ;  /* 0x000000081a0b7210 */ /* 0x000fe20007f5e0ff */
[----:B--2---:R-:W-:-:S03]  /*46b0*/  IMAD.X R9, R2, 0x1, R4, P3 ;  /* 0x0000000102097824 */ /* 0x004fc600018e0604 */
[----:B------:R0:W-:Y:S04]  /*46c0*/  STL [R1+0x98c], R10 ;  /* 0x00098c0a01007387 */ /* 0x0001e80000100800 */
[----:B------:R-:W-:Y:S04]  /*46d0*/  STL [R1+0x9c0], R11 ;  /* 0x0009c00b01007387 */ /* 0x000fe80000100800 */
[----:B------:R2:W-:Y:S01]  /*46e0*/  STL [R1+0x994], R9 ;  /* 0x0009940901007387 */ /* 0x0005e20000100800 */
[----:B0-----:R-:W-:Y:S02]  /*46f0*/  IADD3 R10, P3, PT, R26, R3, RZ ;  /* 0x000000031a0a7210 */ /* 0x001fe40007f7e0ff */
[----:B------:R-:W-:-:S03]  /*4700*/  SHF.R.S32.HI R7, RZ, 0x1f, R16 ;  /* 0x0000001fff077819 */ /* 0x000fc60000011410 */
        /* <DEDUP_REMOVED lines=10> */
[C---:B0-----:R-:W-:Y:S01]  /*47b0*/  IMAD.X R10, R7.reuse, 0x1, R5, P0 ;  /* 0x00000001070a7824 */ /* 0x041fe200000e0605 */
        /* <DEDUP_REMOVED lines=24> */
[----:B------:R-:W-:Y:S01]  /*4940*/  SHF.R.S32.HI R7, RZ, 0x1f, R24 ;  /* 0x0000001fff077819 */ /* 0x000fe20000011418 */
[----:B--2---:R-:W-:-:S02]  /*4950*/  IMAD.X R9, R6, 0x1, R5, P0 ;  /* 0x0000000106097824 */ /* 0x004fc400000e0605 */
[----:B------:R0:W-:Y:S01]  /*4960*/  STL [R1+0xa04], R10 ;  /* 0x000a040a01007387 */ /* 0x0001e20000100800 */
[----:B------:R-:W-:-:S03]  /*4970*/  IADD3 R11, P0, PT, R23, R8, RZ ;  /* 0x00000008170b7210 */ /* 0x000fc60007f1e0ff */
[----:B------:R2:W-:Y:S01]  /*4980*/  STL [R1+0x9dc], R9 ;  /* 0x0009dc0901007387 */ /* 0x0005e20000100800 */
[----:B0-----:R-:W-:-:S03]  /*4990*/  IMAD.X R10, R6, 0x1, R4, P1 ;  /* 0x00000001060a7824 */ /* 0x001fc600008e0604 */
[----:B------:R0:W-:Y:S01]  /*49a0*/  STL [R1+0xa08], R11 ;  /* 0x000a080b01007387 */ /* 0x0001e20000100800 */
[----:B--2---:R-:W-:-:S03]  /*49b0*/  IADD3 R9, P1, PT, R23, R3, RZ ;  /* 0x0000000317097210 */ /* 0x004fc60007f3e0ff */
[----:B------:R2:W-:Y:S01]  /*49c0*/  STL [R1+0x9e4], R10 ;  /* 0x0009e40a01007387 */ /* 0x0005e20000100800 */
[----:B------:R-:W-:-:S03]  /*49d0*/  SHF.R.S32.HI R0, RZ, 0x1f, R28 ;  /* 0x0000001fff007819 */ /* 0x000fc6000001141c */
[----:B------:R3:W-:Y:S01]  /*49e0*/  STL [R1+0xa0c], R9 ;  /* 0x000a0c0901007387 */ /* 0x0007e20000100800 */
[C---:B0-----:R-:W-:Y:S02]  /*49f0*/  IMAD.X R11, R7.reuse, 0x1, R5, P2 ;  /* 0x00000001070b7824 */ /* 0x041fe400010e0605 */
[----:B--2---:R-:W-:Y:S01]  /*4a00*/  IMAD.X R10, R7, 0x1, R4, P3 ;  /* 0x00000001070a7824 */ /* 0x004fe200018e0604 */
[C---:B------:R-:W-:Y:S02]  /*4a10*/  IADD3 R7, P3, PT, R15.reuse, R3, RZ ;  /* 0x000000030f077210 */ /* 0x040fe40007f7e0ff */
[----:B---3--:R-:W-:Y:S01]  /*4a20*/  IADD3 R9, P2, PT, R15, R8, RZ ;  /* 0x000000080f097210 */ /* 0x008fe20007f5e0ff */
[----:B------:R-:W-:Y:S04]  /*4a30*/  STL [R1+0x9ec], R11 ;  /* 0x0009ec0b01007387 */ /* 0x000fe80000100800 */
[----:B------:R0:W-:Y:S01]  /*4a40*/  STL [R1+0xa10], R9 ;  /* 0x000a100901007387 */ /* 0x0001e20000100800 */
[----:B------:R-:W-:-:S03]  /*4a50*/  SHF.R.S32.HI R2, RZ, 0x1f, R23 ;  /* 0x0000001fff027819 */ /* 0x000fc60000011417 */
[----:B------:R-:W-:Y:S01]  /*4a60*/  STL [R1+0x9f4], R10 ;  /* 0x0009f40a01007387 */ /* 0x000fe20000100800 */
[----:B------:R-:W-:-:S03]  /*4a70*/  UIMAD UR76, UR29, 0x43, URZ ;  /* 0x000000431d4c78a4 */ /* 0x000fc6000f8e02ff */
[----:B------:R2:W-:Y:S01]  /*4a80*/  STL [R1+0xa14], R7 ;  /* 0x000a140701007387 */ /* 0x0005e20000100800 */
[----:B0-----:R-:W-:Y:S01]  /*4a90*/  IMAD.X R9, R0, 0x1, R5, P4 ;  /* 0x0000000100097824 */ /* 0x001fe200020e0605 */
[----:B------:R-:W-:-:S04]  /*4aa0*/  IADD3 R8, P4, PT, R17, R8, RZ ;  /* 0x0000000811087210 */ /* 0x000fc80007f9e0ff */
[----:B------:R-:W-:Y:S01]  /*4ab0*/  STL [R1+0x9fc], R9 ;  /* 0x0009fc0901007387 */ /* 0x000fe20000100800 */
[--C-:B--2---:R-:W-:Y:S01]  /*4ac0*/  IMAD.X R7, R0, 0x1, R4.reuse, P5 ;  /* 0x0000000100077824 */ /* 0x104fe200028e0604 */
[----:B------:R-:W-:Y:S02]  /*4ad0*/  IADD3 R0, P5, PT, R17, R3, RZ ;  /* 0x0000000311007210 */ /* 0x000fe40007fbe0ff */
[----:B------:R-:W-:Y:S01]  /*4ae0*/  STL [R1+0x528], R8 ;  /* 0x0005280801007387 */ /* 0x000fe20000100800 */
[----:B------:R-:W-:-:S03]  /*4af0*/  IMAD.X R3, R2, 0x1, R4, P1 ;  /* 0x0000000102037824 */ /* 0x000fc600008e0604 */
[----:B------:R0:W-:Y:S01]  /*4b00*/  STL [R1+0x510], R7 ;  /* 0x0005100701007387 */ /* 0x0001e20000100800 */
[----:B------:R-:W-:-:S03]  /*4b10*/  SHF.R.S32.HI R6, RZ, 0x1f, R15 ;  /* 0x0000001fff067819 */ /* 0x000fc6000001140f */
[----:B------:R2:W-:Y:S01]  /*4b20*/  STL [R1+0x530], R0 ;  /* 0x0005300001007387 */ /* 0x0005e20000100800 */
[----:B0-----:R-:W-:Y:S01]  /*4b30*/  IMAD.X R7, R2, 0x1, R5, P0 ;  /* 0x0000000102077824 */ /* 0x001fe200000e0605 */
[----:B--2---:R-:W-:-:S04]  /*4b40*/  IADD3 R0, P0, PT, R12, UR76, RZ ;  /* 0x0000004c0c007c10 */ /* 0x004fc8000ff1e0ff */
[----:B------:R-:W-:Y:S01]  /*4b50*/  STL [R1+0x514], R7 ;  /* 0x0005140701007387 */ /* 0x000fe20000100800 */
[----:B------:R-:W-:Y:S02]  /*4b60*/  IADD3 R2, P1, PT, R13, UR76, RZ ;  /* 0x0000004c0d027c10 */ /* 0x000fe4000ff3e0ff */
[----:B------:R-:W-:Y:S01]  /*4b70*/  SHF.R.S32.HI R17, RZ, 0x1f, R17 ;  /* 0x0000001fff117819 */ /* 0x000fe20000011411 */
[----:B------:R0:W-:Y:S04]  /*4b80*/  STL [R1+0x518], R3 ;  /* 0x0005180301007387 */ /* 0x0001e80000100800 */
[----:B------:R2:W-:Y:S01]  /*4b90*/  STL [R1+0x538], R0 ;  /* 0x0005380001007387 */ /* 0x0005e20000100800 */
[----:B------:R-:W-:-:S03]  /*4ba0*/  USHF.R.S32.HI UR76, URZ, 0x1f, UR76 ;  /* 0x0000001fff4c7899 */ /* 0x000fc6000801144c */
[----:B------:R3:W-:Y:S01]  /*4bb0*/  STL [R1+0x540], R2 ;  /* 0x0005400201007387 */ /* 0x0007e20000100800 */
[C---:B0-----:R-:W-:Y:S02]  /*4bc0*/  IMAD.X R3, R6.reuse, 0x1, R4, P3 ;  /* 0x0000000106037824 */ /* 0x041fe400018e0604 */
[--C-:B--2---:R-:W-:Y:S02]  /*4bd0*/  IMAD.X R0, R6, 0x1, R5.reuse, P2 ;  /* 0x0000000106007824 */ /* 0x104fe400010e0605 */
[----:B---3--:R-:W-:-:S03]  /*4be0*/  IMAD.X R2, R17, 0x1, R5, P4 ;  /* 0x0000000111027824 */ /* 0x008fc600020e0605 */
[----:B------:R0:W-:Y:S01]  /*4bf0*/  STL [R1+0x51c], R0 ;  /* 0x00051c0001007387 */ /* 0x0001e20000100800 */
[----:B------:R-:W-:-:S03]  /*4c00*/  UIMAD UR25, UR29, 0x42, URZ ;  /* 0x000000421d1978a4 */ /* 0x000fc6000f8e02ff */
[----:B------:R-:W-:Y:S01]  /*4c10*/  STL [R1+0x520], R3 ;  /* 0x0005200301007387 */ /* 0x000fe20000100800 */
[----:B0-----:R-:W-:-:S03]  /*4c20*/  IMAD.X R0, R17, 0x1, R4, P5 ;  /* 0x0000000111007824 */ /* 0x001fc600028e0604 */
[----:B------:R0:W-:Y:S04]  /*4c30*/  STL [R1+0x524], R2 ;  /* 0x0005240201007387 */ /* 0x0001e80000100800 */
[----:B------:R2:W-:Y:S01]  /*4c40*/  STL [R1+0x52c], R0 ;  /* 0x00052c0001007387 */ /* 0x0005e20000100800 */
[----:B0-----:R-:W-:-:S03]  /*4c50*/  IADD3.X R2, PT, PT, R21, UR76, RZ, P0, !PT ;  /* 0x0000004c15027c10 */ /* 0x001fc600087fe4ff */
[----:B------:R-:W-:Y:S01]  /*4c60*/  STL [R1+0x4ac], RZ ;  /* 0x0004acff01007387 */ /* 0x000fe20000100800 */
[----:B--2---:R-:W-:-:S03]  /*4c70*/  IADD3.X R0, PT, PT, R29, UR76, RZ, P1, !PT ;  /* 0x0000004c1d007c10 */ /* 0x004fc60008ffe4ff */
[----:B------:R0:W-:Y:S01]  /*4c80*/  STL [R1+0x534], R2 ;  /* 0x0005340201007387 */ /* 0x0001e20000100800 */
[----:B------:R-:W-:-:S03]  /*4c90*/  USHF.R.S32.HI UR76, URZ, 0x1f, UR25 ;  /* 0x0000001fff4c7899 */ /* 0x000fc60008011419 */
[----:B------:R2:W-:Y:S01]  /*4ca0*/  STL [R1+0x53c], R0 ;  /* 0x00053c0001007387 */ /* 0x0005e20000100800 */
[----:B0-----:R-:W-:-:S03]  /*4cb0*/  IADD3 R2, P0, PT, R12, UR25, RZ ;  /* 0x000000190c027c10 */ /* 0x001fc6000ff1e0ff */
[----:B------:R-:W-:Y:S01]  /*4cc0*/  STL [R1+0x1e0], RZ ;  /* 0x0001e0ff01007387 */ /* 0x000fe20000100800 */
[----:B--2---:R-:W-:-:S03]  /*4cd0*/  IADD3 R0, P1, PT, R13, UR25, RZ ;  /* 0x000000190d007c10 */ /* 0x004fc6000ff3e0ff */
[----:B------:R0:W-:Y:S01]  /*4ce0*/  STL [R1+0x548], R2 ;  /* 0x0005480201007387 */ /* 0x0001e20000100800 */
[----:B------:R-:W-:-:S03]  /*4cf0*/  UIMAD UR24, UR29, 0x41, URZ ;  /* 0x000000411d1878a4 */ /* 0x000fc6000f8e02ff */
[----:B------:R-:W-:Y:S04]  /*4d00*/  STL [R1+0x1e4], RZ ;  /* 0x0001e4ff01007387 */ /* 0x000fe80000100800 */
[----:B------:R2:W-:Y:S01]  /*4d10*/  STL [R1+0x550], R0 ;  /* 0x0005500001007387 */ /* 0x0005e20000100800 */
[----:B0-----:R-:W-:Y:S01]  /*4d20*/  IADD3.X R2, PT, PT, R21, UR76, RZ, P0, !PT ;  /* 0x0000004c15027c10 */ /* 0x001fe200087fe4ff */
[----:B------:R-:W-:-:S04]  /*4d30*/  USHF.R.S32.HI UR25, URZ, 0x1f, UR24 ;  /* 0x0000001fff197899 */ /* 0x000fc80008011418 */
[----:B------:R0:W-:Y:S01]  /*4d40*/  STL [R1+0x544], R2 ;  /* 0x0005440201007387 */ /* 0x0001e20000100800 */
[----:B--2---:R-:W-:-:S05]  /*4d50*/  IADD3.X R0, PT, PT, R29, UR76, RZ, P1, !PT ;  /* 0x0000004c1d007c10 */ /* 0x004fca0008ffe4ff */
[----:B------:R2:W-:Y:S01]  /*4d60*/  STL [R1+0x54c], R0 ;  /* 0x00054c0001007387 */ /* 0x0005e20000100800 */
[----:B0-----:R-:W-:Y:S01]  /*4d70*/  IADD3 R2, P0, PT, R12, UR24, RZ ;  /* 0x000000180c027c10 */ /* 0x001fe2000ff1e0ff */
[----:B------:R-:W-:-:S04]  /*4d80*/  USHF.L.U32 UR75, UR29, 0x6, URZ ;  /* 0x000000061d4b7899 */ /* 0x000fc800080006ff */
[----:B------:R0:W-:Y:S01]  /*4d90*/  STL [R1+0x558], R2 ;  /* 0x0005580201007387 */ /* 0x0001e20000100800 */
[----:B--2---:R-:W-:-:S03]  /*4da0*/  IADD3 R0, P1, PT, R13, UR24, RZ ;  /* 0x000000180d007c10 */ /* 0x004fc6000ff3e0ff */
        /* <DEDUP_REMOVED lines=8> */
[----:B------:R-:W-:-:S04]  /*4e30*/  UIMAD UR26, UR29, 0x3f, URZ ;  /* 0x0000003f1d1a78a4 */ /* 0x000fc8000f8e02ff */
        /* <DEDUP_REMOVED lines=18> */
[----:B--2---:R-:W-:Y:S01]  /*4f60*/  IADD3.X R0, PT, PT, R29, UR24, RZ, P1, !PT ;  /* 0x000000181d007c10 */ /* 0x004fe20008ffe4ff */
[----:B------:R-:W-:-:S04]  /*4f70*/  UIMAD UR27, UR29, 0x3c, URZ ;  /* 0x0000003c1d1b78a4 */ /* 0x000fc8000f8e02ff */
        /* <DEDUP_REMOVED lines=12> */
[----:B0-----:R-:W-:-:S05]  /*5040*/  IADD3 R2, P0, PT, R12, UR29, RZ ;  /* 0x0000001d0c027c10 */ /* 0x001fca000ff1e0ff */
        /* <DEDUP_REMOVED lines=279> */
[----:B-1----:R-:W-:Y:S01]  /*61c0*/  UIMAD UR6, UR6, 0x22, URZ ;  /* 0x00000022060678a4 */ /* 0x002fe2000f8e02ff */
[----:B0-----:R-:W-:Y:S02]  /*61d0*/  IADD3.X R2, PT, PT, R29, UR76, RZ, P1, !PT ;  /* 0x0000004c1d027c10 */ /* 0x001fe40008ffe4ff */
[----:B--2---:R-:W-:-:S05]  /*61e0*/  IADD3.X R0, PT, PT, R21, UR76, RZ, P0, !PT ;  /* 0x0000004c15007c10 */ /* 0x004fca00087fe4ff */
[----:B------:R0:W-:Y:S01]  /*61f0*/  STL [R1+0x724], R0 ;  /* 0x0007240001007387 */ /* 0x0001e20000100800 */
[----:B------:R-:W-:-:S03]  /*6200*/  UIMAD UR5, UR5, 0x21, URZ ;  /* 0x00000021050578a4 */ /* 0x000fc6000f8e02ff */
[----:B------:R1:W-:Y:S01]  /*6210*/  STL [R1+0x72c], R2 ;  /* 0x00072c0201007387 */ /* 0x0003e20000100800 */
[----:B0-----:R-:W-:Y:S02]  /*6220*/  IADD3 R0, P3, PT, R12, UR9, RZ ;  /* 0x000000090c007c10 */ /* 0x001fe4000ff7e0ff */
[----:B-1----:R-:W-:-:S03]  /*6230*/  IADD3 R2, P2, PT, R13, UR9, RZ ;  /* 0x000000090d027c10 */ /* 0x002fc6000ff5e0ff */
[----:B------:R0:W-:Y:S01]  /*6240*/  STL [R1+0x738], R0 ;  /* 0x0007380001007387 */ /* 0x0001e20000100800 */
[----:B------:R-:W-:-:S03]  /*6250*/  USHF.L.U32 UR4, UR4, 0x5, URZ ;  /* 0x0000000504047899 */ /* 0x000fc600080006ff */
[----:B------:R1:W-:Y:S01]  /*6260*/  STL [R1+0x740], R2 ;  /* 0x0007400201007387 */ /* 0x0003e20000100800 */
[----:B0-----:R-:W-:Y:S01]  /*6270*/  IADD3 R0, P1, PT, R12, UR6, RZ ;  /* 0x000000060c007c10 */ /* 0x001fe2000ff3e0ff */
[----:B------:R-:W-:Y:S01]  /*6280*/  USHF.R.S32.HI UR14, URZ, 0x1f, UR9 ;  /* 0x0000001fff0e7899 */ /* 0x000fe20008011409 */
[----:B-1----:R-:W-:-:S03]  /*6290*/  IADD3 R2, P6, PT, R13, UR6, RZ ;  /* 0x000000060d027c10 */ /* 0x002fc6000ffde0ff */
[----:B------:R0:W-:Y:S01]  /*62a0*/  STL [R1+0x748], R0 ;  /* 0x0007480001007387 */ /* 0x0001e20000100800 */
[----:B------:R-:W-:Y:S01]  /*62b0*/  IADD3 R3, P0, PT, R13, UR5, RZ ;  /* 0x000000050d037c10 */ /* 0x000fe2000ff1e0ff */
[----:B------:R-:W-:Y:S02]  /*62c0*/  UIMAD UR54, UR54, 0x1f, URZ ;  /* 0x0000001f363678a4 */ /* 0x000fe4000f8e02ff */
[----:B------:R1:W-:Y:S01]  /*62d0*/  STL [R1+0x750], R2 ;  /* 0x0007500201007387 */ /* 0x0003e20000100800 */
[C---:B0-----:R-:W-:Y:S02]  /*62e0*/  IADD3 R0, P5, PT, R12.reuse, UR5, RZ ;  /* 0x000000050c007c10 */ /* 0x041fe4000ffbe0ff */
[----:B-1----:R-:W-:-:S03]  /*62f0*/  IADD3 R2, P4, PT, R12, UR4, RZ ;  /* 0x000000040c027c10 */ /* 0x002fc6000ff9e0ff */
[----:B------:R0:W-:Y:S01]  /*6300*/  STL [R1+0x758], R0 ;  /* 0x0007580001007387 */ /* 0x0001e20000100800 */
[----:B------:R-:W-:-:S03]  /*6310*/  USHF.R.S32.HI UR46, URZ, 0x1f, UR6 ;  /* 0x0000001fff2e7899 */ /* 0x000fc60008011406 */
[----:B------:R1:W-:Y:S01]  /*6320*/  STL [R1+0x760], R3 ;  /* 0x0007600301007387 */ /* 0x0003e20000100800 */
[----:B0-----:R-:W-:-:S03]  /*6330*/  IADD3.X R0, PT, PT, R21, UR14, RZ, P3, !PT ;  /* 0x0000000e15007c10 */ /* 0x001fc60009ffe4ff */
[----:B------:R0:W-:Y:S01]  /*6340*/  STL [R1+0x768], R2 ;  /* 0x0007680201007387 */ /* 0x0001e20000100800 */
[----:B-1----:R-:W-:-:S03]  /*6350*/  IADD3 R3, P3, PT, R13, UR4, RZ ;  /* 0x000000040d037c10 */ /* 0x002fc6000ff7e0ff */
[----:B------:R1:W-:Y:S01]  /*6360*/  STL [R1+0x734], R0 ;  /* 0x0007340001007387 */ /* 0x0003e20000100800 */
[----:B------:R-:W-:Y:S01]  /*6370*/  UIMAD UR68, UR68, 0x1e, URZ ;  /* 0x0000001e444478a4 */ /* 0x000fe2000f8e02ff */
[----:B0-----:R-:W-:Y:S02]  /*6380*/  IADD3.X R2, PT, PT, R29, UR14, RZ, P2, !PT ;  /* 0x0000000e1d027c10 */ /* 0x001fe400097fe4ff */
[----:B------:R0:W-:Y:S01]  /*6390*/  STL [R1+0x770], R3 ;  /* 0x0007700301007387 */ /* 0x0001e20000100800 */
[----:B-1----:R-:W-:-:S03]  /*63a0*/  IADD3 R0, P2, PT, R12, UR54, RZ ;  /* 0x000000360c007c10 */ /* 0x002fc6000ff5e0ff */
[----:B------:R1:W-:Y:S01]  /*63b0*/  STL [R1+0x73c], R2 ;  /* 0x00073c0201007387 */ /* 0x0003e20000100800 */
[----:B------:R-:W-:-:S03]  /*63c0*/  USHF.R.S32.HI UR7, URZ, 0x1f, UR5 ;  /* 0x0000001fff077899 */ /* 0x000fc60008011405 */
[----:B------:R2:W-:Y:S01]  /*63d0*/  STL [R1+0x778], R0 ;  /* 0x0007780001007387 */ /* 0x0005e20000100800 */
[----:B0-----:R-:W-:Y:S02]  /*63e0*/  IADD3.X R3, PT, PT, R21, UR46, RZ, P1, !PT ;  /* 0x0000002e15037c10 */ /* 0x001fe40008ffe4ff */
[----:B-1----:R-:W-:-:S03]  /*63f0*/  IADD3 R2, P1, PT, R13, UR54, RZ ;  /* 0x000000360d027c10 */ /* 0x002fc6000ff3e0ff */
[----:B------:R0:W-:Y:S01]  /*6400*/  STL [R1+0x744], R3 ;  /* 0x0007440301007387 */ /* 0x0001e20000100800 */
[----:B--2---:R-:W-:-:S03]  /*6410*/  IADD3.X R0, PT, PT, R29, UR46, RZ, P6, !PT ;  /* 0x0000002e1d007c10 */ /* 0x004fc6000b7fe4ff */
[----:B------:R1:W-:Y:S01]  /*6420*/  STL [R1+0x780], R2 ;  /* 0x0007800201007387 */ /* 0x0003e20000100800 */
[----:B------:R-:W-:Y:S02]  /*6430*/  UIMAD UR66, UR66, 0x1d, URZ ;  /* 0x0000001d424278a4 */ /* 0x000fe4000f8e02ff */
[----:B------:R-:W-:Y:S01]  /*6440*/  USHF.R.S32.HI UR26, URZ, 0x1f, UR4 ;  /* 0x0000001fff1a7899 */ /* 0x000fe20008011404 */
[----:B------:R2:W-:Y:S01]  /*6450*/  STL [R1+0x74c], R0 ;  /* 0x00074c0001007387 */ /* 0x0005e20000100800 */
[----:B0-----:R-:W-:Y:S02]  /*6460*/  IADD3 R3, P6, PT, R12, UR68, RZ ;  /* 0x000000440c037c10 */ /* 0x001fe4000ffde0ff */
[----:B-1----:R-:W-:-:S03]  /*6470*/  IADD3.X R2, PT, PT, R21, UR7, RZ, P5, !PT ;  /* 0x0000000715027c10 */ /* 0x002fc6000affe4ff */
[----:B------:R0:W-:Y:S01]  /*6480*/  STL [R1+0x788], R3 ;  /* 0x0007880301007387 */ /* 0x0001e20000100800 */
[----:B--2---:R-:W-:-:S03]  /*6490*/  IADD3 R0, P5, PT, R13, UR68, RZ ;  /* 0x000000440d007c10 */ /* 0x004fc6000ffbe0ff */
[----:B------:R1:W-:Y:S01]  /*64a0*/  STL [R1+0x754], R2 ;  /* 0x0007540201007387 */ /* 0x0003e20000100800 */
[----:B------:R-:W-:-:S03]  /*64b0*/  UIMAD UR64, UR64, 0x1c, URZ ;  /* 0x0000001c404078a4 */ /* 0x000fc6000f8e02ff */
[----:B------:R2:W-:Y:S01]  /*64c0*/  STL [R1+0x790], R0 ;  /* 0x0007900001007387 */ /* 0x0005e20000100800 */
[----:B0-----:R-:W-:Y:S02]  /*64d0*/  IADD3.X R3, PT, PT, R29, UR7, RZ, P0, !PT ;  /* 0x000000071d037c10 */ /* 0x001fe400087fe4ff */
[----:B-1----:R-:W-:-:S03]  /*64e0*/  IADD3 R2, P0, PT, R12, UR66, RZ ;  /* 0x000000420c027c10 */ /* 0x002fc6000ff1e0ff */
[----:B------:R0:W-:Y:S01]  /*64f0*/  STL [R1+0x75c], R3 ;  /* 0x00075c0301007387 */ /* 0x0001e20000100800 */
[----:B--2---:R-:W-:Y:S01]  /*6500*/  IADD3.X R0, PT, PT, R21, UR26, RZ, P4, !PT ;  /* 0x0000001a15007c10 */ /* 0x004fe2000a7fe4ff */
[----:B------:R-:W-:Y:S02]  /*6510*/  USHF.R.S32.HI UR67, URZ, 0x1f, UR54 ;  /* 0x0000001fff437899 */ /* 0x000fe40008011436 */
[----:B------:R1:W-:Y:S04]  /*6520*/  STL [R1+0x798], R2 ;  /* 0x0007980201007387 */ /* 0x0003e80000100800 */
[----:B------:R2:W-:Y:S01]  /*6530*/  STL [R1+0x764], R0 ;  /* 0x0007640001007387 */ /* 0x0005e20000100800 */
[----:B0-----:R-:W-:Y:S02]  /*6540*/  IADD3 R3, P4, PT, R13, UR66, RZ ;  /* 0x000000420d037c10 */ /* 0x001fe4000ff9e0ff */
[----:B-1----:R-:W-:-:S03]  /*6550*/  IADD3.X R2, PT, PT, R29, UR26, RZ, P3, !PT ;  /* 0x0000001a1d027c10 */ /* 0x002fc60009ffe4ff */
[----:B------:R0:W-:Y:S01]  /*6560*/  STL [R1+0x7a0], R3 ;  /* 0x0007a00301007387 */ /* 0x0001e20000100800 */
[----:B--2---:R-:W-:Y:S01]  /*6570*/  IADD3 R0, P3, PT, R12, UR64, RZ ;  /* 0x000000400c007c10 */ /* 0x004fe2000ff7e0ff */
[----:B------:R-:W-:Y:S02]  /*6580*/  UIMAD UR62, UR62, 0x1b, URZ ;  /* 0x0000001b3e3e78a4 */ /* 0x000fe4000f8e02ff */
        /* <DEDUP_REMOVED lines=106> */
[----:B------:R-:W-:-:S03]  /*6c30*/  USHF.L.U32 UR39, UR39, 0x4, URZ ;  /* 0x0000000427277899 */ /* 0x000fc600080006ff */
        /* <DEDUP_REMOVED lines=81> */
[----:B------:R-:W-:Y:S02]  /*7150*/  USHF.L.U32 UR20, UR20, 0x3, URZ ;  /* 0x0000000314147899 */ /* 0x000fe400080006ff */
        /* <DEDUP_REMOVED lines=66> */
[----:B------:R1:W-:Y:S04]  /*7580*/  STL [R1+0x904], R2 ;  /* 0x0009040201007387 */ /* 0x0003e80000100800 */
        /* <DEDUP_REMOVED lines=12> */
[----:B------:R-:W-:Y:S02]  /*7650*/  USHF.R.S32.HI UR9, URZ, 0x1f, UR8 ;  /* 0x0000001fff097899 */ /* 0x000fe40008011408 */
        /* <DEDUP_REMOVED lines=8> */
[----:B------:R-:W-:-:S03]  /*76e0*/  USHF.R.S32.HI UR69, URZ, 0x1f, UR69 ;  /* 0x0000001fff457899 */ /* 0x000fc60008011445 */
[----:B------:R2:W-:Y:S01]  /*76f0*/  STL [R1+0x92c], R0 ;  /* 0x00092c0001007387 */ /* 0x0005e20000100800 */
[----:B0-----:R-:W-:Y:S02]  /*7700*/  IADD3.X R3, PT, PT, R21, UR9, RZ, P2, !PT ;  /* 0x0000000915037c10 */ /* 0x001fe400097fe4ff */
[----:B-1----:R-:W-:-:S03]  /*7710*/  IADD3.X R2, PT, PT, R29, UR9, RZ, P1, !PT ;  /* 0x000000091d027c10 */ /* 0x002fc60008ffe4ff */
[----:B------:R0:W-:Y:S01]  /*7720*/  STL [R1+0x934], R3 ;  /* 0x0009340301007387 */ /* 0x0001e20000100800 */
[----:B--2---:R-:W-:-:S03]  /*7730*/  IADD3.X R0, PT, PT, R21, UR6, RZ, P6, !PT ;  /* 0x0000000615007c10 */ /* 0x004fc6000b7fe4ff */
[----:B------:R1:W-:Y:S04]  /*7740*/  STL [R1+0x93c], R2 ;  /* 0x00093c0201007387 */ /* 0x0003e80000100800 */
[----:B------:R2:W-:Y:S01]  /*7750*/  STL [R1+0x944], R0 ;  /* 0x0009440001007387 */ /* 0x0005e20000100800 */
[----:B0-----:R-:W-:Y:S02]  /*7760*/  IADD3.X R3, PT, PT, R29, UR6, RZ, P5, !PT ;  /* 0x000000061d037c10 */ /* 0x001fe4000affe4ff */
[----:B-1----:R-:W-:Y:S02]  /*7770*/  IADD3.X R2, PT, PT, R21, UR69, RZ, P0, !PT ;  /* 0x0000004515027c10 */ /* 0x002fe400087fe4ff */
[----:B--2---:R-:W-:Y:S01]  /*7780*/  IADD3.X R0, PT, PT, R29, UR69, RZ, P4, !PT ;  /* 0x000000451d007c10 */ /* 0x004fe2000a7fe4ff */
[----:B------:R0:W-:Y:S04]  /*7790*/  STL [R1+0x94c], R3 ;  /* 0x00094c0301007387 */ /* 0x0001e80000100800 */
[----:B------:R0:W-:Y:S04]  /*77a0*/  STL [R1+0x95c], R0 ;  /* 0x00095c0001007387 */ /* 0x0001e80000100800 */
[----:B------:R0:W-:Y:S02]  /*77b0*/  STL [R1+0x954], R2 ;  /* 0x0009540201007387 */ /* 0x0001e40000100800 */
.L_x_1:
[----:B0-----:R-:W2:Y:S01]  /*77c0*/  LDL R3, [R1+0x114] ;  /* 0x0001140001037983 */ /* 0x001ea20000100800 */
[----:B------:R-:W0:Y:S03]  /*77d0*/  LDC R5, c[0x0][0x3a0] ;  /* 0x0000e800ff057b82 */ /* 0x000e260000000800 */
[----:B--2---:R1:W-:Y:S04]  /*77e0*/  STL [R1+0x1540], R3 ;  /* 0x0015400301007387 */ /* 0x0043e80000100800 */
[----:B------:R-:W2:Y:S04]  /*77f0*/  LDL R2, [R1+0x118] ;  /* 0x0001180001027983 */ /* 0x000ea80000100800 */
[----:B-1----:R-:W0:Y:S04]  /*7800*/  LDL R3, [R1+0x4ac] ;  /* 0x0004ac0001037983 */ /* 0x002e280000100800 */
[----:B------:R-:W-:Y:S04]  /*7810*/  STL [R1+0x1244], R17 ;  /* 0x0012441101007387 */ /* 0x000fe80000100800 */
        /* <DEDUP_REMOVED lines=94> */
[----:B------:R1:W-:Y:S04]  /*7e00*/  STL [R1+0x153c], R17 ;  /* 0x00153c1101007387 */ /* 0x0003e80000100800 */
        /* <DEDUP_REMOVED lines=119> */
[----:B------:R-:W-:Y:S01]  /*8580*/  STL [R1+0x11e0], R0 ;  /* 0x0011e00001007387 */ /* 0x000fe20000100800 */
[----:B0-----:R-:W-:-:S03]  /*8590*/  IMAD R5, R3, -0x80, R5 ;  /* 0xffffff8003057824 */ /* 0x001fc600078e0205 */
[----:B------:R-:W-:Y:S04]  /*85a0*/  STL [R1+0x11dc], R19 ;  /* 0x0011dc1301007387 */ /* 0x000fe80000100800 */
[----:B------:R-:W-:Y:S04]  /*85b0*/  STL [R1+0x11d8], R21 ;  /* 0x0011d81501007387 */ /* 0x000fe80000100800 */
[----:B------:R-:W-:Y:S04]  /*85c0*/  STL [R1+0x11d4], R23 ;  /* 0x0011d41701007387 */ /* 0x000fe80000100800 */
[----:B------:R-:W-:Y:S04]  /*85d0*/  STL [R1+0x11d0], R25 ;  /* 0x0011d01901007387 */ /* 0x000fe80000100800 */
[----:B------:R-:W2:Y:S01]  /*85e0*/  LDL.LU R3, [R1+0x1540] ;  /* 0x0015400001037983 */ /* 0x000ea20000300800 */
[----:B------:R-:W-:-:S02]  /*85f0*/  ISETP.GT.AND P0, PT, R5, RZ, PT ;  /* 0x000000ff0500720c */ /* 0x000fc40003f04270 */
[----:B-1----:R-:W-:-:S11]  /*8600*/  PRMT R17, RZ, 0x7610, R17 ;  /* 0x00007610ff117816 */ /* 0x002fd60000000011 */
[----:B--2---:R-:W2:Y:S04]  /*8610*/  @P0 LDG.E.U8 R17, desc[UR42][R2.64] ;  /* 0x0000002a02110981 */ /* 0x004ea8000c1e1100 */
[----:B--2---:R0:W-:Y:S04]  /*8620*/  STL [R1+0x428], R17 ;  /* 0x0004281101007387 */ /* 0x0041e80000100800 */
[----:B0-----:R-:W2:Y:S04]  /*8630*/  LDL.LU R17, [R1+0x153c] ;  /* 0x00153c0001117983 */ /* 0x001ea80000300800 */
[----:B------:R-:W3:Y:S04]  /*8640*/  LDL R2, [R1+0x11c] ;  /* 0x00011c0001027983 */ /* 0x000ee80000100800 */
[----:B------:R-:W3:Y:S01]  /*8650*/  LDL R3, [R1+0x120] ;  /* 0x0001200001037983 */ /* 0x000ee20000100800 */
[----:B------:R-:W-:-:S02]  /*8660*/  PRMT R16, RZ, 0x7610, R16 ;  /* 0x00007610ff107816 */ /* 0x000fc40000000010 */
[----:B---3--:R-:W-:-:S04]  /*8670*/  @P0 LOP3.LUT R3, R3, R2, RZ, 0x3c, !PT ;  /* 0x0000000203030212 */ /* 0x008fc800078e3cff */
[----:B------:R-:W-:-:S04]  /*8680*/  @P0 LOP3.LUT R2, R3, R2, RZ, 0x3c, !PT ;  /* 0x0000000203020212 */ /* 0x000fc800078e3cff */
[----:B------:R-:W-:-:S05]  /*8690*/  @P0 LOP3.LUT R3, R3, R2, RZ, 0x3c, !PT ;  /* 0x0000000203030212 */ /* 0x000fca00078e3cff */
[----:B------:R-:W3:Y:S01]  /*86a0*/  @P0 LDG.E.U8 R16, desc[UR42][R2.64] ;  /* 0x0000002a02100981 */ /* 0x000ee2000c1e1100 */
[----:B------:R-:W-:-:S03]  /*86b0*/  ISETP.GT.AND P1, PT, R5, 0x1, PT ;  /* 0x000000010500780c */ /* 0x000fc60003f24270 */
[----:B---3--:R0:W-:Y:S04]  /*86c0*/  STL [R1+0x424], R16 ;  /* 0x0004241001007387 */ /* 0x0081e80000100800 */
[----:B0-----:R-:W3:Y:S04]  /*86d0*/  LDL.LU R16, [R1+0x1538] ;  /* 0x0015380001107983 */ /* 0x001ee80000300800 */
[----:B------:R-:W4:Y:S04]  /*86e0*/  LDL R2, [R1+0x95c] ;  /* 0x00095c0001027983 */ /* 0x000f280000100800 */
[----:B------:R-:W4:Y:S01]  /*86f0*/  LDL R3, [R1+0x960] ;  /* 0x0009600001037983 */ /* 0x000f220000100800 */
[----:B--2---:R-:W-:-:S02]  /*8700*/  PRMT R17, RZ, 0x7610, R17 ;  /* 0x00007610ff117816 */ /* 0x004fc40000000011 */
[----:B----4-:R-:W-:-:S04]  /*8710*/  @P1 LOP3.LUT R3, R3, R2, RZ, 0x3c, !PT ;  /* 0x0000000203031212 */ /* 0x010fc800078e3cff */
[----:B------:R-:W-:-:S04]  /*8720*/  @P1 LOP3.LUT R2, R3, R2, RZ, 0x3c, !PT ;  /* 0x0000000203021212 */ /* 0x000fc800078e3cff */
[----:B------:R-:W-:-:S05]  /*8730*/  @P1 LOP3.LUT R3, R3, R2, RZ, 0x3c, !PT ;  /* 0x0000000203031212 */ /* 0x000fca00078e3cff */
[----:B------:R-:W2:Y:S04]  /*8740*/  @P1 LDG.E.U8 R17, desc[UR42][R2.64] ;  /* 0x0000002a02111981 */ /* 0x000ea8000c1e1100 */
[----:B--2---:R0:W-:Y:S04]  /*8750*/  STL [R1+0x420], R17 ;  /* 0x0004201101007387 */ /* 0x0041e80000100800 */
[----:B0-----:R-:W2:Y:S04]  /*8760*/  LDL.LU R17, [R1+0x1534] ;  /* 0x0015340001117983 */ /* 0x001ea80000300800 */
[----:B------:R-:W4:Y:S04]  /*8770*/  LDL R2, [R1+0x954] ;  /* 0x0009540001027983 */ /* 0x000f280000100800 */
[----:B------:R-:W4:Y:S01]  /*8780*/  LDL R3, [R1+0x958] ;  /* 0x0009580001037983 */ /* 0x000f220000100800 */
[----:B---3--:R-:W-:-:S02]  /*8790*/  PRMT R16, RZ, 0x7610, R16 ;  /* 0x00007610ff107816 */ /* 0x008fc40000000010 */
[----:B----4-:R-:W-:-:S04]  /*87a0*/  @P1 LOP3.LUT R3, R3, R2, RZ, 0x3c, !PT ;  /* 0x0000000203031212 */ /* 0x010fc800078e3cff */
        /* <DEDUP_REMOVED lines=1798> */
[----:B------:R0:W2:Y:S04]  /*f810*/  @P0 LDG.E.U8 R17, desc[UR42][R2.64] ;  /* 0x0000002a02110981 */ /* 0x0000a8000c1e1100 */
[----:B------:R-:W0:Y:S04]  /*f820*/  LDL R2, [R1+0xc08] ;  /* 0x000c080001027983 */ /* 0x000e280000100800 */
[----:B------:R-:W0:Y:S01]  /*f830*/  LDL R3, [R1+0xc0c] ;  /* 0x000c0c0001037983 */ /* 0x000e220000100800 */
[----:B---3--:R-:W-:Y:S02]  /*f840*/  PRMT R16, RZ, 0x7610, R16 ;  /* 0x00007610ff107816 */ /* 0x008fe40000000010 */
[----:B0-----:R-:W-:-:S04]  /*f850*/  @P0 LOP3.LUT R3, R3, R2, RZ, 0x3c, !PT ;  /* 0x0000000203030212 */ /* 0x001fc800078e3cff */
[----:B------:R-:W-:-:S04]  /*f860*/  @P0 LOP3.LUT R2, R3, R2, RZ, 0x3c, !PT ;  /* 0x0000000203020212 */ /* 0x000fc800078e3cff */
[----:B------:R-:W-:Y:S01]  /*f870*/  @P0 LOP3.LUT R3, R3, R2, RZ, 0x3c, !PT ;  /* 0x0000000203030212 */ /* 0x000fe200078e3cff */
[----:B--2---:R-:W-:Y:S04]  /*f880*/  STL [R1+0x11bc], R17 ;  /* 0x0011bc1101007387 */ /* 0x004fe80000100800 */
[----:B------:R0:W2:Y:S04]  /*f890*/  @P0 LDG.E.U8 R16, desc[UR42][R2.64] ;  /* 0x0000002a02100981 */ /* 0x0000a8000c1e1100 */
[----:B------:R-:W0:Y:S04]  /*f8a0*/  LDL R2, [R1+0xc00] ;  /* 0x000c000001027983 */ /* 0x000e280000100800 */
[----:B------:R-:W0:Y:S01]  /*f8b0*/  LDL R3, [R1+0xc04] ;  /* 0x000c040001037983 */ /* 0x000e220000100800 */
[----:B------:R-:W-:-:S02]  /*f8c0*/  ISETP.GT.AND P1, PT, R5, 0x61, PT ;  /* 0x000000610500780c */ /* 0x000fc40003f24270 */
[----:B------:R-:W-:-:S11]  /*f8d0*/  PRMT R15, RZ, 0x7610, R15 ;  /* 0x00007610ff0f7816 */ /* 0x000fd6000000000f */
[----:B0-----:R-:W-:-:S04]  /*f8e0*/  @P1 LOP3.LUT R3, R3, R2, RZ, 0x3c, !PT ;  /* 0x0000000203031212 */ /* 0x001fc800078e3cff */
[----:B------:R-:W-:-:S04]  /*f8f0*/  @P1 LOP3.LUT R2, R3, R2, RZ, 0x3c, !PT ;  /* 0x0000000203021212 */ /* 0x000fc800078e3cff */
[----:B------:R-:W-:-:S05]  /*f900*/  @P1 LOP3.LUT R3, R3, R2, RZ, 0x3c, !PT ;  /* 0x0000000203031212 */ /* 0x000fca00078e3cff */
[----:B------:R-:W3:Y:S04]  /*f910*/  @P1 LDG.E.U8 R15, desc[UR42][R2.64] ;  /* 0x0000002a020f1981 */ /* 0x000ee8000c1e1100 */
[----:B--2---:R-:W-:Y:S04]  /*f920*/  STL [R1+0x11c0], R16 ;  /* 0x0011c01001007387 */ /* 0x004fe80000100800 */
[----:B---3--:R0:W-:Y:S04]  /*f930*/  STL [R1+0x64], R15 ;  /* 0x0000640f01007387 */ /* 0x0081e80000100800 */
        /* <DEDUP_REMOVED lines=22> */
[----:B------:R-:W-:-:S02]  /*faa0*/  PRMT R17, RZ, 0x7610, R17 ;  /* 0x00007610ff117816 */ /* 0x000fc40000000011 */
[----:B----4-:R-:W-:-:S04]  /*fab0*/  @P2 LOP3.LUT R3, R3, R2, RZ, 0x3c, !PT ;  /* 0x0000000203032212 */ /* 0x010fc800078e3cff */
[----:B------:R-:W-:-:S04]  /*fac0*/  @P2 LOP3.LUT R2, R3, R2, RZ, 0x3c, !PT ;  /* 0x0000000203022212 */ /* 0x000fc800078e3cff */
[----:B------:R-:W-:-:S05]  /*fad0*/  @P2 LOP3.LUT R3, R3, R2, RZ, 0x3c, !PT ;  /* 0x0000000203032212 */ /* 0x000fca00078e3cff */
[----:B------:R0:W4:Y:S04]  /*fae0*/  @P2 LDG.E.U8 R17, desc[UR42][R2.64] ;  /* 0x0000002a02112981 */ /* 0x000128000c1e1100 */
[----:B------:R-:W0:Y:S04]  /*faf0*/  LDL R2, [R1+0xbe0] ;  /* 0x000be00001027983 */ /* 0x000e280000100800 */
[----:B------:R-:W0:Y:S01]  /*fb00*/  LDL R3, [R1+0xbe4] ;  /* 0x000be40001037983 */ /* 0x000e220000100800 */
[----:B------:R-:W-:Y:S02]  /*fb10*/  ISETP.GT.AND P0, PT, R5, 0x63, PT ;  /* 0x000000630500780c */ /* 0x000fe40003f04270 */
[----:B---3--:R-:W-:-:S11]  /*fb20*/  PRMT R13, RZ, 0x7610, R13 ;  /* 0x00007610ff0d7816 */ /* 0x008fd6000000000d */
[----:B0-----:R-:W-:-:S04]  /*fb30*/  @P0 LOP3.LUT R3, R3, R2, RZ, 0x3c, !PT ;  /* 0x0000000203030212 */ /* 0x001fc800078e3cff */
[----:B------:R-:W-:-:S04]  /*fb40*/  @P0 LOP3.LUT R2, R3, R2, RZ, 0x3c, !PT ;  /* 0x0000000203020212 */ /* 0x000fc800078e3cff */
[----:B------:R-:W-:-:S05]  /*fb50*/  @P0 LOP3.LUT R3, R3, R2, RZ, 0x3c, !PT ;  /* 0x0000000203030212 */ /* 0x000fca00078e3cff */
[----:B------:R-:W3:Y:S04]  /*fb60*/  @P0 LDG.E.U8 R13, desc[UR42][R2.64] ;  /* 0x0000002a020d0981 */ /* 0x000ee8000c1e1100 */
[----:B----4-:R0:W-:Y:S04]  /*fb70*/  STL [R1+0xd0], R17 ;  /* 0x0000d01101007387 */ /* 0x0101e80000100800 */
[----:B0-----:R-:W4:Y:S04]  /*fb80*/  LDL R17, [R1+0xbc4] ;  /* 0x000bc40001117983 */ /* 0x001f280000100800 */
[----:B---3--:R0:W-:Y:S04]  /*fb90*/  STL [R1+0xcc], R13 ;  /* 0x0000cc0d01007387 */ /* 0x0081e80000100800 */
[----:B0-----:R-:W3:Y:S04]  /*fba0*/  LDL.LU R13, [R1+0x1230] ;  /* 0x00123000010d7983 */ /* 0x001ee80000300800 */
[----:B------:R-:W5:Y:S04]  /*fbb0*/  LDL R2, [R1+0xbd8] ;  /* 0x000bd80001027983 */ /* 0x000f680000100800 */
[----:B------:R-:W5:Y:S01]  /*fbc0*/  LDL R3, [R1+0xbdc] ;  /* 0x000bdc0001037983 */ /* 0x000f620000100800 */
[----:B--2---:R-:W-:-:S02]  /*fbd0*/  PRMT R15, RZ, 0x7610, R15 ;  /* 0x00007610ff0f7816 */ /* 0x004fc4000000000f */
[----:B-----5:R-:W-:-:S04]  /*fbe0*/  @P0 LOP3.LUT R3, R3, R2, RZ, 0x3c, !PT ;  /* 0x0000000203030212 */ /* 0x020fc800078e3cff */
[----:B------:R-:W-:-:S04]  /*fbf0*/  @P0 LOP3.LUT R2, R3, R2, RZ, 0x3c, !PT ;  /* 0x0000000203020212 */ /* 0x000fc800078e3cff */
[----:B------:R-:W-:-:S05]  /*fc00*/  @P0 LOP3.LUT R3, R3, R2, RZ, 0x3c, !PT ;  /* 0x0000000203030212 */ /* 0x000fca00078e3cff */
[----:B------:R-:W2:Y:S01]  /*fc10*/  @P0 LDG.E.U8 R15, desc[UR42][R2.64] ;  /* 0x0000002a020f0981 */ /* 0x000ea2000c1e1100 */
[----:B------:R-:W-:-:S03]  /*fc20*/  ISETP.GT.AND P1, PT, R5, 0x64, PT ;  /* 0x000000640500780c */ /* 0x000fc60003f24270 */
[----:B--2---:R0:W-:Y:S04]  /*fc30*/  STL [R1+0xc8], R15 ;  /* 0x0000c80f01007387 */ /* 0x0041e80000100800 */
[----:B0-----:R-:W2:Y:S04]  /*fc40*/  LDL.LU R15, [R1+0x122c] ;  /* 0x00122c00010f7983 */ /* 0x001ea80000300800 */
[----:B------:R-:W5:Y:S04]  /*fc50*/  LDL R2, [R1+0xbd0] ;  /* 0x000bd00001027983 */ /* 0x000f680000100800 */
[----:B------:R-:W5:Y:S01]  /*fc60*/  LDL R3, [R1+0xbd4] ;  /* 0x000bd40001037983 */ /* 0x000f620000100800 */
[----:B---3--:R-:W-:-:S02]  /*fc70*/  PRMT R13, RZ, 0x7610, R13 ;  /* 0x00007610ff0d7816 */ /* 0x008fc4000000000d */
[----:B-----5:R-:W-:-:S04]  /*fc80*/  @P1 LOP3.LUT R3, R3, R2, RZ, 0x3c, !PT ;  /* 0x0000000203031212 */ /* 0x020fc800078e3cff */
[----:B------:R-:W-:-:S04]  /*fc90*/  @P1 LOP3.LUT R2, R3, R2, RZ, 0x3c, !PT ;  /* 0x0000000203021212 */ /* 0x000fc800078e3cff */
[----:B------:R-:W-:-:S05]  /*fca0*/  @P1 LOP3.LUT R3, R3, R2, RZ, 0x3c, !PT ;  /* 0x0000000203031212 */ /* 0x000fca00078e3cff */
[----:B------:R-:W3:Y:S04]  /*fcb0*/  @P1 LDG.E.U8 R13, desc[UR42][R2.64] ;  /* 0x0000002a020d1981 */ /* 0x000ee8000c1e1100 */
[----:B---3--:R0:W-:Y:S04]  /*fcc0*/  STL [R1+0xc4], R13 ;  /* 0x0000c40d01007387 */ /* 0x0081e80000100800 */
[----:B0-----:R-:W3:Y:S04]  /*fcd0*/  LDL.LU R13, [R1+0x1228] ;  /* 0x00122800010d7983 */ /* 0x001ee80000300800 */
[----:B------:R-:W5:Y:S04]  /*fce0*/  LDL R2, [R1+0xbc8] ;  /* 0x000bc80001027983 */ /* 0x000f680000100800 */
[----:B------:R-:W5:Y:S01]  /*fcf0*/  LDL R3, [R1+0xbcc] ;  /* 0x000bcc0001037983 */ /* 0x000f620000100800 */
[----:B------:R-:W-:-:S02]  /*fd00*/  PRMT R12, RZ, 0x7610, R12 ;  /* 0x00007610ff0c7816 */ /* 0x000fc4000000000c */
[----:B-----5:R-:W-:-:S04]  /*fd10*/  @P1 LOP3.LUT R3, R3, R2, RZ, 0x3c, !PT ;  /* 0x0000000203031212 */ /* 0x020fc800078e3cff */
[----:B------:R-:W-:-:S04]  /*fd20*/  @P1 LOP3.LUT R2, R3, R2, RZ, 0x3c, !PT ;  /* 0x0000000203021212 */ /* 0x000fc800078e3cff */
[----:B------:R-:W-:-:S05]  /*fd30*/  @P1 LOP3.LUT R3, R3, R2, RZ, 0x3c, !PT ;  /* 0x0000000203031212 */ /* 0x000fca00078e3cff */
[----:B------:R-:W5:Y:S01]  /*fd40*/  @P1 LDG.E.U8 R12, desc[UR42][R2.64] ;  /* 0x0000002a020c1981 */ /* 0x000f62000c1e1100 */
[----:B------:R-:W-:Y:S02]  /*fd50*/  ISETP.GT.AND P2, PT, R5, 0x65, PT ;  /* 0x000000650500780c */ /* 0x000fe40003f44270 */
[----:B--2---:R-:W-:Y:S01]  /*fd60*/  PRMT R15, RZ, 0x7610, R15 ;  /* 0x00007610ff0f7816 */ /* 0x004fe2000000000f */
[----:B-----5:R0:W-:Y:S04]  /*fd70*/  STL [R1+0xc0], R12 ;  /* 0x0000c00c01007387 */ /* 0x0201e80000100800 */
[----:B0-----:R-:W2:Y:S04]  /*fd80*/  LDL.LU R12, [R1+0x1224] ;  /* 0x00122400010c7983 */ /* 0x001ea80000300800 */
[----:B------:R-:W5:Y:S02]  /*fd90*/  LDL R3, [R1+0xbc0] ;  /* 0x000bc00001037983 */ /* 0x000f640000100800 */
[----:B----4-:R-:W-:Y:S01]  /*fda0*/  @P2 IMAD.MOV.U32 R2, RZ, RZ, R17 ;  /* 0x000000ffff022224 */ /* 0x010fe200078e0011 */
[----:B------:R-:W-:Y:S01]  /*fdb0*/  PRMT R14, RZ, 0x7610, R14 ;  /* 0x00007610ff0e7816 */ /* 0x000fe2000000000e */
[----:B------:R-:W4:Y:S04]  /*fdc0*/  LDL R17, [R1+0xb90] ;  /* 0x000b900001117983 */ /* 0x000f280000100800 */
[----:B-----5:R0:W5:Y:S04]  /*fdd0*/  @P2 LDG.E.U8 R15, desc[UR42][R2.64] ;  /* 0x0000002a020f2981 */ /* 0x020168000c1e1100 */
[----:B------:R-:W0:Y:S04]  /*fde0*/  LDL R2, [R1+0xbb8] ;  /* 0x000bb80001027983 */ /* 0x000e280000100800 */
[----:B------:R-:W0:Y:S02]  /*fdf0*/  LDL R3, [R1+0xbbc] ;  /* 0x000bbc0001037983 */ /* 0x000e240000100800 */
[----:B0-----:R-:W-:-:S04]  /*fe00*/  @P2 LOP3.LUT R3, R3, R2, RZ, 0x3c, !PT ;  /* 0x0000000203032212 */ /* 0x001fc800078e3cff */
[----:B------:R-:W-:-:S04]  /*fe10*/  @P2 LOP3.LUT R2, R3, R2, RZ, 0x3c, !PT ;  /* 0x0000000203022212 */ /* 0x000fc800078e3cff */
[----:B------:R-:W-:-:S05]  /*fe20*/  @P2 LOP3.LUT R3, R3, R2, RZ, 0x3c, !PT ;  /* 0x0000000203032212 */ /* 0x000fca00078e3cff */
[----:B------:R-:W2:Y:S04]  /*fe30*/  @P2 LDG.E.U8 R14, desc[UR42][R2.64] ;  /* 0x0000002a020e2981 */ /* 0x000ea8000c1e1100 */
[----:B-----5:R0:W-:Y:S04]  /*fe40*/  STL [R1+0x7c], R15 ;  /* 0x00007c0f01007387 */ /* 0x0201e80000100800 */
[----:B0-----:R-:W5:Y:S04]  /*fe50*/  LDL R15, [R1+0xb94] ;  /* 0x000b9400010f7983 */ /* 0x001f680000100800 */
[----:B--2---:R0:W-:Y:S04]  /*fe60*/  STL [R1+0x78], R14 ;  /* 0x0000780e01007387 */ /* 0x0041e80000100800 */
[----:B0-----:R-:W2:Y:S04]  /*fe70*/  LDL.LU R14, [R1+0x1220] ;  /* 0x00122000010e7983 */ /* 0x001ea80000300800 */
[----:B------:R-:W2:Y:S04]  /*fe80*/  LDL R2, [R1+0xbb0] ;  /* 0x000bb00001027983 */ /* 0x000ea80000100800 */
[----:B------:R-:W2:Y:S01]  /*fe90*/  LDL R3, [R1+0xbb4] ;  /* 0x000bb40001037983 */ /* 0x000ea20000100800 */
[----:B------:R-:W-:-:S02]  /*fea0*/  ISETP.GT.AND P0, PT, R5, 0x66, PT ;  /* 0x000000660500780c */ /* 0x000fc40003f04270 */
[----:B------:R-:W-:-:S11]  /*feb0*/  PRMT R11, RZ, 0x7610, R11 ;  /* 0x00007610ff0b7816 */ /* 0x000fd6000000000b */
[----:B--2---:R-:W-:-:S04]  /*fec0*/  @P0 LOP3.LUT R3, R3, R2, RZ, 0x3c, !PT ;  /* 0x0000000203030212 */ /* 0x004fc800078e3cff */
[----:B------:R-:W-:-:S04]  /*fed0*/  @P0 LOP3.LUT R2, R3, R2, RZ, 0x3c, !PT ;  /* 0x0000000203020212 */ /* 0x000fc800078e3cff */
[----:B------:R-:W-:-:S05]  /*fee0*/  @P0 LOP3.LUT R3, R3, R2, RZ, 0x3c, !PT ;  /* 0x0000000203030212 */ /* 0x000fca00078e3cff */
[----:B------:R-:W2:Y:S04]  /*fef0*/  @P0 LDG.E.U8 R11, desc[UR42][R2.64] ;  /* 0x0000002a020b0981 */ /* 0x000ea8000c1e1100 */
[----:B--2---:R0:W-:Y:S04]  /*ff00*/  STL [R1+0x74], R11 ;  /* 0x0000740b01007387 */ /* 0x0041e80000100800 */
[----:B0-----:R-:W2:Y:S04]  /*ff10*/  LDL.LU R11, [R1+0x121c] ;  /* 0x00121c00010b7983 */ /* 0x001ea80000300800 */
[----:B------:R-:W2:Y:S04]  /*ff20*/  LDL R2, [R1+0xba8] ;  /* 0x000ba80001027983 */ /* 0x000ea80000100800 */
[----:B------:R-:W2:Y:S01]  /*ff30*/  LDL R3, [R1+0xbac] ;  /* 0x000bac0001037983 */ /* 0x000ea20000100800 */
[----:B------:R-:W-:-:S02]  /*ff40*/  PRMT R10, RZ, 0x7610, R10 ;  /* 0x00007610ff0a7816 */ /* 0x000fc4000000000a */
[----:B--2---:R-:W-:-:S04]  /*ff50*/  @P0 LOP3.LUT R3, R3, R2, RZ, 0x3c, !PT ;  /* 0x0000000203030212 */ /* 0x004fc800078e3cff */
[----:B------:R-:W-:-:S04]  /*ff60*/  @P0 LOP3.LUT R2, R3, R2, RZ, 0x3c, !PT ;  /* 0x0000000203020212 */ /* 0x000fc800078e3cff */
[----:B------:R-:W-:-:S05]  /*ff70*/  @P0 LOP3.LUT R3, R3, R2, RZ, 0x3c, !PT ;  /* 0x0000000203030212 */ /* 0x000fca00078e3cff */
[----:B------:R-:W2:Y:S01]  /*ff80*/  @P0 LDG.E.U8 R10, desc[UR42][R2.64] ;  /* 0x0000002a020a0981 */ /* 0x000ea2000c1e1100 */
[----:B------:R-:W-:-:S03]  /*ff90*/  ISETP.GT.AND P1, PT, R5, 0x67, PT ;  /* 0x000000670500780c */ /* 0x000fc60003f24270 */
        /* <DEDUP_REMOVED lines=14> */
[----:B------:R-:W-:Y:S02]  /*10080*/  ISETP.GT.AND P2, PT, R5, 0x68, PT ;  /* 0x000000680500780c */ /* 0x000fe40003f44270 */
[----:B--2---:R-:W-:-:S04]  /*10090*/  @P1 LOP3.LUT R3, R3, R2, RZ, 0x3c, !PT ;  /* 0x0000000203031212 */ /* 0x004fc800078e3cff */
[----:B------:R-:W-:-:S04]  /*100a0*/  @P1 LOP3.LUT R2, R3, R2, RZ, 0x3c, !PT ;  /* 0x0000000203021212 */ /* 0x000fc800078e3cff */
[----:B------:R-:W-:-:S05]  /*100b0*/  @P1 LOP3.LUT R3, R3, R2, RZ, 0x3c, !PT ;  /* 0x0000000203031212 */ /* 0x000fca00078e3cff */
[----:B------:R5:W2:Y:S01]  /*100c0*/  @P1 LDG.E.U8 R8, desc[UR42][R2.64] ;  /* 0x0000002a02081981 */ /* 0x000aa2000c1e1100 */
[----:B---3--:R-:W-:Y:S01]  /*100d0*/  PRMT R13, RZ, 0x7610, R13 ;  /* 0x00007610ff0d7816 */ /* 0x008fe2000000000d */
[----:B-----5:R-:W-:Y:S02]  /*100e0*/  @P2 IMAD.MOV.U32 R2, RZ, RZ, R15 ;  /* 0x000000ffff022224 */ /* 0x020fe400078e000f */
[----:B----4-:R-:W-:-:S05]  /*100f0*/  @P2 IMAD.MOV.U32 R3, RZ, RZ, R17 ;  /* 0x000000ffff032224 */ /* 0x010fca00078e0011 */
[----:B------:R-:W3:Y:S04]  /*10100*/  @P2 LDG.E.U8 R13, desc[UR42][R2.64] ;  /* 0x0000002a020d2981 */ /* 0x000ee8000c1e1100 */
[----:B--2---:R0:W-:Y:S04]  /*10110*/  STL [R1+0x68], R8 ;  /* 0x0000680801007387 */ /* 0x0041e80000100800 */
[----:B0-----:R-:W2:Y:S04]  /*10120*/  LDL.LU R8, [R1+0x1210] ;  /* 0x0012100001087983 */ /* 0x001ea80000300800 */
[----:B------:R-:W4:Y:S04]  /*10130*/  LDL R2, [R1+0xb88] ;  /* 0x000b880001027983 */ /* 0x000f280000100800 */
[----:B------:R-:W4:Y:S01]  /*10140*/  LDL R3, [R1+0xb8c] ;  /* 0x000b8c0001037983 */ /* 0x000f220000100800 */
[----:B------:R-:W-:-:S03]  /*10150*/  PRMT R12, RZ, 0x7610, R12 ;  /* 0x00007610ff0c7816 */ /* 0x000fc6000000000c */
[----:B------:R-:W5:Y:S04]  /*10160*/  LDL R17, [R1+0xb68] ;  /* 0x000b680001117983 */ /* 0x000f680000100800 */
[----:B------:R-:W2:Y:S04]  /*10170*/  LDL R15, [R1+0xb6c] ;  /* 0x000b6c00010f7983 */ /* 0x000ea80000100800 */
[----:B---3--:R-:W-:Y:S01]  /*10180*/  STL [R1+0x11c4], R13 ;  /* 0x0011c40d01007387 */ /* 0x008fe20000100800 */
[----:B----4-:R-:W-:-:S04]  /*10190*/  @P2 LOP3.LUT R3, R3, R2, RZ, 0x3c, !PT ;  /* 0x0000000203032212 */ /* 0x010fc800078e3cff */
[----:B------:R-:W-:-:S04]  /*101a0*/  @P2 LOP3.LUT R2, R3, R2, RZ, 0x3c, !PT ;  /* 0x0000000203022212 */ /* 0x000fc800078e3cff */
[----:B------:R-:W-:-:S05]  /*101b0*/  @P2 LOP3.LUT R3, R3, R2, RZ, 0x3c, !PT ;  /* 0x0000000203032212 */ /* 0x000fca00078e3cff */
[----:B------:R0:W3:Y:S04]  /*101c0*/  @P2 LDG.E.U8 R12, desc[UR42][R2.64] ;  /* 0x0000002a020c2981 */ /* 0x0000e8000c1e1100 */
[----:B------:R-:W0:Y:S04]  /*101d0*/  LDL R2, [R1+0xb80] ;  /* 0x000b800001027983 */ /* 0x000e280000100800 */
[----:B------:R-:W0:Y:S01]  /*101e0*/  LDL R3, [R1+0xb84] ;  /* 0x000b840001037983 */ /* 0x000e220000100800 */
[----:B------:R-:W-:Y:S02]  /*101f0*/  ISETP.GT.AND P0, PT, R5, 0x69, PT ;  /* 0x000000690500780c */ /* 0x000fe40003f04270 */
[----:B------:R-:W-:-:S11]  /*10200*/  PRMT R7, RZ, 0x7610, R7 ;  /* 0x00007610ff077816 */ /* 0x000fd60000000007 */
[----:B0-----:R-:W-:-:S04]  /*10210*/  @P0 LOP3.LUT R3, R3, R2, RZ, 0x3c, !PT ;  /* 0x0000000203030212 */ /* 0x001fc800078e3cff */
[----:B------:R-:W-:-:S04]  /*10220*/  @P0 LOP3.LUT R2, R3, R2, RZ, 0x3c, !PT ;  /* 0x0000000203020212 */ /* 0x000fc800078e3cff */
[----:B------:R-:W-:-:S05]  /*10230*/  @P0 LOP3.LUT R3, R3, R2, RZ, 0x3c, !PT ;  /* 0x0000000203030212 */ /* 0x000fca00078e3cff */
[----:B------:R-:W4:Y:S04]  /*10240*/  @P0 LDG.E.U8 R7, desc[UR42][R2.64] ;  /* 0x0000002a02070981 */ /* 0x000f28000c1e1100 */
[----:B---3--:R-:W-:Y:S04]  /*10250*/  STL [R1+0x11c8], R12 ;  /* 0x0011c80c01007387 */ /* 0x008fe80000100800 */
[----:B----4-:R0:W-:Y:S04]  /*10260*/  STL [R1+0x5c], R7 ;  /* 0x00005c0701007387 */ /* 0x0101e80000100800 */
[----:B0-----:R-:W3:Y:S04]  /*10270*/  LDL.LU R7, [R1+0x120c] ;  /* 0x00120c0001077983 */ /* 0x001ee80000300800 */
[----:B------:R-:W4:Y:S04]  /*10280*/  LDL R2, [R1+0xb78] ;  /* 0x000b780001027983 */ /* 0x000f280000100800 */
[----:B------:R-:W4:Y:S01]  /*10290*/  LDL R3, [R1+0xb7c] ;  /* 0x000b7c0001037983 */ /* 0x000f220000100800 */
[----:B------:R-:W-:-:S02]  /*102a0*/  PRMT R6, RZ, 0x7610, R6 ;  /* 0x00007610ff067816 */ /* 0x000fc40000000006 */
[----:B----4-:R-:W-:-:S04]  /*102b0*/  @P0 LOP3.LUT R3, R3, R2, RZ, 0x3c, !PT ;  /* 0x0000000203030212 */ /* 0x010fc800078e3cff */
[----:B------:R-:W-:-:S04]  /*102c0*/  @P0 LOP3.LUT R2, R3, R2, RZ, 0x3c, !PT ;  /* 0x0000000203020212 */ /* 0x000fc800078e3cff */
[----:B------:R-:W-:-:S05]  /*102d0*/  @P0 LOP3.LUT R3, R3, R2, RZ, 0x3c, !PT ;  /* 0x0000000203030212 */ /* 0x000fca00078e3cff */
[----:B------:R-:W4:Y:S01]  /*102e0*/  @P0 LDG.E.U8 R6, desc[UR42][R2.64] ;  /* 0x0000002a02060981 */ /* 0x000f22000c1e1100 */
[----:B------:R-:W-:-:S03]  /*102f0*/  ISETP.GT.AND P1, PT, R5, 0x6a, PT ;  /* 0x0000006a0500780c */ /* 0x000fc60003f24270 */
[----:B----4-:R0:W-:Y:S04]  /*10300*/  STL [R1+0x58], R6 ;  /* 0x0000580601007387 */ /* 0x0101e80000100800 */
[----:B0-----:R-:W4:Y:S04]  /*10310*/  LDL.LU R6, [R1+0x1208] ;  /* 0x0012080001067983 */ /* 0x001f280000300800 */
[----:B------:R-:W2:Y:S04]  /*10320*/  LDL R2, [R1+0xb70] ;  /* 0x000b700001027983 */ /* 0x000ea80000100800 */
[----:B------:R-:W2:Y:S01]  /*10330*/  LDL R3, [R1+0xb74] ;  /* 0x000b740001037983 */ /* 0x000ea20000100800 */
[----:B------:R-:W-:-:S02]  /*10340*/  PRMT R4, RZ, 0x7610, R4 ;  /* 0x00007610ff047816 */ /* 0x000fc40000000004 */
[----:B------:R-:W-:Y:S02]  /*10350*/  PRMT R29, RZ, 0x7610, R29 ;  /* 0x00007610ff1d7816 */ /* 0x000fe4000000001d */
[----:B--2---:R-:W-:-:S04]  /*10360*/  @P1 LOP3.LUT R3, R3, R2, RZ, 0x3c, !PT ;  /* 0x0000000203031212 */ /* 0x004fc800078e3cff */
[----:B------:R-:W-:-:S04]  /*10370*/  @P1 LOP3.LUT R2, R3, R2, RZ, 0x3c, !PT ;  /* 0x0000000203021212 */ /* 0x000fc800078e3cff */
[----:B------:R-:W-:-:S05]  /*10380*/  @P1 LOP3.LUT R3, R3, R2, RZ, 0x3c, !PT ;  /* 0x0000000203031212 */ /* 0x000fca00078e3cff */
[----:B------:R0:W2:Y:S02]  /*10390*/  @P1 LDG.E.U8 R4, desc[UR42][R2.64] ;  /* 0x0000002a02041981 */ /* 0x0000a4000c1e1100 */
[----:B0-----:R-:W-:Y:S02]  /*103a0*/  @P1 IMAD.MOV.U32 R2, RZ, RZ, R15 ;  /* 0x000000ffff021224 */ /* 0x001fe400078e000f */
[----:B-----5:R-:W-:-:S05]  /*103b0*/  @P1 IMAD.MOV.U32 R3, RZ, RZ, R17 ;  /* 0x000000ffff031224 */ /* 0x020fca00078e0011 */
[----:B------:R-:W5:Y:S04]  /*103c0*/  @P1 LDG.E.U8 R29, desc[UR42][R2.64] ;  /* 0x0000002a021d1981 */ /* 0x000f68000c1e1100 */
[----:B--2---:R0:W-:Y:S04]  /*103d0*/  STL [R1+0x54], R4 ;  /* 0x0000540401007387 */ /* 0x0041e80000100800 */
[----:B0-----:R-:W2:Y:S04]  /*103e0*/  LDL.LU R4, [R1+0x1204] ;  /* 0x0012040001047983 */ /* 0x001ea80000300800 */
[----:B------:R-:W2:Y:S04]  /*103f0*/  LDL R17, [R1+0xb40] ;  /* 0x000b400001117983 */ /* 0x000ea80000100800 */
[----:B------:R-:W2:Y:S04]  /*10400*/  LDL R15, [R1+0xb44] ;  /* 0x000b4400010f7983 */ /* 0x000ea80000100800 */
[----:B-----5:R0:W-:Y:S04]  /*10410*/  STL [R1+0x50], R29 ;  /* 0x0000501d01007387 */ /* 0x0201e80000100800 */
[----:B0-----:R-:W5:Y:S04]  /*10420*/  LDL.LU R29, [R1+0x1200] ;  /* 0x00120000011d7983 */ /* 0x001f680000300800 */
        /* <DEDUP_REMOVED lines=37> */
[----:B------:R-:W-:Y:S01]  /*10680*/  PRMT R14, RZ, 0x7610, R14 ;  /* 0x00007610ff0e7816 */ /* 0x000fe2000000000e */
[----:B0-----:R-:W-:Y:S02]  /*10690*/  @P0 IMAD.MOV.U32 R2, RZ, RZ, R15 ;  /* 0x000000ffff020224 */ /* 0x001fe400078e000f */
[----:B------:R-:W-:-:S05]  /*106a0*/  @P0 IMAD.MOV.U32 R3, RZ, RZ, R17 ;  /* 0x000000ffff030224 */ /* 0x000fca00078e0011 */
[----:B------:R0:W3:Y:S04]  /*106b0*/  @P0 LDG.E.U8 R14, desc[UR42][R2.64] ;  /* 0x0000002a020e0981 */ /* 0x0000e8000c1e1100 */
[----:B--2---:R1:W-:Y:S04]  /*106c0*/  STL [R1+0x3c], R24 ;  /* 0x00003c1801007387 */ /* 0x0043e80000100800 */
[----:B-1----:R-:W2:Y:S04]  /*106d0*/  LDL.LU R24, [R1+0x11f0] ;  /* 0x0011f00001187983 */ /* 0x002ea80000300800 */
[----:B------:R-:W0:Y:S04]  /*106e0*/  LDL R2, [R1+0xb38] ;  /* 0x000b380001027983 */ /* 0x000e280000100800 */
[----:B------:R-:W0:Y:S01]  /*106f0*/  LDL R3, [R1+0xb3c] ;  /* 0x000b3c0001037983 */ /* 0x000e220000100800 */
[----:B------:R-:W-:-:S03]  /*10700*/  PRMT R22, RZ, 0x7610, R22 ;  /* 0x00007610ff167816 */ /* 0x000fc60000000016 */
[----:B------:R-:W2:Y:S04]  /*10710*/  LDL R17, [R1+0xa94] ;  /* 0x000a940001117983 */ /* 0x000ea80000100800 */
[----:B------:R-:W2:Y:S01]  /*10720*/  LDL R15, [R1+0xa88] ;  /* 0x000a8800010f7983 */ /* 0x000ea20000100800 */
[----:B0-----:R-:W-:-:S04]  /*10730*/  @P0 LOP3.LUT R3, R3, R2, RZ, 0x3c, !PT ;  /* 0x0000000203030212 */ /* 0x001fc800078e3cff */
[----:B------:R-:W-:-:S04]  /*10740*/  @P0 LOP3.LUT R2, R3, R2, RZ, 0x3c, !PT ;  /* 0x0000000203020212 */ /* 0x000fc800078e3cff */
[----:B------:R-:W-:-:S05]  /*10750*/  @P0 LOP3.LUT R3, R3, R2, RZ, 0x3c, !PT ;  /* 0x0000000203030212 */ /* 0x000fca00078e3cff */
[----:B------:R-:W2:Y:S04]  /*10760*/  @P0 LDG.E.U8 R22, desc[UR42][R2.64] ;  /* 0x0000002a02160981 */ /* 0x000ea8000c1e1100 */
[----:B---3--:R0:W-:Y:S04]  /*10770*/  STL [R1+0x38], R14 ;  /* 0x0000380e01007387 */ /* 0x0081e80000100800 */
[----:B0-----:R-:W3:Y:S04]  /*10780*/  LDL R14, [R1+0xa8c] ;  /* 0x000a8c00010e7983 */ /* 0x001ee80000100800 */
        /* <DEDUP_REMOVED lines=9> */
[----:B------:R0:W2:Y:S04]  /*10820*/  @P1 LDG.E.U8 R11, desc[UR42][R2.64] ;  /* 0x0000002a020b1981 */ /* 0x0000a8000c1e1100 */
[----:B------:R-:W0:Y:S04]  /*10830*/  LDL R2, [R1+0xb08] ;  /* 0x000b080001027983 */ /* 0x000e280000100800 */
[----:B------:R-:W0:Y:S01]  /*10840*/  LDL R3, [R1+0xb0c] ;  /* 0x000b0c0001037983 */ /* 0x000e220000100800 */
[----:B------:R-:W-:Y:S02]  /*10850*/  PRMT R10, RZ, 0x7610, R10 ;  /* 0x00007610ff0a7816 */ /* 0x000fe4000000000a */
[----:B------:R-:W-:-:S02]  /*10860*/  ISETP.GT.AND P2, PT, R5, 0x78, PT ;  /* 0x000000780500780c */ /* 0x000fc40003f44270 */
[----:B0-----:R-:W-:-:S04]  /*10870*/  @P1 LOP3.LUT R3, R3, R2, RZ, 0x3c, !PT ;  /* 0x0000000203031212 */ /* 0x001fc800078e3cff */
[----:B------:R-:W-:-:S04]  /*10880*/  @P1 LOP3.LUT R2, R3, R2, RZ, 0x3c, !PT ;  /* 0x0000000203021212 */ /* 0x000fc800078e3cff */
[----:B------:R-:W-:Y:S01]  /*10890*/  @P1 LOP3.LUT R3, R3, R2, RZ, 0x3c, !PT ;  /* 0x0000000203031212 */ /* 0x000fe200078e3cff */
[----:B--2---:R-:W-:Y:S04]  /*108a0*/  STL [R1+0x11cc], R11 ;  /* 0x0011cc0b01007387 */ /* 0x004fe80000100800 */
[----:B------:R0:W2:Y:S04]  /*108b0*/  @P1 LDG.E.U8 R10, desc[UR42][R2.64] ;  /* 0x0000002a020a1981 */ /* 0x0000a8000c1e1100 */
[----:B------:R-:W2:Y:S01]  /*108c0*/  LDL R3, [R1+0xa90] ;  /* 0x000a900001037983 */ /* 0x000ea20000100800 */
[----:B------:R-:W-:Y:S01]  /*108d0*/  PRMT R9, RZ, 0x7610, R9 ;  /* 0x00007610ff097816 */ /* 0x000fe20000000009 */
[----:B0-----:R-:W-:Y:S01]  /*108e0*/  @P2 IMAD.MOV.U32 R2, RZ, RZ, R17 ;  /* 0x000000ffff022224 */ /* 0x001fe200078e0011 */
[----:B------:R-:W-:-:S02]  /*108f0*/  PRMT R8, RZ, 0x7610, R8 ;  /* 0x00007610ff087816 */ /* 0x000fc40000000008 */
[----:B------:R-:W-:Y:S02]  /*10900*/  ISETP.GT.AND P0, PT, R5, 0x6e, PT ;  /* 0x0000006e0500780c */ /* 0x000fe40003f04270 */
[----:B------:R-:W-:Y:S01]  /*10910*/  PRMT R20, RZ, 0x7610, R20 ;  /* 0x00007610ff147816 */ /* 0x000fe20000000014 */
[----:B------:R-:W3:Y:S04]  /*10920*/  LDL R17, [R1+0xa84] ;  /* 0x000a840001117983 */ /* 0x000ee80000100800 */
[----:B--2---:R3:W2:Y:S02]  /*10930*/  @P2 LDG.E.U8 R9, desc[UR42][R2.64] ;  /* 0x0000002a02092981 */ /* 0x0046a4000c1e1100 */
[----:B---3--:R-:W-:Y:S02]  /*10940*/  @P2 IMAD.MOV.U32 R2, RZ, RZ, R14 ;  /* 0x000000ffff022224 */ /* 0x008fe400078e000e */
[----:B------:R-:W-:Y:S01]  /*10950*/  @P2 IMAD.MOV.U32 R3, RZ, RZ, R15 ;  /* 0x000000ffff032224 */ /* 0x000fe200078e000f */
[----:B------:R-:W3:Y:S04]  /*10960*/  LDL R14, [R1+0xa7c] ;  /* 0x000a7c00010e7983 */ /* 0x000ee80000100800 */
[----:B------:R-:W2:Y:S04]  /*10970*/  LDL R15, [R1+0xa78] ;  /* 0x000a7800010f7983 */ /* 0x000ea80000100800 */
[----:B------:R0:W2:Y:S04]  /*10980*/  @P2 LDG.E.U8 R8, desc[UR42][R2.64] ;  /* 0x0000002a02082981 */ /* 0x0000a8000c1e1100 */
[----:B------:R-:W0:Y:S04]  /*10990*/  LDL R2, [R1+0xb30] ;  /* 0x000b300001027983 */ /* 0x000e280000100800 */
[----:B------:R-:W0:Y:S02]  /*109a0*/  LDL R3, [R1+0xb34] ;  /* 0x000b340001037983 */ /* 0x000e240000100800 */
[----:B0-----:R-:W-:-:S04]  /*109b0*/  @P0 LOP3.LUT R3, R3, R2, RZ, 0x3c, !PT ;  /* 0x0000000203030212 */ /* 0x001fc800078e3cff */
        /* <DEDUP_REMOVED lines=22> */
[----:B------:R-:W-:Y:S02]  /*10b20*/  ISETP.GT.AND P2, PT, R5, 0x79, PT ;  /* 0x000000790500780c */ /* 0x000fe40003f44270 */
[----:B------:R-:W-:Y:S01]  /*10b30*/  PRMT R7, RZ, 0x7610, R7 ;  /* 0x00007610ff077816 */ /* 0x000fe20000000007 */
[----:B--2---:R0:W-:Y:S04]  /*10b40*/  STL [R1+0x24], R0 ;  /* 0x0000240001007387 */ /* 0x0041e80000100800 */
[----:B0-----:R-:W2:Y:S04]  /*10b50*/  LDL.LU R0, [R1+0x11e0] ;  /* 0x0011e00001007983 */ /* 0x001ea80000300800 */
[----:B------:R-:W2:Y:S02]  /*10b60*/  LDL R3, [R1+0xa80] ;  /* 0x000a800001037983 */ /* 0x000ea40000100800 */
[----:B------:R-:W-:Y:S01]  /*10b70*/  @P2 IMAD.MOV.U32 R2, RZ, RZ, R17 ;  /* 0x000000ffff022224 */ /* 0x000fe200078e0011 */
[----:B----4-:R-:W-:-:S04]  /*10b80*/  PRMT R6, RZ, 0x7610, R6 ;  /* 0x00007610ff067816 */ /* 0x010fc80000000006 */
[----:B--2---:R3:W2:Y:S02]  /*10b90*/  @P2 LDG.E.U8 R7, desc[UR42][R2.64] ;  /* 0x0000002a02072981 */ /* 0x0046a4000c1e1100 */
[----:B---3--:R-:W-:Y:S02]  /*10ba0*/  @P2 IMAD.MOV.U32 R2, RZ, RZ, R14 ;  /* 0x000000ffff022224 */ /* 0x008fe400078e000e */
[----:B------:R-:W-:-:S05]  /*10bb0*/  @P2 IMAD.MOV.U32 R3, RZ, RZ, R15 ;  /* 0x000000ffff032224 */ /* 0x000fca00078e000f */
[----:B------:R0:W3:Y:S04]  /*10bc0*/  @P2 LDG.E.U8 R6, desc[UR42][R2.64] ;  /* 0x0000002a02062981 */ /* 0x0000e8000c1e1100 */
[----:B--2---:R-:W-:Y:S04]  /*10bd0*/  STL [R1+0x11b0], R7 ;  /* 0x0011b00701007387 */ /* 0x004fe80000100800 */
[----:B------:R-:W0:Y:S04]  /*10be0*/  LDL R2, [R1+0xb28] ;  /* 0x000b280001027983 */ /* 0x000e280000100800 */
[----:B------:R-:W0:Y:S01]  /*10bf0*/  LDL R3, [R1+0xb2c] ;  /* 0x000b2c0001037983 */ /* 0x000e220000100800 */
[----:B------:R-:W-:-:S03]  /*10c00*/  PRMT R19, RZ, 0x7610, R19 ;  /* 0x00007610ff137816 */ /* 0x000fc60000000013 */
[----:B------:R-:W2:Y:S04]  /*10c10*/  LDL R17, [R1+0xa74] ;  /* 0x000a740001117983 */ /* 0x000ea80000100800 */
[----:B------:R-:W4:Y:S04]  /*10c20*/  LDL R15, [R1+0xa68] ;  /* 0x000a6800010f7983 */ /* 0x000f280000100800 */
[----:B------:R-:W4:Y:S01]  /*10c30*/  LDL R14, [R1+0xa6c] ;  /* 0x000a6c00010e7983 */ /* 0x000f220000100800 */
        /* <DEDUP_REMOVED lines=20> */
[----:B------:R-:W-:-:S02]  /*10d80*/  ISETP.GT.AND P2, PT, R5, 0x7a, PT ;  /* 0x0000007a0500780c */ /* 0x000fc40003f44270 */
[----:B------:R-:W-:Y:S02]  /*10d90*/  PRMT R23, RZ, 0x7610, R23 ;  /* 0x00007610ff177816 */ /* 0x000fe40000000017 */
[----:B------:R-:W-:Y:S02]  /*10da0*/  PRMT R4, RZ, 0x7610, R4 ;  /* 0x00007610ff047816 */ /* 0x000fe40000000004 */
[----:B--2---:R-:W-:-:S04]  /*10db0*/  @P1 LOP3.LUT R3, R3, R2, RZ, 0x3c, !PT ;  /* 0x0000000203031212 */ /* 0x004fc800078e3cff */
[----:B------:R-:W-:-:S04]  /*10dc0*/  @P1 LOP3.LUT R2, R3, R2, RZ, 0x3c, !PT ;  /* 0x0000000203021212 */ /* 0x000fc800078e3cff */
[----:B------:R-:W-:-:S05]  /*10dd0*/  @P1 LOP3.LUT R3, R3, R2, RZ, 0x3c, !PT ;  /* 0x0000000203031212 */ /* 0x000fca00078e3cff */
[----:B------:R0:W2:Y:S02]  /*10de0*/  @P1 LDG.E.U8 R23, desc[UR42][R2.64] ;  /* 0x0000002a02171981 */ /* 0x0000a4000c1e1100 */
[----:B0-----:R-:W-:Y:S02]  /*10df0*/  @P2 IMAD.MOV.U32 R2, RZ, RZ, R17 ;  /* 0x000000ffff022224 */ /* 0x001fe400078e0011 */
[----:B---3--:R-:W-:-:S05]  /*10e00*/  @P2 IMAD.MOV.U32 R3, RZ, RZ, R6 ;  /* 0x000000ffff032224 */ /* 0x008fca00078e0006 */
[----:B------:R0:W3:Y:S02]  /*10e10*/  @P2 LDG.E.U8 R4, desc[UR42][R2.64] ;  /* 0x0000002a02042981 */ /* 0x0000e4000c1e1100 */
[----:B0-----:R-:W-:-:S06]  /*10e20*/  PRMT R3, RZ, 0x7610, R3 ;  /* 0x00007610ff037816 */ /* 0x001fcc0000000003 */
[----:B----4-:R-:W4:Y:S04]  /*10e30*/  @P2 LDG.E.U8 R3, desc[UR42][R14.64] ;  /* 0x0000002a0e032981 */ /* 0x010f28000c1e1100 */
[----:B--2---:R0:W-:Y:S04]  /*10e40*/  STL [R1+0x20], R23 ;  /* 0x0000201701007387 */ /* 0x0041e80000100800 */
[----:B0-----:R-:W2:Y:S04]  /*10e50*/  LDL.LU R23, [R1+0x11d4] ;  /* 0x0011d40001177983 */ /* 0x001ea80000300800 */
[----:B---3--:R0:W-:Y:S04]  /*10e60*/  STL [R1+0x11a0], R4 ;  /* 0x0011a00401007387 */ /* 0x0081e80000100800 */
[----:B------:R-:W3:Y:S04]  /*10e70*/  LDL R14, [R1+0xae0] ;  /* 0x000ae000010e7983 */ /* 0x000ee80000100800 */
[----:B------:R-:W3:Y:S01]  /*10e80*/  LDL R15, [R1+0xae4] ;  /* 0x000ae400010f7983 */ /* 0x000ee20000100800 */
[----:B------:R-:W-:-:S02]  /*10e90*/  ISETP.GT.AND P0, PT, R5, 0x73, PT ;  /* 0x000000730500780c */ /* 0x000fc40003f04270 */
[----:B------:R-:W-:Y:S01]  /*10ea0*/  PRMT R12, RZ, 0x7610, R12 ;  /* 0x00007610ff0c7816 */ /* 0x000fe2000000000c */
[----:B------:R-:W2:Y:S04]  /*10eb0*/  LDL R17, [R1+0xa58] ;  /* 0x000a580001117983 */ /* 0x000ea80000100800 */
[----:B------:R-:W2:Y:S04]  /*10ec0*/  LDL R6, [R1+0xa5c] ;  /* 0x000a5c0001067983 */ /* 0x000ea80000100800 */
[----:B----4-:R-:W-:Y:S02]  /*10ed0*/  STL [R1+0x11a4], R3 ;  /* 0x0011a40301007387 */ /* 0x010fe40000100800 */
[----:B---3--:R-:W-:-:S04]  /*10ee0*/  @P0 LOP3.LUT R15, R15, R14, RZ, 0x3c, !PT ;  /* 0x0000000e0f0f0212 */ /* 0x008fc800078e3cff */
[----:B------:R-:W-:-:S04]  /*10ef0*/  @P0 LOP3.LUT R14, R15, R14, RZ, 0x3c, !PT ;  /* 0x0000000e0f0e0212 */ /* 0x000fc800078e3cff */
[----:B------:R-:W-:-:S05]  /*10f00*/  @P0 LOP3.LUT R15, R15, R14, RZ, 0x3c, !PT ;  /* 0x0000000e0f0f0212 */ /* 0x000fca00078e3cff */
[----:B------:R1:W3:Y:S04]  /*10f10*/  @P0 LDG.E.U8 R12, desc[UR42][R14.64] ;  /* 0x0000002a0e0c0981 */ /* 0x0002e8000c1e1100 */
[----:B------:R-:W1:Y:S04]  /*10f20*/  LDL R14, [R1+0xad8] ;  /* 0x000ad800010e7983 */ /* 0x000e680000100800 */
[----:B------:R-:W1:Y:S01]  /*10f30*/  LDL R15, [R1+0xadc] ;  /* 0x000adc00010f7983 */ /* 0x000e620000100800 */
[----:B------:R-:W-:Y:S02]  /*10f40*/  PRMT R11, RZ, 0x7610, R11 ;  /* 0x00007610ff0b7816 */ /* 0x000fe4000000000b */
[----:B-1----:R-:W-:-:S04]  /*10f50*/  @P0 LOP3.LUT R15, R15, R14, RZ, 0x3c, !PT ;  /* 0x0000000e0f0f0212 */ /* 0x002fc800078e3cff */
[----:B------:R-:W-:-:S04]  /*10f60*/  @P0 LOP3.LUT R14, R15, R14, RZ, 0x3c, !PT ;  /* 0x0000000e0f0e0212 */ /* 0x000fc800078e3cff */
[----:B------:R-:W-:Y:S01]  /*10f70*/  @P0 LOP3.LUT R15, R15, R14, RZ, 0x3c, !PT ;  /* 0x0000000e0f0f0212 */ /* 0x000fe200078e3cff */
[----:B---3--:R1:W-:Y:S04]  /*10f80*/  STL [R1+0x1c], R12 ;  /* 0x00001c0c01007387 */ /* 0x0083e80000100800 */
[----:B------:R3:W4:Y:S01]  /*10f90*/  @P0 LDG.E.U8 R11, desc[UR42][R14.64] ;  /* 0x0000002a0e0b0981 */ /* 0x000722000c1e1100 */
[----:B------:R-:W-:Y:S02]  /*10fa0*/  ISETP.GT.AND P1, PT, R5, 0x7b, PT ;  /* 0x0000007b0500780c */ /* 0x000fe40003f24270 */
[----:B------:R-:W-:Y:S02]  /*10fb0*/  PRMT R25, RZ, 0x7610, R25 ;  /* 0x00007610ff197816 */ /* 0x000fe40000000019 */
[----:B0-----:R-:W-:Y:S01]  /*10fc0*/  PRMT R4, RZ, 0x7610, R4 ;  /* 0x00007610ff047816 */ /* 0x001fe20000000004 */
[----:B-1----:R-:W2:Y:S04]  /*10fd0*/  LDL R12, [R1+0xb24] ;  /* 0x000b2400010c7983 */ /* 0x002ea80000100800 */
[----:B------:R-:W3:Y:S04]  /*10fe0*/  LDL R14, [R1+0xa60] ;  /* 0x000a6000010e7983 */ /* 0x000ee80000100800 */
[----:B------:R-:W3:Y:S02]  /*10ff0*/  LDL R15, [R1+0xa64] ;  /* 0x000a6400010f7983 */ /* 0x000ee40000100800 */
[----:B---3--:R-:W-:-:S04]  /*11000*/  @P1 LOP3.LUT R15, R15, R14, RZ, 0x3c, !PT ;  /* 0x0000000e0f0f1212 */ /* 0x008fc800078e3cff */
[----:B------:R-:W-:-:S04]  /*11010*/  @P1 LOP3.LUT R14, R15, R14, RZ, 0x3c, !PT ;  /* 0x0000000e0f0e1212 */ /* 0x000fc800078e3cff */
[----:B------:R-:W-:-:S05]  /*11020*/  @P1 LOP3.LUT R15, R15, R14, RZ, 0x3c, !PT ;  /* 0x0000000e0f0f1212 */ /* 0x000fca00078e3cff */
[----:B------:R2:W3:Y:S04]  /*11030*/  @P1 LDG.E.U8 R25, desc[UR42][R14.64] ;  /* 0x0000002a0e191981 */ /* 0x0004e8000c1e1100 */
[----:B----4-:R0:W-:Y:S01]  /*11040*/  STL [R1+0x18], R11 ;  /* 0x0000180b01007387 */ /* 0x0101e20000100800 */
[----:B--2---:R-:W-:Y:S02]  /*11050*/  @P1 IMAD.MOV.U32 R14, RZ, RZ, R6 ;  /* 0x000000ffff0e1224 */ /* 0x004fe400078e0006 */
[----:B------:R-:W-:Y:S01]  /*11060*/  @P1 IMAD.MOV.U32 R15, RZ, RZ, R17 ;  /* 0x000000ffff0f1224 */ /* 0x000fe200078e0011 */
[----:B0-----:R-:W2:Y:S04]  /*11070*/  LDL R11, [R1+0xad4] ;  /* 0x000ad400010b7983 */ /* 0x001ea80000100800 */
[----:B------:R-:W4:Y:S04]  /*11080*/  @P1 LDG.E.U8 R4, desc[UR42][R14.64] ;  /* 0x0000002a0e041981 */ /* 0x000f28000c1e1100 */
[----:B---3--:R0:W-:Y:S04]  /*11090*/  STL [R1+0x14], R25 ;  /* 0x0000141901007387 */ /* 0x0081e80000100800 */
[----:B0-----:R-:W3:Y:S04]  /*110a0*/  LDL.LU R25, [R1+0x11d0] ;  /* 0x0011d00001197983 */ /* 0x001ee80000300800 */
[----:B------:R-:W2:Y:S01]  /*110b0*/  LDL R15, [R1+0xb20] ;  /* 0x000b2000010f7983 */ /* 0x000ea20000100800 */
[----:B------:R-:W-:-:S02]  /*110c0*/  ISETP.GT.AND P0, PT, R5, 0x6f, PT ;  /* 0x0000006f0500780c */ /* 0x000fc40003f04270 */
[----:B------:R-:W-:Y:S01]  /*110d0*/  PRMT R3, RZ, 0x7610, R3 ;  /* 0x00007610ff037816 */ /* 0x000fe20000000003 */
[----:B------:R-:W3:Y:S04]  /*110e0*/  LDL R17, [R1+0xacc] ;  /* 0x000acc0001117983 */ /* 0x000ee80000100800 */
[----:B------:R-:W3:Y:S04]  /*110f0*/  LDL R6, [R1+0xa50] ;  /* 0x000a500001067983 */ /* 0x000ee80000100800 */
[----:B----4-:R0:W-:Y:S02]  /*11100*/  STL [R1+0x10], R4 ;  /* 0x0000100401007387 */ /* 0x0101e40000100800 */
[----:B------:R-:W-:Y:S01]  /*11110*/  @P0 IMAD.MOV.U32 R14, RZ, RZ, R12 ;  /* 0x000000ffff0e0224 */ /* 0x000fe200078e000c */
[----:B------:R-:W-:-:S02]  /*11120*/  ISETP.GT.AND P1, PT, R5, 0x74, PT ;  /* 0x000000740500780c */ /* 0x000fc40003f24270 */
[----:B------:R-:W-:Y:S01]  /*11130*/  PRMT R7, RZ, 0x7610, R7 ;  /* 0x00007610ff077816 */ /* 0x000fe20000000007 */
[----:B0-----:R-:W4:Y:S04]  /*11140*/  LDL R4, [R1+0xa54] ;  /* 0x000a540001047983 */ /* 0x001f280000100800 */
[----:B------:R-:W3:Y:S04]  /*11150*/  LDL R12, [R1+0xa48] ;  /* 0x000a4800010c7983 */ /* 0x000ee80000100800 */
[----:B--2---:R0:W2:Y:S04]  /*11160*/  @P0 LDG.E.U8 R3, desc[UR42][R14.64] ;  /* 0x0000002a0e030981 */ /* 0x0040a8000c1e1100 */
[----:B------:R-:W3:Y:S01]  /*11170*/  LDL R15, [R1+0xad0] ;  /* 0x000ad000010f7983 */ /* 0x000ee20000100800 */
[----:B0-----:R-:W-:-:S03]  /*11180*/  @P1 IMAD.MOV.U32 R14, RZ, RZ, R11 ;  /* 0x000000ffff0e1224 */ /* 0x001fc600078e000b */
[----:B--2---:R0:W-:Y:S01]  /*11190*/  STL [R1+0xc], R3 ;  /* 0x00000c0301007387 */ /* 0x0041e20000100800 */
[----:B------:R-:W-:Y:S02]  /*111a0*/  ISETP.GT.AND P2, PT, R5, 0x7c, PT ;  /* 0x0000007c0500780c */ /* 0x000fe40003f44270 */
[----:B------:R-:W-:Y:S02]  /*111b0*/  PRMT R16, RZ, 0x7610, R16 ;  /* 0x00007610ff107816 */ /* 0x000fe40000000010 */
[----:B------:R-:W-:Y:S02]  /*111c0*/  PRMT R13, RZ, 0x7610, R13 ;  /* 0x00007610ff0d7816 */ /* 0x000fe4000000000d */
[----:B-----5:R-:W-:Y:S01]  /*111d0*/  PRMT R29, RZ, 0x7610, R29 ;  /* 0x00007610ff1d7816 */ /* 0x020fe2000000001d */
[----:B------:R-:W2:Y:S04]  /*111e0*/  LDL R11, [R1+0xac0] ;  /* 0x000ac000010b7983 */ /* 0x000ea80000100800 */
[----:B---3--:R1:W3:Y:S04]  /*111f0*/  @P1 LDG.E.U8 R7, desc[UR42][R14.64] ;  /* 0x0000002a0e071981 */ /* 0x0082e8000c1e1100 */
[----:B0-----:R-:W5:Y:S04]  /*11200*/  LDL R3, [R1+0xa4c] ;  /* 0x000a4c0001037983 */ /* 0x001f680000100800 */
[----:B------:R-:W2:Y:S01]  /*11210*/  LDL R15, [R1+0xac8] ;  /* 0x000ac800010f7983 */ /* 0x000ea20000100800 */
[----:B-1----:R-:W-:-:S05]  /*11220*/  @P1 IMAD.MOV.U32 R14, RZ, RZ, R17 ;  /* 0x000000ffff0e1224 */ /* 0x002fca00078e0011 */
[----:B--2---:R4:W2:Y:S02]  /*11230*/  @P1 LDG.E.U8 R16, desc[UR42][R14.64] ;  /* 0x0000002a0e101981 */ /* 0x0048a4000c1e1100 */
[----:B----4-:R-:W-:Y:S02]  /*11240*/  @P2 IMAD.MOV.U32 R14, RZ, RZ, R4 ;  /* 0x000000ffff0e2224 */ /* 0x010fe400078e0004 */
[----:B------:R-:W-:-:S05]  /*11250*/  @P2 IMAD.MOV.U32 R15, RZ, RZ, R6 ;  /* 0x000000ffff0f2224 */ /* 0x000fca00078e0006 */
[----:B------:R5:W4:Y:S04]  /*11260*/  @P2 LDG.E.U8 R13, desc[UR42][R14.64] ;  /* 0x0000002a0e0d2981 */ /* 0x000b28000c1e1100 */
[----:B---3--:R0:W-:Y:S04]  /*11270*/  STL [R1+0x8], R7 ;  /* 0x0000080701007387 */ /* 0x0081e80000100800 */
[----:B------:R-:W3:Y:S04]  /*11280*/  LDL R6, [R1+0xab8] ;  /* 0x000ab80001067983 */ /* 0x000ee80000100800 */
[----:B------:R-:W2:Y:S01]  /*11290*/  LDL R4, [R1+0xabc] ;  /* 0x000abc0001047983 */ /* 0x000ea20000100800 */
[----:B-----5:R-:W-:-:S02]  /*112a0*/  @P2 IMAD.MOV.U32 R14, RZ, RZ, R3 ;  /* 0x000000ffff0e2224 */ /* 0x020fc400078e0003 */
[----:B------:R-:W-:Y:S01]  /*112b0*/  @P2 IMAD.MOV.U32 R15, RZ, RZ, R12 ;  /* 0x000000ffff0f2224 */ /* 0x000fe200078e000c */
[----:B0-----:R-:W5:Y:S04]  /*112c0*/  LDL R7, [R1+0xac4] ;  /* 0x000ac40001077983 */ /* 0x001f680000100800 */
[----:B------:R-:W2:Y:S04]  /*112d0*/  LDL R12, [R1+0xa40] ;  /* 0x000a4000010c7983 */ /* 0x000ea80000100800 */
[----:B------:R0:W2:Y:S04]  /*112e0*/  @P2 LDG.E.U8 R29, desc[UR42][R14.64] ;  /* 0x0000002a0e1d2981 */ /* 0x0000a8000c1e1100 */
[----:B------:R-:W3:Y:S01]  /*112f0*/  LDL R3, [R1+0xa44] ;  /* 0x000a440001037983 */ /* 0x000ee20000100800 */
[----:B------:R-:W-:-:S02]  /*11300*/  ISETP.GT.AND P1, PT, R5, 0x75, PT ;  /* 0x000000750500780c */ /* 0x000fc40003f24270 */
[----:B------:R-:W-:-:S11]  /*11310*/  PRMT R28, RZ, 0x7610, R28 ;  /* 0x00007610ff1c7816 */ /* 0x000fd6000000001c */
[----:B0-----:R-:W-:Y:S01]  /*11320*/  @P1 IMAD.MOV.U32 R15, RZ, RZ, R11 ;  /* 0x000000ffff0f1224 */ /* 0x001fe200078e000b */
[----:B------:R-:W-:Y:S02]  /*11330*/  ISETP.GT.AND P2, PT, R5, 0x7d, PT ;  /* 0x0000007d0500780c */ /* 0x000fe40003f44270 */
[----:B------:R-:W-:Y:S02]  /*11340*/  PRMT R27, RZ, 0x7610, R27 ;  /* 0x00007610ff1b7816 */ /* 0x000fe4000000001b */
[----:B------:R-:W-:Y:S01]  /*11350*/  PRMT R26, RZ, 0x7610, R26 ;  /* 0x00007610ff1a7816 */ /* 0x000fe2000000001a */
[----:B-----5:R-:W-:Y:S01]  /*11360*/  @P1 IMAD.MOV.U32 R14, RZ, RZ, R7 ;  /* 0x000000ffff0e1224 */ /* 0x020fe200078e0007 */
[----:B--2---:R-:W-:Y:S04]  /*11370*/  STL [R1+0x1194], R29 ;  /* 0x0011941d01007387 */ /* 0x004fe80000100800 */
[----:B------:R-:W2:Y:S04]  /*11380*/  LDL R11, [R1+0xa38] ;  /* 0x000a3800010b7983 */ /* 0x000ea80000100800 */
[----:B------:R-:W5:Y:S04]  /*11390*/  LDL R7, [R1+0xa3c] ;  /* 0x000a3c0001077983 */ /* 0x000f680000100800 */
[----:B------:R0:W4:Y:S02]  /*113a0*/  @P1 LDG.E.U8 R28, desc[UR42][R14.64] ;  /* 0x0000002a0e1c1981 */ /* 0x000124000c1e1100 */
[----:B0-----:R-:W-:-:S02]  /*113b0*/  @P1 IMAD.MOV.U32 R14, RZ, RZ, R4 ;  /* 0x000000ffff0e1224 */ /* 0x001fc400078e0004 */
[----:B---3--:R-:W-:-:S05]  /*113c0*/  @P1 IMAD.MOV.U32 R15, RZ, RZ, R6 ;  /* 0x000000ffff0f1224 */ /* 0x008fca00078e0006 */
[----:B------:R0:W3:Y:S02]  /*113d0*/  @P1 LDG.E.U8 R27, desc[UR42][R14.64] ;  /* 0x0000002a0e1b1981 */ /* 0x0000e4000c1e1100 */
[----:B0-----:R-:W-:Y:S02]  /*113e0*/  @P2 IMAD.MOV.U32 R14, RZ, RZ, R3 ;  /* 0x000000ffff0e2224 */ /* 0x001fe400078e0003 */
[----:B------:R-:W-:-:S05]  /*113f0*/  @P2 IMAD.MOV.U32 R15, RZ, RZ, R12 ;  /* 0x000000ffff0f2224 */ /* 0x000fca00078e000c */
[----:B------:R2:W3:Y:S01]  /*11400*/  @P2 LDG.E.U8 R26, desc[UR42][R14.64] ;  /* 0x0000002a0e1a2981 */ /* 0x0004e2000c1e1100 */
[----:B------:R-:W-:Y:S01]  /*11410*/  PRMT R24, RZ, 0x7610, R24 ;  /* 0x00007610ff187816 */ /* 0x000fe20000000018 */
[----:B--2---:R-:W-:Y:S02]  /*11420*/  @P2 IMAD.MOV.U32 R15, RZ, RZ, R11 ;  /* 0x000000ffff0f2224 */ /* 0x004fe400078e000b */
[----:B-----5:R-:W-:Y:S01]  /*11430*/  @P2 IMAD.MOV.U32 R14, RZ, RZ, R7 ;  /* 0x000000ffff0e2224 */ /* 0x020fe200078e0007 */
[----:B----4-:R-:W-:Y:S04]  /*11440*/  STL [R1+0x1180], R28 ;  /* 0x0011801c01007387 */ /* 0x010fe80000100800 */
[----:B------:R-:W2:Y:S04]  /*11450*/  LDL R6, [R1+0xb18] ;  /* 0x000b180001067983 */ /* 0x000ea80000100800 */
[----:B------:R-:W4:Y:S04]  /*11460*/  LDL R4, [R1+0xb1c] ;  /* 0x000b1c0001047983 */ /* 0x000f280000100800 */
[----:B------:R2:W5:Y:S04]  /*11470*/  @P2 LDG.E.U8 R24, desc[UR42][R14.64] ;  /* 0x0000002a0e182981 */ /* 0x000568000c1e1100 */
[----:B---3--:R-:W-:Y:S04]  /*11480*/  STL [R1+0x1184], R27 ;  /* 0x0011841b01007387 */ /* 0x008fe80000100800 */
[----:B------:R-:W3:Y:S04]  /*11490*/  LDL R12, [R1+0xab0] ;  /* 0x000ab000010c7983 */ /* 0x000ee80000100800 */
[----:B------:R-:W3:Y:S04]  /*114a0*/  LDL R3, [R1+0xab4] ;  /* 0x000ab40001037983 */ /* 0x000ee80000100800 */
[----:B------:R-:W-:Y:S04]  /*114b0*/  STL [R1+0x1188], R26 ;  /* 0x0011881a01007387 */ /* 0x000fe80000100800 */
[----:B------:R0:W-:Y:S04]  /*114c0*/  STL [R1+0x4], R16 ;  /* 0x0000041001007387 */ /* 0x0001e80000100800 */
[----:B------:R-:W3:Y:S04]  /*114d0*/  LDL R11, [R1+0xaa8] ;  /* 0x000aa800010b7983 */ /* 0x000ee80000100800 */
[----:B------:R-:W3:Y:S04]  /*114e0*/  LDL R7, [R1+0xaac] ;  /* 0x000aac0001077983 */ /* 0x000ee80000100800 */
[----:B------:R1:W-:Y:S01]  /*114f0*/  STL [R1], R13 ;  /* 0x0000000d01007387 */ /* 0x0003e20000100800 */
[----:B------:R-:W-:-:S02]  /*11500*/  PRMT R22, RZ, 0x7610, R22 ;  /* 0x00007610ff167816 */ /* 0x000fc40000000016 */
[----:B------:R-:W-:Y:S02]  /*11510*/  ISETP.GT.AND P1, PT, R5, 0x76, PT ;  /* 0x000000760500780c */ /* 0x000fe40003f24270 */
[----:B------:R-:W-:Y:S02]  /*11520*/  PRMT R20, RZ, 0x7610, R20 ;  /* 0x00007610ff147816 */ /* 0x000fe40000000014 */
[----:B------:R-:W-:Y:S01]  /*11530*/  PRMT R18, RZ, 0x7610, R18 ;  /* 0x00007610ff127816 */ /* 0x000fe20000000012 */
[----:B--2---:R-:W-:Y:S02]  /*11540*/  @P0 IMAD.MOV.U32 R15, RZ, RZ, R6 ;  /* 0x000000ffff0f0224 */ /* 0x004fe400078e0006 */
[----:B----4-:R-:W-:Y:S01]  /*11550*/  @P0 IMAD.MOV.U32 R14, RZ, RZ, R4 ;  /* 0x000000ffff0e0224 */ /* 0x010fe200078e0004 */
[----:B-----5:R-:W-:Y:S04]  /*11560*/  STL [R1+0x118c], R24 ;  /* 0x00118c1801007387 */ /* 0x020fe80000100800 */
[----:B------:R-:W2:Y:S04]  /*11570*/  LDL R6, [R1+0xa30] ;  /* 0x000a300001067983 */ /* 0x000ea80000100800 */
[----:B------:R-:W4:Y:S04]  /*11580*/  LDL R4, [R1+0xa34] ;  /* 0x000a340001047983 */ /* 0x000f280000100800 */
[----:B------:R3:W5:Y:S02]  /*11590*/  @P0 LDG.E.U8 R22, desc[UR42][R14.64] ;  /* 0x0000002a0e160981 */ /* 0x000764000c1e1100 */
[----:B---3--:R-:W-:-:S02]  /*115a0*/  @P1 IMAD.MOV.U32 R15, RZ, RZ, R12 ;  /* 0x000000ffff0f1224 */ /* 0x008fc400078e000c */
[----:B------:R-:W-:-:S05]  /*115b0*/  @P1 IMAD.MOV.U32 R14, RZ, RZ, R3 ;  /* 0x000000ffff0e1224 */ /* 0x000fca00078e0003 */
[----:B------:R3:W5:Y:S02]  /*115c0*/  @P1 LDG.E.U8 R20, desc[UR42][R14.64] ;  /* 0x0000002a0e141981 */ /* 0x000764000c1e1100 */
[----:B---3--:R-:W-:Y:S02]  /*115d0*/  @P1 IMAD.MOV.U32 R15, RZ, RZ, R11 ;  /* 0x000000ffff0f1224 */ /* 0x008fe400078e000b */
[----:B------:R-:W-:-:S05]  /*115e0*/  @P1 IMAD.MOV.U32 R14, RZ, RZ, R7 ;  /* 0x000000ffff0e1224 */ /* 0x000fca00078e0007 */
[----:B------:R2:W3:Y:S01]  /*115f0*/  @P1 LDG.E.U8 R18, desc[UR42][R14.64] ;  /* 0x0000002a0e121981 */ /* 0x0004e2000c1e1100 */
[----:B------:R-:W-:Y:S02]  /*11600*/  ISETP.GT.AND P2, PT, R5, 0x7e, PT ;  /* 0x0000007e0500780c */ /* 0x000fe40003f44270 */
[----:B------:R-:W-:-:S11]  /*11610*/  PRMT R0, RZ, 0x7610, R0 ;  /* 0x00007610ff007816 */ /* 0x000fd60000000000 */
[----:B--2---:R-:W-:Y:S02]  /*11620*/  @P2 IMAD.MOV.U32 R15, RZ, RZ, R6 ;  /* 0x000000ffff0f2224 */ /* 0x004fe400078e0006 */
[----:B----4-:R-:W-:Y:S01]  /*11630*/  @P2 IMAD.MOV.U32 R14, RZ, RZ, R4 ;  /* 0x000000ffff0e2224 */ /* 0x010fe200078e0004 */
[----:B-----5:R-:W-:Y:S04]  /*11640*/  STL [R1+0x1118], R22 ;  /* 0x0011181601007387 */ /* 0x020fe80000100800 */
[----:B------:R-:W2:Y:S04]  /*11650*/  LDL R3, [R1+0xa2c] ;  /* 0x000a2c0001037983 */ /* 0x000ea80000100800 */
[----:B0-----:R-:W4:Y:S04]  /*11660*/  LDL R16, [R1+0xa28] ;  /* 0x000a280001107983 */ /* 0x001f280000100800 */
[----:B------:R2:W5:Y:S04]  /*11670*/  @P2 LDG.E.U8 R0, desc[UR42][R14.64] ;  /* 0x0000002a0e002981 */ /* 0x000568000c1e1100 */
[----:B------:R-:W-:Y:S04]  /*11680*/  STL [R1+0x116c], R20 ;  /* 0x00116c1401007387 */ /* 0x000fe80000100800 */
[----:B-1----:R-:W4:Y:S04]  /*11690*/  LDL R13, [R1+0xaa0] ;  /* 0x000aa000010d7983 */ /* 0x002f280000100800 */
[----:B------:R-:W4:Y:S04]  /*116a0*/  LDL R12, [R1+0xaa4] ;  /* 0x000aa400010c7983 */ /* 0x000f280000100800 */
[----:B---3--:R-:W-:Y:S04]  /*116b0*/  STL [R1+0x1170], R18 ;  /* 0x0011701201007387 */ /* 0x008fe80000100800 */
[----:B------:R-:W3:Y:S04]  /*116c0*/  LDL R11, [R1+0xa98] ;  /* 0x000a9800010b7983 */ /* 0x000ee80000100800 */
[----:B------:R-:W3:Y:S04]  /*116d0*/  LDL R7, [R1+0xa9c] ;  /* 0x000a9c0001077983 */ /* 0x000ee80000100800 */
[----:B------:R-:W3:Y:S04]  /*116e0*/  LDL R6, [R1+0xa20] ;  /* 0x000a200001067983 */ /* 0x000ee80000100800 */
[----:B------:R-:W3:Y:S01]  /*116f0*/  LDL R4, [R1+0xa24] ;  /* 0x000a240001047983 */ /* 0x000ee20000100800 */
[----:B------:R-:W-:-:S02]  /*11700*/  ISETP.GT.AND P0, PT, R5, 0x77, PT ;  /* 0x000000770500780c */ /* 0x000fc40003f04270 */
[----:B------:R-:W-:Y:S02]  /*11710*/  PRMT R2, RZ, 0x7610, R2 ;  /* 0x00007610ff027816 */ /* 0x000fe40000000002 */
[----:B------:R-:W-:Y:S02]  /*11720*/  PRMT R19, RZ, 0x7610, R19 ;  /* 0x00007610ff137816 */ /* 0x000fe40000000013 */
[----:B------:R-:W-:Y:S01]  /*11730*/  PRMT R21, RZ, 0x7610, R21 ;  /* 0x00007610ff157816 */ /* 0x000fe20000000015 */
[----:B--2---:R-:W-:Y:S01]  /*11740*/  @P2 IMAD.MOV.U32 R14, RZ, RZ, R3 ;  /* 0x000000ffff0e2224 */ /* 0x004fe200078e0003 */
[----:B-----5:R0:W-:Y:S04]  /*11750*/  STL [R1+0x1174], R0 ;  /* 0x0011740001007387 */ /* 0x0201e80000100800 */
[----:B------:R-:W2:Y:S04]  /*11760*/  LDL R3, [R1+0xa18] ;  /* 0x000a180001037983 */ /* 0x000ea80000100800 */
[----:B0-----:R-:W5:Y:S01]  /*11770*/  LDL R0, [R1+0xa1c] ;  /* 0x000a1c0001007983 */ /* 0x001f620000100800 */
[----:B----4-:R-:W-:-:S05]  /*11780*/  @P2 IMAD.MOV.U32 R15, RZ, RZ, R16 ;  /* 0x000000ffff0f2224 */ /* 0x010fca00078e0010 */
[----:B------:R0:W4:Y:S02]  /*11790*/  @P2 LDG.E.U8 R2, desc[UR42][R14.64] ;  /* 0x0000002a0e022981 */ /* 0x000124000c1e1100 */
[----:B0-----:R-:W-:Y:S02]  /*117a0*/  @P0 IMAD.MOV.U32 R14, RZ, RZ, R12 ;  /* 0x000000ffff0e0224 */ /* 0x001fe400078e000c */
[----:B------:R-:W-:-:S05]  /*117b0*/  @P0 IMAD.MOV.U32 R15, RZ, RZ, R13 ;  /* 0x000000ffff0f0224 */ /* 0x000fca00078e000d */
[----:B------:R3:W4:Y:S02]  /*117c0*/  @P0 LDG.E.U8 R19, desc[UR42][R14.64] ;  /* 0x0000002a0e130981 */ /* 0x000724000c1e1100 */
[----:B---3--:R-:W-:Y:S02]  /*117d0*/  @P0 IMAD.MOV.U32 R14, RZ, RZ, R7 ;  /* 0x000000ffff0e0224 */ /* 0x008fe400078e0007 */
[----:B------:R-:W-:-:S05]  /*117e0*/  @P0 IMAD.MOV.U32 R15, RZ, RZ, R11 ;  /* 0x000000ffff0f0224 */ /* 0x000fca00078e000b */
[----:B------:R0:W3:Y:S01]  /*117f0*/  @P0 LDG.E.U8 R21, desc[UR42][R14.64] ;  /* 0x0000002a0e150981 */ /* 0x0000e2000c1e1100 */
[----:B------:R-:W-:Y:S02]  /*11800*/  ISETP.GT.AND P1, PT, R5, 0x7f, PT ;  /* 0x0000007f0500780c */ /* 0x000fe40003f24270 */
[----:B------:R-:W-:-:S11]  /*11810*/  PRMT R23, RZ, 0x7610, R23 ;  /* 0x00007610ff177816 */ /* 0x000fd60000000017 */
[----:B0-----:R-:W-:Y:S02]  /*11820*/  @P1 IMAD.MOV.U32 R14, RZ, RZ, R4 ;  /* 0x000000ffff0e1224 */ /* 0x001fe400078e0004 */
[----:B------:R-:W-:-:S05]  /*11830*/  @P1 IMAD.MOV.U32 R15, RZ, RZ, R6 ;  /* 0x000000ffff0f1224 */ /* 0x000fca00078e0006 */
[----:B------:R2:W3:Y:S01]  /*11840*/  @P1 LDG.E.U8 R23, desc[UR42][R14.64] ;  /* 0x0000002a0e171981 */ /* 0x0004e2000c1e1100 */
[----:B------:R-:W-:Y:S01]  /*11850*/  PRMT R25, RZ, 0x7610, R25 ;  /* 0x00007610ff197816 */ /* 0x000fe20000000019 */
[----:B--2---:R-:W-:Y:S02]  /*11860*/  @P1 IMAD.MOV.U32 R15, RZ, RZ, R3 ;  /* 0x000000ffff0f1224 */ /* 0x004fe400078e0003 */
[----:B-----5:R-:W-:-:S05]  /*11870*/  @P1 IMAD.MOV.U32 R14, RZ, RZ, R0 ;  /* 0x000000ffff0e1224 */ /* 0x020fca00078e0000 */
[----:B------:R0:W2:Y:S04]  /*11880*/  @P1 LDG.E.U8 R25, desc[UR42][R14.64] ;  /* 0x0000002a0e191981 */ /* 0x0000a8000c1e1100 */
[----:B----4-:R-:W-:Y:S01]  /*11890*/  STL [R1+0x1178], R2 ;  /* 0x0011780201007387 */ /* 0x010fe20000100800 */
[----:B------:R-:W1:Y:S08]  /*118a0*/  S2UR UR5, SR_CgaCtaId ;  /* 0x00000000000579c3 */ /* 0x000e700000008800 */
[----:B------:R-:W-:Y:S06]  /*118b0*/  BAR.SYNC.DEFER_BLOCKING 0x0 ;  /* 0x0000000000007b1d */ /* 0x000fec0000010000 */
[----:B------:R-:W-:Y:S04]  /*118c0*/  STL [R1+0x111c], R19 ;  /* 0x00111c1301007387 */ /* 0x000fe80000100800 */
[----:B---3--:R3:W-:Y:S02]  /*118d0*/  STL [R1+0x1120], R21 ;  /* 0x0011201501007387 */ /* 0x0087e40000100800 */
[----:B---3--:R-:W0:Y:S02]  /*118e0*/  S2R R21, SR_TID.X ;  /* 0x0000000000157919 */ /* 0x008e240000002100 */
[----:B------:R3:W-:Y:S04]  /*118f0*/  STL [R1+0x1124], R23 ;  /* 0x0011241701007387 */ /* 0x0007e80000100800 */
[----:B------:R-:W4:Y:S04]  /*11900*/  LDL.LU R11, [R1+0x428] ;  /* 0x00042800010b7983 */ /* 0x000f280000300800 */
[----:B------:R-:W5:Y:S04]  /*11910*/  LDL.LU R12, [R1+0x424] ;  /* 0x00042400010c7983 */ /* 0x000f680000300800 */
[----:B------:R-:W5:Y:S04]  /*11920*/  LDL.LU R13, [R1+0x3e8] ;  /* 0x0003e800010d7983 */ /* 0x000f680000300800 */
[----:B------:R-:W5:Y:S04]  /*11930*/  LDL.LU R16, [R1+0x3e4] ;  /* 0x0003e40001107983 */ /* 0x000f680000300800 */
[----:B------:R-:W5:Y:S04]  /*11940*/  LDL.LU R17, [R1+0x3a8] ;  /* 0x0003a80001117983 */ /* 0x000f680000300800 */
[----:B---3--:R-:W3:Y:S04]  /*11950*/  LDL.LU R23, [R1+0x324] ;  /* 0x0003240001177983 */ /* 0x008ee80000300800 */
[----:B------:R-:W3:Y:S04]  /*11960*/  LDL.LU R2, [R1+0x2e8] ;  /* 0x0002e80001027983 */ /* 0x000ee80000300800 */
        /* <DEDUP_REMOVED lines=9> */
[----:B------:R-:W3:Y:S01]  /*11a00*/  LDL.LU R3, [R1+0x168] ;  /* 0x0001680001037983 */ /* 0x000ee20000300800 */
[----:B0-----:R-:W-:-:S02]  /*11a10*/  LOP3.LUT R14, R21, 0x3, RZ, 0xc0, !PT ;  /* 0x00000003150e7812 */ /* 0x001fc400078ec0ff */
[----:B------:R-:W-:Y:S02]  /*11a20*/  SHF.R.U32.HI R15, RZ, 0x2, R21 ;  /* 0x00000002ff0f7819 */ /* 0x000fe40000011615 */
[----:B------:R-:W-:Y:S01]  /*11a30*/  LOP3.LUT R19, R21, 0x3f, RZ, 0xc0, !PT ;  /* 0x0000003f15137812 */ /* 0x000fe200078ec0ff */
[----:B------:R-:W3:Y:S04]  /*11a40*/  LDL.LU R4, [R1+0x164] ;  /* 0x0001640001047983 */ /* 0x000ee80000300800 */
[----:B------:R-:W3:Y:S01]  /*11a50*/  LDL.LU R6, [R1+0x128] ;  /* 0x0001280001067983 */ /* 0x000ee20000300800 */
[----:B------:R-:W-:Y:S01]  /*11a60*/  IMAD R14, R14, 0x220, RZ ;  /* 0x000002200e0e7824 */ /* 0x000fe200078e02ff */
[----:B------:R-:W-:Y:S02]  /*11a70*/  SGXT.U32 R15, R15, 0x3 ;  /* 0x000000030f0f781a */ /* 0x000fe40000000000 */
[----:B------:R-:W3:Y:S02]  /*11a80*/  LDL.LU R7, [R1+0x124] ;  /* 0x0001240001077983 */ /* 0x000ee40000300800 */
[----:B------:R-:W-:-:S02]  /*11a90*/  LOP3.LUT R14, R14, R15, RZ, 0xfc, !PT ;  /* 0x0000000f0e0e7212 */ /* 0x000fc400078efcff */
[C---:B------:R-:W-:Y:S02]  /*11aa0*/  LOP3.LUT R15, R19.reuse, 0x40, RZ, 0xfc, !PT ;  /* 0x00000040130f7812 */ /* 0x040fe400078efcff */
[-C--:B------:R-:W-:Y:S02]  /*11ab0*/  ISETP.GE.AND P0, PT, R19, R5.reuse, PT ;  /* 0x000000051300720c */ /* 0x080fe40003f06270 */
[----:B------:R-:W-:Y:S01]  /*11ac0*/  ISETP.GE.AND P1, PT, R15, R5, PT ;  /* 0x000000050f00720c */ /* 0x000fe20003f26270 */
[----:B--2---:R0:W-:Y:S04]  /*11ad0*/  STL [R1+0x1128], R25 ;  /* 0x0011281901007387 */ /* 0x0041e80000100800 */
[----:B0-----:R-:W2:Y:S04]  /*11ae0*/  LDL.LU R25, [R1+0x328] ;  /* 0x0003280001197983 */ /* 0x001ea80000300800 */
[----:B------:R0:W-:Y:S04]  /*11af0*/  STL [R1+0x11b8], R14 ;  /* 0x0011b80e01007387 */ /* 0x0001e80000100800 */
[----:B0-----:R-:W2:Y:S04]  /*11b00*/  LDL.LU R14, [R1+0x364] ;  /* 0x00036400010e7983 */ /* 0x001ea80000300800 */
[----:B------:R-:W2:Y:S04]  /*11b10*/  LDL.LU R15, [R1+0x368] ;  /* 0x00036800010f7983 */ /* 0x000ea80000300800 */
[----:B------:R-:W2:Y:S01]  /*11b20*/  LDL.LU R5, [R1+0x3a4] ;  /* 0x0003a40001057983 */ /* 0x000ea20000300800 */
[----:B------:R-:W-:-:S02]  /*11b30*/  UMOV UR4, 0x400 ;  /* 0x0000040000047882 */ /* 0x000fc40000000000 */
[----:B-1----:R-:W-:-:S09]  /*11b40*/  ULEA UR4, UR5, UR4, 0x18 ;  /* 0x0000000405047291 */ /* 0x002fd2000f8ec0ff */
[----:B----4-:R0:W-:Y:S04]  /*11b50*/  STS.U8 [R19+UR4], R11 ;  /* 0x0000000b13007988 */ /* 0x0101e80008000004 */
[----:B-----5:R1:W-:Y:S04]  /*11b60*/  STS.U8 [R19+UR4+0x40], R12 ;  /* 0x0000400c13007988 */ /* 0x0203e80008000004 */
[----:B------:R4:W-:Y:S04]  /*11b70*/  STS.U8 [R19+UR4+0x440], R13 ;  /* 0x0004400d13007988 */ /* 0x0009e80008000004 */
[----:B------:R5:W-:Y:S04]  /*11b80*/  STS.U8 [R19+UR4+0x400], R16 ;  /* 0x0004001013007988 */ /* 0x000be80008000004 */
[----:B------:R4:W-:Y:S04]  /*11b90*/  STS.U8 [R19+UR4+0x800], R17 ;  /* 0x0008001113007988 */ /* 0x0009e80008000004 */
[----:B0-----:R-:W3:Y:S04]  /*11ba0*/  LDL.LU R11, [R1+0x11cc] ;  /* 0x0011cc00010b7983 */ /* 0x001ee80000300800 */
[----:B-1----:R-:W3:Y:S04]  /*11bb0*/  LDL.LU R12, [R1+0x11c8] ;  /* 0x0011c800010c7983 */ /* 0x002ee80000300800 */
[----:B----4-:R-:W4:Y:S04]  /*11bc0*/  LDL.LU R13, [R1+0x11c4] ;  /* 0x0011c400010d7983 */ /* 0x010f280000300800 */
[----:B-----5:R-:W5:Y:S04]  /*11bd0*/  LDL.LU R16, [R1+0x11c0] ;  /* 0x0011c00001107983 */ /* 0x020f680000300800 */
[----:B------:R-:W4:Y:S04]  /*11be0*/  LDL.LU R17, [R1+0x11bc] ;  /* 0x0011bc0001117983 */ /* 0x000f280000300800 */
[----:B--2---:R-:W-:Y:S04]  /*11bf0*/  STS.U8 [R19+UR4+0x840], R5 ;  /* 0x0008400513007988 */ /* 0x004fe80008000004 */
[----:B------:R-:W-:Y:S04]  /*11c00*/  STS.U8 [R19+UR4+0xc40], R15 ;  /* 0x000c400f13007988 */ /* 0x000fe80008000004 */
[----:B------:R-:W-:Y:S04]  /*11c10*/  STS.U8 [R19+UR4+0xc00], R14 ;  /* 0x000c000e13007988 */ /* 0x000fe80008000004 */
[----:B------:R-:W-:Y:S04]  /*11c20*/  STS.U8 [R19+UR4+0x1000], R25 ;  /* 0x0010001913007988 */ /* 0x000fe80008000004 */
[----:B---3--:R-:W-:Y:S04]  /*11c30*/  STS.U8 [R19+UR4+0x1040], R23 ;  /* 0x0010401713007988 */ /* 0x008fe80008000004 */
[----:B------:R-:W-:Y:S04]  /*11c40*/  STS.U8 [R19+UR4+0x1440], R2 ;  /* 0x0014400213007988 */ /* 0x000fe80008000004 */
[----:B------:R-:W-:Y:S04]  /*11c50*/  STS.U8 [R19+UR4+0x1400], R0 ;  /* 0x0014000013007988 */ /* 0x000fe80008000004 */
[----:B------:R-:W-:Y:S04]  /*11c60*/  STS.U8 [R19+UR4+0x1800], R18 ;  /* 0x0018001213007988 */ /* 0x000fe80008000004 */
[----:B------:R-:W-:Y:S04]  /*11c70*/  STS.U8 [R19+UR4+0x1840], R20 ;  /* 0x0018401413007988 */ /* 0x000fe80008000004 */
[----:B------:R-:W-:Y:S04]  /*11c80*/  STS.U8 [R19+UR4+0x1c40], R22 ;  /* 0x001c401613007988 */ /* 0x000fe80008000004 */
[----:B------:R-:W-:Y:S04]  /*11c90*/  STS.U8 [R19+UR4+0x1c00], R24 ;  /* 0x001c001813007988 */ /* 0x000fe80008000004 */
[----:B------:R-:W-:Y:S04]  /*11ca0*/  STS.U8 [R19+UR4+0x2000], R26 ;  /* 0x0020001a13007988 */ /* 0x000fe80008000004 */
[----:B------:R-:W-:Y:S04]  /*11cb0*/  STS.U8 [R19+UR4+0x2040], R27 ;  /* 0x0020401b13007988 */ /* 0x000fe80008000004 */
[----:B------:R0:W-:Y:S04]  /*11cc0*/  STS.U8 [R19+UR4+0x2440], R28 ;  /* 0x0024401c13007988 */ /* 0x0001e80008000004 */
[----:B------:R1:W-:Y:S04]  /*11cd0*/  STS.U8 [R19+UR4+0x2400], R29 ;  /* 0x0024001d13007988 */ /* 0x0003e80008000004 */
[----:B------:R2:W-:Y:S04]  /*11ce0*/  STS.U8 [R19+UR4+0x2800], R3 ;  /* 0x0028000313007988 */ /* 0x0005e80008000004 */
[----:B------:R3:W-:Y:S04]  /*11cf0*/  STS.U8 [R19+UR4+0x2840], R4 ;  /* 0x0028400413007988 */ /* 0x0007e80008000004 */
[----:B0-----:R-:W5:Y:S04]  /*11d00*/  LDL.LU R28, [R1+0x420] ;  /* 0x00042000011c7983 */ /* 0x001f680000300800 */
[----:B-1----:R-:W5:Y:S04]  /*11d10*/  LDL.LU R29, [R1+0x41c] ;  /* 0x00041c00011d7983 */ /* 0x002f680000300800 */
[----:B--2---:R-:W2:Y:S04]  /*11d20*/  LDL.LU R3, [R1+0x3e0] ;  /* 0x0003e00001037983 */ /* 0x004ea80000300800 */
[----:B---3--:R-:W3:Y:S04]  /*11d30*/  LDL.LU R4, [R1+0x3dc] ;  /* 0x0003dc0001047983 */ /* 0x008ee80000300800 */
[----:B------:R-:W3:Y:S04]  /*11d40*/  LDL.LU R14, [R1+0x3a0] ;  /* 0x0003a000010e7983 */ /* 0x000ee80000300800 */
[----:B------:R0:W-:Y:S04]  /*11d50*/  STS.U8 [R19+UR4+0x2c40], R6 ;  /* 0x002c400613007988 */ /* 0x0001e80008000004 */
[----:B------:R1:W-:Y:S04]  /*11d60*/  STS.U8 [R19+UR4+0x2c00], R7 ;  /* 0x002c000713007988 */ /* 0x0003e80008000004 */
[----:B0-----:R-:W3:Y:S04]  /*11d70*/  LDL.LU R6, [R1+0x39c] ;  /* 0x00039c0001067983 */ /* 0x001ee80000300800 */
[----:B-1----:R-:W3:Y:S04]  /*11d80*/  LDL.LU R7, [R1+0x360] ;  /* 0x0003600001077983 */ /* 0x002ee80000300800 */
[----:B------:R-:W3:Y:S04]  /*11d90*/  LDL.LU R5, [R1+0x260] ;  /* 0x0002600001057983 */ /* 0x000ee80000300800 */
[----:B------:R-:W3:Y:S04]  /*11da0*/  LDL.LU R15, [R1+0x25c] ;  /* 0x00025c00010f7983 */ /* 0x000ee80000300800 */
[----:B------:R-:W3:Y:S04]  /*11db0*/  LDL.LU R25, [R1+0x220] ;  /* 0x0002200001197983 */ /* 0x000ee80000300800 */
[----:B------:R-:W3:Y:S04]  /*11dc0*/  LDL.LU R23, [R1+0x21c] ;  /* 0x00021c0001177983 */ /* 0x000ee80000300800 */
[----:B----4-:R-:W-:Y:S04]  /*11dd0*/  STL [R1+0x1110], R17 ;  /* 0x0011101101007387 */ /* 0x010fe80000100800 */
[----:B------:R-:W-:Y:S04]  /*11de0*/  STL [R1+0x1114], R17 ;  /* 0x0011141101007387 */ /* 0x000fe80000100800 */
[----:B------:R-:W-:Y:S04]  /*11df0*/  STS.U8 [R19+UR4+0x3000], R17 ;  /* 0x0030001113007988 */ /* 0x000fe80008000004 */
[----:B------:R0:W-:Y:S04]  /*11e00*/  STL [R1+0x112c], R17 ;  /* 0x00112c1101007387 */ /* 0x0001e80000100800 */
[----:B-----5:R-:W-:Y:S04]  /*11e10*/  STS.U8 [R19+UR4+0x3040], R16 ;  /* 0x0030401013007988 */ /* 0x020fe80008000004 */
[----:B------:R-:W-:Y:S04]  /*11e20*/  STS.U8 [R19+UR4+0x3440], R13 ;  /* 0x0034400d13007988 */ /* 0x000fe80008000004 */
[----:B------:R-:W-:Y:S04]  /*11e30*/  STS.U8 [R19+UR4+0x3400], R12 ;  /* 0x0034000c13007988 */ /* 0x000fe80008000004 */
[----:B------:R-:W-:Y:S04]  /*11e40*/  STS.U8 [R19+UR4+0x3800], R11 ;  /* 0x0038000b13007988 */ /* 0x000fe80008000004 */
[----:B0-----:R-:W4:Y:S04]  /*11e50*/  LDL.LU R17, [R1+0x29c] ;  /* 0x00029c0001117983 */ /* 0x001f280000300800 */
[----:B------:R0:W-:Y:S04]  /*11e60*/  STL [R1+0x1130], R16 ;  /* 0x0011301001007387 */ /* 0x0001e80000100800 */
[----:B------:R-:W-:Y:S04]  /*11e70*/  STS.U8 [R19+UR4+0x3840], R10 ;  /* 0x0038400a13007988 */ /* 0x000fe80008000004 */
[----:B------:R-:W-:Y:S04]  /*11e80*/  STS.U8 [R19+UR4+0x3c40], R9 ;  /* 0x003c400913007988 */ /* 0x000fe80008000004 */
[----:B0-----:R-:W5:Y:S04]  /*11e90*/  LDL.LU R16, [R1+0x2a0] ;  /* 0x0002a00001107983 */ /* 0x001f680000300800 */
[----:B------:R-:W4:Y:S04]  /*11ea0*/  LDL.LU R13, [R1+0x2dc] ;  /* 0x0002dc00010d7983 */ /* 0x000f280000300800 */
[----:B------:R0:W-:Y:S04]  /*11eb0*/  STL [R1+0x1134], R12 ;  /* 0x0011340c01007387 */ /* 0x0001e80000100800 */
[----:B------:R1:W-:Y:S04]  /*11ec0*/  STS.U8 [R19+UR4+0x3c00], R8 ;  /* 0x003c000813007988 */ /* 0x0003e80008000004 */
[----:B0-----:R-:W4:Y:S04]  /*11ed0*/  LDL.LU R12, [R1+0x2e0] ;  /* 0x0002e000010c7983 */ /* 0x001f280000300800 */
[----:B------:R0:W-:Y:S01]  /*11ee0*/  STL [R1+0x1138], R11 ;  /* 0x0011380b01007387 */ /* 0x0001e20000100800 */
[----:B-1----:R-:W-:-:S03]  /*11ef0*/  LOP3.LUT R8, R19, 0x8, RZ, 0x3c, !PT ;  /* 0x0000000813087812 */ /* 0x002fc600078e3cff */
[----:B0-----:R-:W4:Y:S04]  /*11f00*/  LDL.LU R11, [R1+0x31c] ;  /* 0x00031c00010b7983 */ /* 0x001f280000300800 */
[----:B------:R-:W4:Y:S04]  /*11f10*/  LDL.LU R10, [R1+0x320] ;  /* 0x00032000010a7983 */ /* 0x000f280000300800 */
[----:B------:R-:W5:Y:S04]  /*11f20*/  LDL.LU R9, [R1+0x35c] ;  /* 0x00035c0001097983 */ /* 0x000f680000300800 */
        /* <DEDUP_REMOVED lines=8> */
[----:B------:R0:W-:Y:S04]  /*11fb0*/  STS.U8 [R8+UR4+0x80], R28 ;  /* 0x0000801c08007988 */ /* 0x0001e80008000004 */
[----:B------:R1:W-:Y:S04]  /*11fc0*/  STS.U8 [R8+UR4+0xc0], R29 ;  /* 0x0000c01d08007988 */ /* 0x0003e80008000004 */
[----:B--2---:R2:W-:Y:S04]  /*11fd0*/  STS.U8 [R8+UR4+0x4c0], R3 ;  /* 0x0004c00308007988 */ /* 0x0045e80008000004 */
[----:B---3--:R3:W-:Y:S04]  /*11fe0*/  STS.U8 [R8+UR4+0x480], R4 ;  /* 0x0004800408007988 */ /* 0x0087e80008000004 */
[----:B------:R2:W-:Y:S04]  /*11ff0*/  STS.U8 [R8+UR4+0x880], R14 ;  /* 0x0008800e08007988 */ /* 0x0005e80008000004 */
[----:B0-----:R-:W5:Y:S04]  /*12000*/  LDL.LU R28, [R1+0x5c] ;  /* 0x00005c00011c7983 */ /* 0x001f680000300800 */
[----:B-1----:R-:W5:Y:S04]  /*12010*/  LDL.LU R29, [R1+0x58] ;  /* 0x00005800011d7983 */ /* 0x002f680000300800 */
[----:B--2---:R-:W2:Y:S04]  /*12020*/  LDL.LU R3, [R1+0x28] ;  /* 0x0000280001037983 */ /* 0x004ea80000300800 */
[----:B---3--:R-:W3:Y:S04]  /*12030*/  LDL.LU R4, [R1+0x24] ;  /* 0x0000240001047983 */ /* 0x008ee80000300800 */
[----:B------:R-:W2:Y:S04]  /*12040*/  LDL.LU R14, [R1+0x11b8] ;  /* 0x0011b800010e7983 */ /* 0x000ea80000300800 */
[----:B------:R0:W-:Y:S04]  /*12050*/  STS.U8 [R8+UR4+0x1cc0], R5 ;  /* 0x001cc00508007988 */ /* 0x0001e80008000004 */
[----:B------:R1:W-:Y:S04]  /*12060*/  STS.U8 [R8+UR4+0x8c0], R6 ;  /* 0x0008c00608007988 */ /* 0x0003e80008000004 */
[----:B------:R1:W-:Y:S01]  /*12070*/  STS.U8 [R8+UR4+0xcc0], R7 ;  /* 0x000cc00708007988 */ /* 0x0003e20008000004 */
[----:B0-----:R-:W-:-:S03]  /*12080*/  SHF.R.U32.HI R5, RZ, 0x1, R21 ;  /* 0x00000001ff057819 */ /* 0x001fc60000011615 */
[----:B-1----:R-:W3:Y:S04]  /*12090*/  LDL.LU R6, [R1+0x11b4] ;  /* 0x0011b40001067983 */ /* 0x002ee80000300800 */
[----:B------:R-:W3:Y:S04]  /*120a0*/  LDL.LU R7, [R1+0x11b0] ;  /* 0x0011b00001077983 */ /* 0x000ee80000300800 */
[----:B----4-:R0:W-:Y:S02]  /*120b0*/  STS.U8 [R8+UR4+0x1080], R10 ;  /* 0x0010800a08007988 */ /* 0x0101e40008000004 */
[----:B0-----:R-:W-:-:S02]  /*120c0*/  LOP3.LUT R10, R19, 0x10, RZ, 0x3c, !PT ;  /* 0x00000010130a7812 */ /* 0x001fc400078e3cff */
[----:B--2---:R-:W-:Y:S01]  /*120d0*/  LOP3.LUT R5, R14, 0x10, R5, 0xf8, !PT ;  /* 0x000000100e057812 */ /* 0x004fe200078ef805 */
[----:B-----5:R0:W-:Y:S04]  /*120e0*/  STS.U8 [R8+UR4+0x3480], R29 ;  /* 0x0034801d08007988 */ /* 0x0201e80008000004 */
[----:B------:R-:W-:Y:S04]  /*120f0*/  STL [R1+0x113c], R5 ;  /* 0x00113c0501007387 */ /* 0x000fe80000100800 */
[----:B------:R1:W-:Y:S04]  /*12100*/  STL [R1+0x11a8], R19 ;  /* 0x0011a81301007387 */ /* 0x0003e80000100800 */
[----:B0-----:R-:W2:Y:S04]  /*12110*/  LDL.LU R29, [R1+0x418] ;  /* 0x00041800011d7983 */ /* 0x001ea80000300800 */
[----:B-1----:R-:W4:Y:S04]  /*12120*/  LDL.LU R19, [R1+0x3d8] ;  /* 0x0003d80001137983 */ /* 0x002f280000300800 */
        /* <DEDUP_REMOVED lines=12> */
[----:B----4-:R0:W-:Y:S04]  /*121f0*/  STL [R1+0x11ac], R19 ;  /* 0x0011ac1301007387 */ /* 0x0101e80000100800 */
[----:B0-----:R-:W3:Y:S04]  /*12200*/  LDL.LU R19, [R1+0x414] ;  /* 0x0004140001137983 */ /* 0x001ee80000300800 */
[----:B------:R-:W4:Y:S04]  /*12210*/  LDL.LU R3, [R1+0x3d4] ;  /* 0x0003d40001037983 */ /* 0x000f280000300800 */
[----:B------:R-:W5:Y:S04]  /*12220*/  LDL.LU R4, [R1+0x398] ;  /* 0x0003980001047983 */ /* 0x000f680000300800 */
        /* <DEDUP_REMOVED lines=13> */
[----:B------:R-:W5:Y:S04]  /*12300*/  LDL.LU R21, [R1+0x158] ;  /* 0x0001580001157983 */ /* 0x000f680000300800 */
[----:B------:R1:W-:Y:S04]  /*12310*/  STS.U8 [R8+UR4+0x2480], R0 ;  /* 0x0024800008007988 */ /* 0x0003e80008000004 */
[----:B------:R0:W-:Y:S04]  /*12320*/  STS.U8 [R8+UR4+0x2880], R18 ;  /* 0x0028801208007988 */ /* 0x0001e80008000004 */
[----:B------:R0:W-:Y:S04]  /*12330*/  STS.U8 [R8+UR4+0x28c0], R20 ;  /* 0x0028c01408007988 */ /* 0x0001e80008000004 */
[----:B------:R1:W-:Y:S04]  /*12340*/  STS.U8 [R8+UR4+0x2cc0], R22 ;  /* 0x002cc01608007988 */ /* 0x0003e80008000004 */
[----:B------:R2:W-:Y:S04]  /*12350*/  STS.U8 [R8+UR4+0x3080], R26 ;  /* 0x0030801a08007988 */ /* 0x0005e80008000004 */
[----:B0-----:R-:W5:Y:S04]  /*12360*/  LDL.LU R2, [R1+0x154] ;  /* 0x0001540001027983 */ /* 0x001f680000300800 */
[----:B-1----:R-:W5:Y:S04]  /*12370*/  LDL.LU R0, [R1+0x108] ;  /* 0x0001080001007983 */ /* 0x002f680000300800 */
[----:B------:R-:W5:Y:S04]  /*12380*/  LDL.LU R18, [R1+0x104] ;  /* 0x0001040001127983 */ /* 0x000f680000300800 */
[----:B------:R-:W5:Y:S04]  /*12390*/  LDL.LU R20, [R1+0xd4] ;  /* 0x0000d40001147983 */ /* 0x000f680000300800 */
[----:B------:R-:W5:Y:S04]  /*123a0*/  LDL.LU R22, [R1+0xd0] ;  /* 0x0000d00001167983 */ /* 0x000f680000300800 */
[----:B------:R0:W-:Y:S04]  /*123b0*/  STS.U8 [R8+UR4+0x30c0], R27 ;  /* 0x0030c01b08007988 */ /* 0x0001e80008000004 */
[----:B--2---:R-:W2:Y:S04]  /*123c0*/  LDL.LU R26, [R1+0x54] ;  /* 0x00005400011a7983 */ /* 0x004ea80000300800 */
[----:B------:R1:W-:Y:S04]  /*123d0*/  STS.U8 [R8+UR4+0x3cc0], R7 ;  /* 0x003cc00708007988 */ /* 0x0003e80008000004 */
[----:B------:R0:W-:Y:S04]  /*123e0*/  STS.U8 [R8+UR4+0x3c80], R6 ;  /* 0x003c800608007988 */ /* 0x0001e80008000004 */
[----:B------:R-:W-:Y:S04]  /*123f0*/  STS.U8 [R8+UR4+0x34c0], R28 ;  /* 0x0034c01c08007988 */ /* 0x000fe80008000004 */
[----:B------:R-:W-:Y:S04]  /*12400*/  STS.U8 [R10+UR4+0x100], R29 ;  /* 0x0001001d0a007988 */ /* 0x000fe80008000004 */
[----:B0-----:R-:W2:Y:S04]  /*12410*/  LDL.LU R27, [R1+0x50] ;  /* 0x00005000011b7983 */ /* 0x001ea80000300800 */
[----:B-1----:R-:W2:Y:S04]  /*12420*/  LDL.LU R7, [R1+0x318] ;  /* 0x0003180001077983 */ /* 0x002ea80000300800 */
[----:B------:R-:W2:Y:S04]  /*12430*/  LDL.LU R6, [R1+0x358] ;  /* 0x0003580001067983 */ /* 0x000ea80000300800 */
[----:B------:R0:W-:Y:S04]  /*12440*/  STL [R1+0x1140], R8 ;  /* 0x0011400801007387 */ /* 0x0001e80000100800 */
[----:B0-----:R-:W2:Y:S04]  /*12450*/  LDL.LU R8, [R1+0x394] ;  /* 0x0003940001087983 */ /* 0x001ea80000300800 */
[----:B------:R-:W2:Y:S04]  /*12460*/  LDL.LU R28, [R1+0x2c] ;  /* 0x00002c00011c7983 */ /* 0x000ea80000300800 */
[----:B------:R-:W2:Y:S04]  /*12470*/  LDL.LU R29, [R1+0x20] ;  /* 0x00002000011d7983 */ /* 0x000ea80000300800 */
[----:B---3--:R0:W-:Y:S04]  /*12480*/  STS.U8 [R10+UR4+0x140], R19 ;  /* 0x000140130a007988 */ /* 0x0081e80008000004 */
[----:B0-----:R-:W3:Y:S04]  /*12490*/  LDL.LU R19, [R1+0x11ac] ;  /* 0x0011ac0001137983 */ /* 0x001ee80000300800 */
[----:B----4-:R-:W-:Y:S04]  /*124a0*/  STS.U8 [R10+UR4+0x500], R3 ;  /* 0x000500030a007988 */ /* 0x010fe80008000004 */
[----:B-----5:R-:W-:Y:S04]  /*124b0*/  STS.U8 [R10+UR4+0x900], R4 ;  /* 0x000900040a007988 */ /* 0x020fe80008000004 */
[----:B------:R-:W-:Y:S04]  /*124c0*/  STS.U8 [R10+UR4+0xd00], R24 ;  /* 0x000d00180a007988 */ /* 0x000fe80008000004 */
[----:B--2---:R-:W-:Y:S04]  /*124d0*/  STS.U8 [R10+UR4+0x3500], R27 ;  /* 0x0035001b0a007988 */ /* 0x004fe80008000004 */
[----:B------:R-:W-:Y:S04]  /*124e0*/  STS.U8 [R10+UR4+0x3900], R28 ;  /* 0x0039001c0a007988 */ /* 0x000fe80008000004 */
[----:B---3--:R0:W-:Y:S04]  /*124f0*/  STS.U8 [R10+UR4+0x540], R19 ;  /* 0x000540130a007988 */ /* 0x0081e80008000004 */
[----:B0-----:R-:W2:Y:S04]  /*12500*/  LDL.LU R19, [R1+0x11a8] ;  /* 0x0011a80001137983 */ /* 0x001ea80000300800 */
[----:B------:R-:W3:Y:S04]  /*12510*/  LDL.LU R3, [R1+0x11a4] ;  /* 0x0011a40001037983 */ /* 0x000ee80000300800 */
[----:B------:R-:W4:Y:S04]  /*12520*/  LDL.LU R4, [R1+0x11a0] ;  /* 0x0011a00001047983 */ /* 0x000f280000300800 */
[----:B------:R-:W5:Y:S04]  /*12530*/  LDL.LU R24, [R1+0x410] ;  /* 0x0004100001187983 */ /* 0x000f680000300800 */
[----:B------:R-:W2:Y:S04]  /*12540*/  LDL.LU R27, [R1+0x40c] ;  /* 0x00040c00011b7983 */ /* 0x000ea80000300800 */
[----:B------:R-:W2:Y:S04]  /*12550*/  LDL.LU R28, [R1+0x3d0] ;  /* 0x0003d000011c7983 */ /* 0x000ea80000300800 */
[----:B------:R0:W-:Y:S04]  /*12560*/  STS.U8 [R10+UR4+0x3540], R26 ;  /* 0x0035401a0a007988 */ /* 0x0001e80008000004 */
[----:B------:R1:W-:Y:S04]  /*12570*/  STS.U8 [R10+UR4+0x3940], R29 ;  /* 0x0039401d0a007988 */ /* 0x0003e80008000004 */
[----:B------:R-:W-:Y:S04]  /*12580*/  STS.U8 [R10+UR4+0x940], R8 ;  /* 0x000940080a007988 */ /* 0x000fe80008000004 */
[----:B------:R-:W-:Y:S04]  /*12590*/  STS.U8 [R10+UR4+0xd40], R6 ;  /* 0x000d40060a007988 */ /* 0x000fe80008000004 */
[----:B------:R-:W-:Y:S04]  /*125a0*/  STS.U8 [R10+UR4+0x1100], R7 ;  /* 0x001100070a007988 */ /* 0x000fe80008000004 */
[----:B------:R-:W-:Y:S04]  /*125b0*/  STS.U8 [R10+UR4+0x1140], R5 ;  /* 0x001140050a007988 */ /* 0x000fe80008000004 */
[----:B------:R-:W-:Y:S04]  /*125c0*/  STS.U8 [R10+UR4+0x1540], R14 ;  /* 0x0015400e0a007988 */ /* 0x000fe80008000004 */
[----:B------:R-:W-:Y:S04]  /*125d0*/  STS.U8 [R10+UR4+0x1500], R9 ;  /* 0x001500090a007988 */ /* 0x000fe80008000004 */
[----:B0-----:R-:W2:Y:S04]  /*125e0*/  LDL.LU R26, [R1+0x3cc] ;  /* 0x0003cc00011a7983 */ /* 0x001ea80000300800 */
[----:B-1----:R-:W2:Y:S04]  /*125f0*/  LDL.LU R29, [R1+0x390] ;  /* 0x00039000011d7983 */ /* 0x002ea80000300800 */
        /* <DEDUP_REMOVED lines=14> */
[----:B------:R-:W-:Y:S04]  /*126e0*/  STL [R1+0x1144], R10 ;  /* 0x0011440a01007387 */ /* 0x000fe80000100800 */
[----:B---3--:R-:W-:Y:S04]  /*126f0*/  STS.U8 [R10+UR4+0x3d00], R3 ;  /* 0x003d00030a007988 */ /* 0x008fe80008000004 */
[----:B----4-:R0:W-:Y:S04]  /*12700*/  STS.U8 [R10+UR4+0x3d40], R4 ;  /* 0x003d40040a007988 */ /* 0x0101e80008000004 */
[----:B0-----:R-:W3:Y:S04]  /*12710*/  LDL.LU R10, [R1+0x38c] ;  /* 0x00038c00010a7983 */ /* 0x001ee80000300800 */
[----:B------:R-:W4:Y:S04]  /*12720*/  LDL.LU R3, [R1+0x350] ;  /* 0x0003500001037983 */ /* 0x000f280000300800 */
[----:B------:R-:W3:Y:S04]  /*12730*/  LDL.LU R4, [R1+0x34c] ;  /* 0x00034c0001047983 */ /* 0x000ee80000300800 */
[----:B------:R-:W3:Y:S04]  /*12740*/  LDL.LU R8, [R1+0x310] ;  /* 0x0003100001087983 */ /* 0x000ee80000300800 */
[----:B------:R-:W3:Y:S04]  /*12750*/  LDL.LU R7, [R1+0x30c] ;  /* 0x00030c0001077983 */ /* 0x000ee80000300800 */
[----:B------:R-:W3:Y:S04]  /*12760*/  LDL.LU R5, [R1+0x2d0] ;  /* 0x0002d00001057983 */ /* 0x000ee80000300800 */
[----:B------:R-:W3:Y:S04]  /*12770*/  LDL.LU R14, [R1+0x2cc] ;  /* 0x0002cc00010e7983 */ /* 0x000ee80000300800 */
[----:B------:R-:W3:Y:S04]  /*12780*/  LDL.LU R9, [R1+0x290] ;  /* 0x0002900001097983 */ /* 0x000ee80000300800 */
[----:B------:R-:W4:Y:S04]  /*12790*/  LDL.LU R11, [R1+0x28c] ;  /* 0x00028c00010b7983 */ /* 0x000f280000300800 */
[----:B------:R-:W4:Y:S04]  /*127a0*/  LDL.LU R12, [R1+0x250] ;  /* 0x00025000010c7983 */ /* 0x000f280000300800 */
[----:B------:R-:W4:Y:S04]  /*127b0*/  LDL.LU R13, [R1+0x24c] ;  /* 0x00024c00010d7983 */ /* 0x000f280000300800 */
[----:B------:R-:W4:Y:S04]  /*127c0*/  LDL.LU R16, [R1+0x210] ;  /* 0x0002100001107983 */ /* 0x000f280000300800 */
[----:B------:R-:W4:Y:S04]  /*127d0*/  LDL.LU R17, [R1+0x20c] ;  /* 0x00020c0001117983 */ /* 0x000f280000300800 */
[----:B------:R-:W4:Y:S04]  /*127e0*/  LDL.LU R15, [R1+0x190] ;  /* 0x00019000010f7983 */ /* 0x000f280000300800 */
[----:B------:R-:W4:Y:S04]  /*127f0*/  LDL.LU R25, [R1+0x18c] ;  /* 0x00018c0001197983 */ /* 0x000f280000300800 */
[----:B------:R-:W4:Y:S01]  /*12800*/  LDL.LU R23, [R1+0x150] ;  /* 0x0001500001177983 */ /* 0x000f220000300800 */
[----:B--2---:R-:W-:-:S03]  /*12810*/  LOP3.LUT R6, R19, 0x18, RZ, 0x3c, !PT ;  /* 0x0000001813067812 */ /* 0x004fc600078e3cff */
[----:B------:R-:W2:Y:S04]  /*12820*/  LDL.LU R21, [R1+0x14c] ;  /* 0x00014c0001157983 */ /* 0x000ea80000300800 */
[----:B------:R-:W2:Y:S04]  /*12830*/  LDL.LU R2, [R1+0xdc] ;  /* 0x0000dc0001027983 */ /* 0x000ea80000300800 */
[----:B------:R-:W2:Y:S04]  /*12840*/  LDL.LU R0, [R1+0xd8] ;  /* 0x0000d80001007983 */ /* 0x000ea80000300800 */
[----:B------:R-:W2:Y:S04]  /*12850*/  LDL.LU R18, [R1+0xcc] ;  /* 0x0000cc0001127983 */ /* 0x000ea80000300800 */
[----:B------:R-:W2:Y:S04]  /*12860*/  LDL.LU R20, [R1+0xc8] ;  /* 0x0000c80001147983 */ /* 0x000ea80000300800 */
[----:B-----5:R0:W-:Y:S04]  /*12870*/  STS.U8 [R6+UR4+0x180], R24 ;  /* 0x0001801806007988 */ /* 0x0201e80008000004 */
[----:B------:R-:W5:Y:S04]  /*12880*/  LDL.LU R22, [R1+0x4c] ;  /* 0x00004c0001167983 */ /* 0x000f680000300800 */
[----:B------:R1:W-:Y:S04]  /*12890*/  STS.U8 [R6+UR4+0x1c0], R27 ;  /* 0x0001c01b06007988 */ /* 0x0003e80008000004 */
[----:B------:R1:W-:Y:S04]  /*128a0*/  STS.U8 [R6+UR4+0x5c0], R28 ;  /* 0x0005c01c06007988 */ /* 0x0003e80008000004 */
[----:B0-----:R-:W2:Y:S04]  /*128b0*/  LDL.LU R24, [R1+0x48] ;  /* 0x0000480001187983 */ /* 0x001ea80000300800 */
[----:B-1----:R-:W2:Y:S04]  /*128c0*/  LDL.LU R27, [R1+0x1c] ;  /* 0x00001c00011b7983 */ /* 0x002ea80000300800 */
[----:B------:R-:W4:Y:S04]  /*128d0*/  LDL.LU R28, [R1+0x18] ;  /* 0x00001800011c7983 */ /* 0x000f280000300800 */
[----:B------:R0:W-:Y:S04]  /*128e0*/  STS.U8 [R6+UR4+0x580], R26 ;  /* 0x0005801a06007988 */ /* 0x0001e80008000004 */
[----:B------:R1:W-:Y:S04]  /*128f0*/  STS.U8 [R6+UR4+0x980], R29 ;  /* 0x0009801d06007988 */ /* 0x0003e80008000004 */
[----:B0-----:R-:W5:Y:S04]  /*12900*/  LDL.LU R26, [R1+0x14] ;  /* 0x00001400011a7983 */ /* 0x001f680000300800 */
[----:B-1----:R-:W5:Y:S04]  /*12910*/  LDL.LU R29, [R1+0x10] ;  /* 0x00001000011d7983 */ /* 0x002f680000300800 */
[----:B------:R-:W-:Y:S04]  /*12920*/  STL [R1+0x1198], R19 ;  /* 0x0011981301007387 */ /* 0x000fe80000100800 */
[----:B---3--:R0:W-:Y:S02]  /*12930*/  STS.U8 [R6+UR4+0x1980], R9 ;  /* 0x0019800906007988 */ /* 0x0081e40008000004 */
[----:B0-----:R-:W-:-:S02]  /*12940*/  LOP3.LUT R9, R19, 0x20, RZ, 0x3c, !PT ;  /* 0x0000002013097812 */ /* 0x001fc400078e3cff */
[----:B--2---:R0:W-:Y:S04]  /*12950*/  STS.U8 [R6+UR4+0x3980], R27 ;  /* 0x0039801b06007988 */ /* 0x0041e80008000004 */
[----:B----4-:R1:W-:Y:S04]  /*12960*/  STS.U8 [R6+UR4+0x39c0], R28 ;  /* 0x0039c01c06007988 */ /* 0x0103e80008000004 */
[----:B0-----:R-:W2:Y:S04]  /*12970*/  LDL.LU R27, [R1+0x408] ;  /* 0x00040800011b7983 */ /* 0x001ea80000300800 */
[----:B-1----:R-:W3:Y:S04]  /*12980*/  LDL.LU R28, [R1+0x404] ;  /* 0x00040400011c7983 */ /* 0x002ee80000300800 */
[----:B------:R-:W4:Y:S04]  /*12990*/  LDL.LU R19, [R1+0x3c4] ;  /* 0x0003c40001137983 */ /* 0x000f280000300800 */
[----:B-----5:R-:W-:Y:S04]  /*129a0*/  STS.U8 [R6+UR4+0x3d80], R29 ;  /* 0x003d801d06007988 */ /* 0x020fe80008000004 */
        /* <DEDUP_REMOVED lines=24> */
[----:B0-----:R-:W4:Y:S04]  /*12b30*/  LDL.LU R19, [R1+0x3c8] ;  /* 0x0003c80001137983 */ /* 0x001f280000300800 */
        /* <DEDUP_REMOVED lines=24> */
[----:B--2---:R0:W-:Y:S04]  /*12cc0*/  STS.U8 [R9+UR4+0x200], R27 ;  /* 0x0002001b09007988 */ /* 0x0041e80008000004 */
[----:B------:R-:W2:Y:S04]  /*12cd0*/  LDL.LU R26, [R1+0x8] ;  /* 0x00000800011a7983 */ /* 0x000ea80000300800 */
[----:B---3--:R1:W-:Y:S04]  /*12ce0*/  STS.U8 [R9+UR4+0x240], R28 ;  /* 0x0002401c09007988 */ /* 0x0083e80008000004 */
[----:B0-----:R-:W3:Y:S04]  /*12cf0*/  LDL.LU R27, [R1+0x4] ;  /* 0x00000400011b7983 */ /* 0x001ee80000300800 */
[----:B-1----:R-:W2:Y:S04]  /*12d00*/  LDL.LU R28, [R1] ;  /* 0x00000000011c7983 */ /* 0x002ea80000300800 */
[----:B----4-:R0:W-:Y:S04]  /*12d10*/  STS.U8 [R9+UR4+0x640], R19 ;  /* 0x0006401309007988 */ /* 0x0101e80008000004 */
[----:B0-----:R-:W4:Y:S04]  /*12d20*/  LDL.LU R19, [R1+0x119c] ;  /* 0x00119c0001137983 */ /* 0x001f280000300800 */
[----:B-----5:R-:W-:Y:S04]  /*12d30*/  STS.U8 [R9+UR4+0xa00], R29 ;  /* 0x000a001d09007988 */ /* 0x020fe80008000004 */
[----:B----4-:R0:W-:Y:S04]  /*12d40*/  STS.U8 [R9+UR4+0x600], R19 ;  /* 0x0006001309007988 */ /* 0x0101e80008000004 */
[----:B0-----:R-:W4:Y:S04]  /*12d50*/  LDL.LU R19, [R1+0x1198] ;  /* 0x0011980001137983 */ /* 0x001f280000300800 */
[----:B------:R-:W5:Y:S04]  /*12d60*/  LDL.LU R29, [R1+0x1194] ;  /* 0x00119400011d7983 */ /* 0x000f680000300800 */
[----:B------:R4:W-:Y:S04]  /*12d70*/  STS.U8 [R9+UR4+0x1200], R4 ;  /* 0x0012000409007988 */ /* 0x0009e80008000004 */
[----:B------:R-:W-:Y:S04]  /*12d80*/  STS.U8 [R9+UR4+0x3600], R24 ;  /* 0x0036001809007988 */ /* 0x000fe80008000004 */
[----:B--2---:R-:W-:Y:S04]  /*12d90*/  STS.U8 [R9+UR4+0x3a00], R26 ;  /* 0x003a001a09007988 */ /* 0x004fe80008000004 */
        /* <DEDUP_REMOVED lines=18> */
[----:B------:R-:W-:Y:S01]  /*12ec0*/  STS.U8 [R9+UR4+0x2e40], R2 ;  /* 0x002e400209007988 */ /* 0x000fe20008000004 */
[----:B----4-:R-:W-:-:S03]  /*12ed0*/  LOP3.LUT R4, R19, 0x28, RZ, 0x3c, !PT ;  /* 0x0000002813047812 */ /* 0x010fc600078e3cff */
[----:B------:R0:W-:Y:S04]  /*12ee0*/  STL [R1+0x1190], R19 ;  /* 0x0011901301007387 */ /* 0x0001e80000100800 */
[----:B0-----:R-:W2:Y:S04]  /*12ef0*/  LDL.LU R19, [R1+0x400] ;  /* 0x0004000001137983 */ /* 0x001ea80000300800 */
        /* <DEDUP_REMOVED lines=21> */
[----:B------:R0:W-:Y:S04]  /*13050*/  STS.U8 [R9+UR4+0x2e00], R0 ;  /* 0x002e000009007988 */ /* 0x0001e80008000004 */
[----:B------:R1:W-:Y:S04]  /*13060*/  STS.U8 [R9+UR4+0x3200], R18 ;  /* 0x0032001209007988 */ /* 0x0003e80008000004 */
[----:B------:R0:W-:Y:S04]  /*13070*/  STS.U8 [R9+UR4+0x3240], R20 ;  /* 0x0032401409007988 */ /* 0x0001e80008000004 */
[----:B------:R1:W-:Y:S04]  /*13080*/  STS.U8 [R9+UR4+0x3640], R22 ;  /* 0x0036401609007988 */ /* 0x0003e80008000004 */
[----:B-----5:R-:W-:Y:S04]  /*13090*/  STS.U8 [R9+UR4+0x3e00], R29 ;  /* 0x003e001d09007988 */ /* 0x020fe80008000004 */
[----:B0-----:R-:W5:Y:S04]  /*130a0*/  LDL.LU R0, [R1+0x7c] ;  /* 0x00007c0001007983 */ /* 0x001f680000300800 */
[----:B-1----:R-:W5:Y:S04]  /*130b0*/  LDL.LU R18, [R1+0x78] ;  /* 0x0000780001127983 */ /* 0x002f680000300800 */
[----:B------:R-:W5:Y:S04]  /*130c0*/  LDL.LU R20, [R1+0x38] ;  /* 0x0000380001147983 */ /* 0x000f680000300800 */
[----:B------:R-:W5:Y:S04]  /*130d0*/  LDL.LU R22, [R1+0x34] ;  /* 0x0000340001167983 */ /* 0x000f680000300800 */
[----:B------:R0:W-:Y:S04]  /*130e0*/  STL [R1+0x114c], R29 ;  /* 0x00114c1d01007387 */ /* 0x0001e80000100800 */
[----:B0-----:R-:W5:Y:S04]  /*130f0*/  LDL.LU R29, [R1+0x340] ;  /* 0x00034000011d7983 */ /* 0x001f680000300800 */
[----:B------:R0:W-:Y:S04]  /*13100*/  STL [R1+0x1148], R9 ;  /* 0x0011480901007387 */ /* 0x0001e80000100800 */
[----:B0-----:R-:W5:Y:S04]  /*13110*/  LDL.LU R9, [R1+0x37c] ;  /* 0x00037c0001097983 */ /* 0x001f680000300800 */
[----:B--2---:R0:W-:Y:S04]  /*13120*/  STS.U8 [R4+UR4+0x280], R19 ;  /* 0x0002801304007988 */ /* 0x0041e80008000004 */
[----:B---3--:R1:W-:Y:S04]  /*13130*/  STS.U8 [R4+UR4+0x2c0], R24 ;  /* 0x0002c01804007988 */ /* 0x0083e80008000004 */
[----:B----4-:R2:W-:Y:S04]  /*13140*/  STS.U8 [R4+UR4+0x6c0], R26 ;  /* 0x0006c01a04007988 */ /* 0x0105e80008000004 */
[----:B------:R3:W-:Y:S04]  /*13150*/  STS.U8 [R4+UR4+0x680], R27 ;  /* 0x0006801b04007988 */ /* 0x0007e80008000004 */
[----:B------:R4:W-:Y:S04]  /*13160*/  STS.U8 [R4+UR4+0xa80], R28 ;  /* 0x000a801c04007988 */ /* 0x0009e80008000004 */
[----:B0-----:R-:W5:Y:S04]  /*13170*/  LDL.LU R19, [R1+0x1190] ;  /* 0x0011900001137983 */ /* 0x001f680000300800 */
[----:B-1----:R-:W5:Y:S04]  /*13180*/  LDL.LU R24, [R1+0x118c] ;  /* 0x00118c0001187983 */ /* 0x002f680000300800 */
[----:B--2---:R-:W2:Y:S04]  /*13190*/  LDL.LU R26, [R1+0x1188] ;  /* 0x00118800011a7983 */ /* 0x004ea80000300800 */
[----:B---3--:R-:W3:Y:S04]  /*131a0*/  LDL.LU R27, [R1+0x1184] ;  /* 0x00118400011b7983 */ /* 0x008ee80000300800 */
[----:B----4-:R-:W4:Y:S04]  /*131b0*/  LDL.LU R28, [R1+0x1180] ;  /* 0x00118000011c7983 */ /* 0x010f280000300800 */
[----:B------:R0:W-:Y:S04]  /*131c0*/  STS.U8 [R4+UR4+0x2e80], R2 ;  /* 0x002e800204007988 */ /* 0x0001e80008000004 */
[----:B0-----:R-:W2:Y:S04]  /*131d0*/  LDL.LU R2, [R1+0x3f4] ;  /* 0x0003f40001027983 */ /* 0x001ea80000300800 */
        /* <DEDUP_REMOVED lines=11> */
[----:B--2---:R0:W-:Y:S04]  /*13290*/  STL [R1+0x117c], R2 ;  /* 0x00117c0201007387 */ /* 0x0041e80000100800 */
[----:B0-----:R-:W2:Y:S04]  /*132a0*/  LDL.LU R2, [R1+0x3f8] ;  /* 0x0003f80001027983 */ /* 0x001ea80000300800 */
[----:B------:R-:W5:Y:S04]  /*132b0*/  LDL.LU R0, [R1+0x3b8] ;  /* 0x0003b80001007983 */ /* 0x000f680000300800 */
[----:B------:R-:W5:Y:S04]  /*132c0*/  LDL.LU R18, [R1+0x3b4] ;  /* 0x0003b40001127983 */ /* 0x000f680000300800 */
[----:B------:R0:W-:Y:S04]  /*132d0*/  STS.U8 [R4+UR4+0xac0], R9 ;  /* 0x000ac00904007988 */ /* 0x0001e80008000004 */
[----:B------:R-:W5:Y:S04]  /*132e0*/  LDL.LU R20, [R1+0x378] ;  /* 0x0003780001147983 */ /* 0x000f680000300800 */
[----:B------:R1:W-:Y:S04]  /*132f0*/  STS.U8 [R4+UR4+0x1e80], R12 ;  /* 0x001e800c04007988 */ /* 0x0003e80008000004 */
[----:B0-----:R-:W5:Y:S04]  /*13300*/  LDL.LU R9, [R1+0x2b8] ;  /* 0x0002b80001097983 */ /* 0x001f680000300800 */
        /* <DEDUP_REMOVED lines=9> */
[----:B-1----:R-:W5:Y:S04]  /*133a0*/  LDL.LU R12, [R1+0x174] ;  /* 0x00017400010c7983 */ /* 0x002f680000300800 */
        /* <DEDUP_REMOVED lines=11> */
[----:B---3--:R-:W3:Y:S04]  /*13460*/  LDL.LU R23, [R1+0x70] ;  /* 0x0000700001177983 */ /* 0x008ee80000300800 */
[----:B------:R1:W-:Y:S04]  /*13470*/  STS.U8 [R4+UR4+0x3680], R22 ;  /* 0x0036801604007988 */ /* 0x0003e80008000004 */
[----:B----4-:R4:W-:Y:S04]  /*13480*/  STS.U8 [R4+UR4+0x3a80], R28 ;  /* 0x003a801c04007988 */ /* 0x0109e80008000004 */
[----:B------:R1:W-:Y:S04]  /*13490*/  STS.U8 [R4+UR4+0x12c0], R3 ;  /* 0x0012c00304007988 */ /* 0x0003e80008000004 */
[----:B------:R-:W-:Y:S04]  /*134a0*/  STS.U8 [R4+UR4+0x3ac0], R27 ;  /* 0x003ac01b04007988 */ /* 0x000fe80008000004 */
[----:B0-----:R-:W3:Y:S04]  /*134b0*/  LDL.LU R21, [R1+0x40] ;  /* 0x0000400001157983 */ /* 0x001ee80000300800 */
[----:B-1----:R-:W3:Y:S04]  /*134c0*/  LDL.LU R22, [R1+0x30] ;  /* 0x0000300001167983 */ /* 0x002ee80000300800 */
[----:B----4-:R-:W4:Y:S04]  /*134d0*/  LDL.LU R28, [R1+0x2f4] ;  /* 0x0002f400011c7983 */ /* 0x010f280000300800 */
[----:B------:R0:W-:Y:S01]  /*134e0*/  STL [R1+0x1150], R27 ;  /* 0x0011501b01007387 */ /* 0x0001e20000100800 */
[----:B------:R-:W-:-:S03]  /*134f0*/  LOP3.LUT R3, R19, 0x30, RZ, 0x3c, !PT ;  /* 0x0000003013037812 */ /* 0x000fc600078e3cff */
[----:B------:R-:W-:Y:S04]  /*13500*/  STS.U8 [R4+UR4+0x3ec0], R26 ;  /* 0x003ec01a04007988 */ /* 0x000fe80008000004 */
[----:B------:R-:W-:Y:S04]  /*13510*/  STS.U8 [R4+UR4+0x3e80], R24 ;  /* 0x003e801804007988 */ /* 0x000fe80008000004 */
[----:B0-----:R-:W3:Y:S04]  /*13520*/  LDL.LU R27, [R1+0x2f8] ;  /* 0x0002f800011b7983 */ /* 0x001ee80000300800 */
[----:B------:R0:W-:Y:S04]  /*13530*/  STL [R1+0x1154], R26 ;  /* 0x0011541a01007387 */ /* 0x0001e80000100800 */
[----:B0-----:R-:W3:Y:S04]  /*13540*/  LDL.LU R26, [R1+0x334] ;  /* 0x00033400011a7983 */ /* 0x001ee80000300800 */
[----:B------:R-:W3:Y:S04]  /*13550*/  LDL.LU R4, [R1+0x338] ;  /* 0x0003380001047983 */ /* 0x000ee80000300800 */
[----:B------:R0:W-:Y:S04]  /*13560*/  STL [R1+0x1158], R24 ;  /* 0x0011581801007387 */ /* 0x0001e80000100800 */
[----:B0-----:R-:W3:Y:S04]  /*13570*/  LDL.LU R24, [R1+0x374] ;  /* 0x0003740001187983 */ /* 0x001ee80000300800 */
[----:B--2---:R0:W-:Y:S04]  /*13580*/  STS.U8 [R3+UR4+0x300], R2 ;  /* 0x0003000203007988 */ /* 0x0041e80008000004 */
[----:B0-----:R-:W2:Y:S04]  /*13590*/  LDL.LU R2, [R1+0x117c] ;  /* 0x00117c0001027983 */ /* 0x001ea80000300800 */
[----:B-----5:R-:W-:Y:S04]  /*135a0*/  STS.U8 [R3+UR4+0x740], R0 ;  /* 0x0007400003007988 */ /* 0x020fe80008000004 */
[----:B------:R-:W-:Y:S04]  /*135b0*/  STS.U8 [R3+UR4+0x700], R18 ;  /* 0x0007001203007988 */ /* 0x000fe80008000004 */
[----:B------:R-:W-:Y:S04]  /*135c0*/  STS.U8 [R3+UR4+0xb00], R20 ;  /* 0x000b001403007988 */ /* 0x000fe80008000004 */
[----:B---3--:R-:W-:Y:S04]  /*135d0*/  STS.U8 [R3+UR4+0xb40], R24 ;  /* 0x000b401803007988 */ /* 0x008fe80008000004 */
[----:B--2---:R0:W-:Y:S04]  /*135e0*/  STS.U8 [R3+UR4+0x340], R2 ;  /* 0x0003400203007988 */ /* 0x0041e80008000004 */
[----:B0-----:R-:W2:Y:S04]  /*135f0*/  LDL.LU R2, [R1+0x1178] ;  /* 0x0011780001027983 */ /* 0x001ea80000300800 */
[----:B------:R-:W3:Y:S04]  /*13600*/  LDL.LU R0, [R1+0x1174] ;  /* 0x0011740001007983 */ /* 0x000ee80000300800 */
[----:B------:R-:W5:Y:S04]  /*13610*/  LDL.LU R18, [R1+0x1170] ;  /* 0x0011700001127983 */ /* 0x000f680000300800 */
[----:B------:R-:W2:Y:S04]  /*13620*/  LDL.LU R20, [R1+0x116c] ;  /* 0x00116c0001147983 */ /* 0x000ea80000300800 */
[----:B------:R-:W2:Y:S04]  /*13630*/  LDL.LU R24, [R1+0x370] ;  /* 0x0003700001187983 */ /* 0x000ea80000300800 */
[----:B--2---:R0:W-:Y:S04]  /*13640*/  STL [R1+0x115c], R24 ;  /* 0x00115c1801007387 */ /* 0x0041e80000100800 */
[----:B0-----:R-:W2:Y:S04]  /*13650*/  LDL.LU R24, [R1+0x3ac] ;  /* 0x0003ac0001187983 */ /* 0x001ea80000300800 */
[----:B--2---:R0:W-:Y:S04]  /*13660*/  STL [R1+0x1160], R24 ;  /* 0x0011601801007387 */ /* 0x0041e80000100800 */
[----:B0-----:R-:W2:Y:S04]  /*13670*/  LDL.LU R24, [R1+0x3b0] ;  /* 0x0003b00001187983 */ /* 0x001ea80000300800 */
[----:B--2---:R0:W-:Y:S04]  /*13680*/  STL [R1+0x1164], R24 ;  /* 0x0011641801007387 */ /* 0x0041e80000100800 */
[----:B0-----:R-:W2:Y:S04]  /*13690*/  LDL.LU R24, [R1+0x3ec] ;  /* 0x0003ec0001187983 */ /* 0x001ea80000300800 */
        /* <DEDUP_REMOVED lines=13> */
[----:B------:R-:W2:Y:S04]  /*13770*/  LDL.LU R26, [R1+0x36c] ;  /* 0x00036c00011a7983 */ /* 0x000ea80000300800 */
        /* <DEDUP_REMOVED lines=9> */
[----:B------:R0:W-:Y:S04]  /*13810*/  STS.U8 [R3+UR4+0x3300], R25 ;  /* 0x0033001903007988 */ /* 0x0001e80008000004 */
[----:B------:R-:W2:Y:S04]  /*13820*/  LDL.LU R17, [R1+0x22c] ;  /* 0x00022c0001117983 */ /* 0x000ea80000300800 */
[----:B------:R1:W-:Y:S04]  /*13830*/  STS.U8 [R3+UR4+0x3340], R23 ;  /* 0x0033401703007988 */ /* 0x0003e80008000004 */
[----:B------:R0:W-:Y:S04]  /*13840*/  STS.U8 [R3+UR4+0xf40], R4 ;  /* 0x000f400403007988 */ /* 0x0001e80008000004 */
[----:B------:R0:W-:Y:S04]  /*13850*/  STS.U8 [R3+UR4+0x3740], R21 ;  /* 0x0037401503007988 */ /* 0x0001e80008000004 */
[----:B------:R1:W-:Y:S04]  /*13860*/  STS.U8 [R3+UR4+0x1b00], R6 ;  /* 0x001b000603007988 */ /* 0x0003e80008000004 */
[----:B------:R3:W-:Y:S04]  /*13870*/  STS.U8 [R3+UR4+0x1f00], R7 ;  /* 0x001f000703007988 */ /* 0x0007e80008000004 */
[----:B0-----:R-:W2:Y:S04]  /*13880*/  LDL.LU R25, [R1+0x1f0] ;  /* 0x0001f00001197983 */ /* 0x001ea80000300800 */
[----:B-1----:R-:W2:Y:S01]  /*13890*/  LDL.LU R23, [R1+0x1ac] ;  /* 0x0001ac0001177983 */ /* 0x002ea20000300800 */
[----:B------:R-:W-:-:S03]  /*138a0*/  LOP3.LUT R4, R19, 0x38, RZ, 0x3c, !PT ;  /* 0x0000003813047812 */ /* 0x000fc600078e3cff */
[----:B------:R-:W2:Y:S04]  /*138b0*/  LDL.LU R21, [R1+0x170] ;  /* 0x0001700001157983 */ /* 0x000ea80000300800 */
[----:B------:R-:W2:Y:S04]  /*138c0*/  LDL.LU R19, [R1+0x16c] ;  /* 0x00016c0001137983 */ /* 0x000ea80000300800 */
[----:B------:R-:W2:Y:S04]  /*138d0*/  LDL.LU R6, [R1+0x130] ;  /* 0x0001300001067983 */ /* 0x000ea80000300800 */
[----:B------:R0:W-:Y:S04]  /*138e0*/  STS.U8 [R3+UR4+0x3700], R22 ;  /* 0x0037001603007988 */ /* 0x0001e80008000004 */
[----:B---3--:R-:W3:Y:S04]  /*138f0*/  LDL.LU R7, [R1+0x12c] ;  /* 0x00012c0001077983 */ /* 0x008ee80000300800 */
[----:B----4-:R1:W-:Y:S04]  /*13900*/  STS.U8 [R3+UR4+0x1340], R28 ;  /* 0x0013401c03007988 */ /* 0x0103e80008000004 */
[----:B------:R4:W-:Y:S04]  /*13910*/  STS.U8 [R3+UR4+0x2340], R14 ;  /* 0x0023400e03007988 */ /* 0x0009e80008000004 */
[----:B------:R0:W-:Y:S04]  /*13920*/  STS.U8 [R3+UR4+0x2b00], R13 ;  /* 0x002b000d03007988 */ /* 0x0001e80008000004 */
[----:B------:R0:W-:Y:S04]  /*13930*/  STS.U8 [R3+UR4+0x2f00], R15 ;  /* 0x002f000f03007988 */ /* 0x0001e80008000004 */
[----:B------:R-:W-:Y:S04]  /*13940*/  STS.U8 [R3+UR4+0x3b00], R20 ;  /* 0x003b001403007988 */ /* 0x000fe80008000004 */
[----:B-----5:R-:W-:Y:S04]  /*13950*/  STS.U8 [R3+UR4+0x3b40], R18 ;  /* 0x003b401203007988 */ /* 0x020fe80008000004 */
[----:B0-----:R-:W5:Y:S04]  /*13960*/  LDL.LU R22, [R1+0xec] ;  /* 0x0000ec0001167983 */ /* 0x001f680000300800 */
[----:B------:R-:W-:Y:S04]  /*13970*/  STS.U8 [R3+UR4+0x3f40], R0 ;  /* 0x003f400003007988 */ /* 0x000fe80008000004 */
[----:B-1----:R-:W3:Y:S04]  /*13980*/  LDL.LU R28, [R1+0xe8] ;  /* 0x0000e800011c7983 */ /* 0x002ee80000300800 */
[----:B----4-:R-:W4:Y:S04]  /*13990*/  LDL.LU R14, [R1+0x6c] ;  /* 0x00006c00010e7983 */ /* 0x010f280000300800 */
[----:B------:R-:W-:Y:S04]  /*139a0*/  STS.U8 [R3+UR4+0x3f00], R2 ;  /* 0x003f000203007988 */ /* 0x000fe80008000004 */
[----:B------:R-:W3:Y:S04]  /*139b0*/  LDL.LU R13, [R1+0x68] ;  /* 0x00006800010d7983 */ /* 0x000ee80000300800 */
[----:B------:R-:W3:Y:S04]  /*139c0*/  LDL.LU R15, [R1+0xc] ;  /* 0x00000c00010f7983 */ /* 0x000ee80000300800 */
[----:B--2---:R0:W-:Y:S04]  /*139d0*/  STS.U8 [R4+UR4+0x380], R24 ;  /* 0x0003801804007988 */ /* 0x0041e80008000004 */
[----:B0-----:R-:W2:Y:S04]  /*139e0*/  LDL.LU R24, [R1+0x1168] ;  /* 0x0011680001187983 */ /* 0x001ea80000300800 */
[----:B--2---:R0:W-:Y:S04]  /*139f0*/  STS.U8 [R4+UR4+0x3c0], R24 ;  /* 0x0003c01804007988 */ /* 0x0041e80008000004 */
[----:B0-----:R-:W2:Y:S04]  /*13a00*/  LDL.LU R24, [R1+0x1164] ;  /* 0x0011640001187983 */ /* 0x001ea80000300800 */
[----:B--2---:R0:W-:Y:S04]  /*13a10*/  STS.U8 [R4+UR4+0x7c0], R24 ;  /* 0x0007c01804007988 */ /* 0x0041e80008000004 */
[----:B0-----:R-:W2:Y:S04]  /*13a20*/  LDL.LU R24, [R1+0x1160] ;  /* 0x0011600001187983 */ /* 0x001ea80000300800 */
[----:B--2---:R0:W-:Y:S04]  /*13a30*/  STS.U8 [R4+UR4+0x780], R24 ;  /* 0x0007801804007988 */ /* 0x0041e80008000004 */
[----:B0-----:R-:W2:Y:S04]  /*13a40*/  LDL.LU R24, [R1+0x115c] ;  /* 0x00115c0001187983 */ /* 0x001ea80000300800 */
[----:B------:R-:W-:Y:S04]  /*13a50*/  STS.U8 [R4+UR4+0xbc0], R26 ;  /* 0x000bc01a04007988 */ /* 0x000fe80008000004 */
[----:B------:R-:W-:Y:S04]  /*13a60*/  STS.U8 [R4+UR4+0xfc0], R27 ;  /* 0x000fc01b04007988 */ /* 0x000fe80008000004 */
[----:B--2---:R0:W-:Y:S04]  /*13a70*/  STS.U8 [R4+UR4+0xb80], R24 ;  /* 0x000b801804007988 */ /* 0x0041e80008000004 */
[----:B------:R1:W-:Y:S04]  /*13a80*/  STS.U8 [R4+UR4+0xf80], R29 ;  /* 0x000f801d04007988 */ /* 0x0003e80008000004 */
[----:B------:R2:W-:Y:S04]  /*13a90*/  STS.U8 [R4+UR4+0x1380], R9 ;  /* 0x0013800904007988 */ /* 0x0005e80008000004 */
[----:B------:R1:W-:Y:S04]  /*13aa0*/  STS.U8 [R4+UR4+0x13c0], R10 ;  /* 0x0013c00a04007988 */ /* 0x0003e80008000004 */
[----:B------:R1:W-:Y:S04]  /*13ab0*/  STS.U8 [R4+UR4+0x17c0], R8 ;  /* 0x0017c00804007988 */ /* 0x0003e80008000004 */
[----:B0-----:R-:W4:Y:S04]  /*13ac0*/  LDL.LU R24, [R1+0x1158] ;  /* 0x0011580001187983 */ /* 0x001f280000300800 */
[----:B------:R-:W4:Y:S04]  /*13ad0*/  LDL.LU R26, [R1+0x1154] ;  /* 0x00115400011a7983 */ /* 0x000f280000300800 */
[----:B------:R-:W4:Y:S04]  /*13ae0*/  LDL.LU R27, [R1+0x1150] ;  /* 0x00115000011b7983 */ /* 0x000f280000300800 */
[----:B-1----:R-:W4:Y:S04]  /*13af0*/  LDL.LU R29, [R1+0x114c] ;  /* 0x00114c00011d7983 */ /* 0x002f280000300800 */
[----:B--2---:R-:W2:Y:S04]  /*13b00*/  LDL.LU R9, [R1+0x1148] ;  /* 0x0011480001097983 */ /* 0x004ea80000300800 */
[----:B------:R-:W2:Y:S04]  /*13b10*/  LDL.LU R10, [R1+0x1144] ;  /* 0x00114400010a7983 */ /* 0x000ea80000300800 */
[----:B------:R-:W2:Y:S04]  /*13b20*/  LDL.LU R8, [R1+0x1140] ;  /* 0x0011400001087983 */ /* 0x000ea80000300800 */
[----:B------:R0:W-:Y:S04]  /*13b30*/  STS.U8 [R4+UR4+0x1780], R5 ;  /* 0x0017800504007988 */ /* 0x0001e80008000004 */
[----:B------:R1:W-:Y:S04]  /*13b40*/  STS.U8 [R4+UR4+0x1b80], R11 ;  /* 0x001b800b04007988 */ /* 0x0003e80008000004 */
[----:B------:R0:W-:Y:S04]  /*13b50*/  STS.U8 [R4+UR4+0x1bc0], R12 ;  /* 0x001bc00c04007988 */ /* 0x0001e80008000004 */
[----:B------:R0:W-:Y:S04]  /*13b60*/  STS.U8 [R4+UR4+0x1fc0], R16 ;  /* 0x001fc01004007988 */ /* 0x0001e80008000004 */
[----:B------:R1:W-:Y:S04]  /*13b70*/  STS.U8 [R4+UR4+0x1f80], R17 ;  /* 0x001f801104007988 */ /* 0x0003e80008000004 */
[----:B------:R3:W-:Y:S04]  /*13b80*/  STS.U8 [R4+UR4+0x2380], R25 ;  /* 0x0023801904007988 */ /* 0x0007e80008000004 */
[----:B0-----:R-:W2:Y:S04]  /*13b90*/  LDL.LU R5, [R1+0x113c] ;  /* 0x00113c0001057983 */ /* 0x001ea80000300800 */
[----:B-1----:R-:W2:Y:S04]  /*13ba0*/  LDL.LU R11, [R1+0x1138] ;  /* 0x00113800010b7983 */ /* 0x002ea80000300800 */
[----:B------:R-:W2:Y:S04]  /*13bb0*/  LDL.LU R12, [R1+0x1134] ;  /* 0x00113400010c7983 */ /* 0x000ea80000300800 */
[----:B------:R-:W2:Y:S04]  /*13bc0*/  LDL.LU R16, [R1+0x1130] ;  /* 0x0011300001107983 */ /* 0x000ea80000300800 */
[----:B------:R-:W2:Y:S04]  /*13bd0*/  LDL.LU R17, [R1+0x112c] ;  /* 0x00112c0001117983 */ /* 0x000ea80000300800 */
[----:B---3--:R-:W3:Y:S04]  /*13be0*/  LDL.LU R25, [R1+0x1128] ;  /* 0x0011280001197983 */ /* 0x008ee80000300800 */
[----:B------:R0:W-:Y:S04]  /*13bf0*/  STS.U8 [R4+UR4+0x23c0], R23 ;  /* 0x0023c01704007988 */ /* 0x0001e80008000004 */
[----:B------:R1:W-:Y:S04]  /*13c00*/  STS.U8 [R4+UR4+0x27c0], R21 ;  /* 0x0027c01504007988 */ /* 0x0003e80008000004 */
[----:B------:R0:W-:Y:S04]  /*13c10*/  STS.U8 [R4+UR4+0x2780], R19 ;  /* 0x0027801304007988 */ /* 0x0001e80008000004 */
[----:B------:R0:W-:Y:S04]  /*13c20*/  STS.U8 [R4+UR4+0x2b80], R6 ;  /* 0x002b800604007988 */ /* 0x0001e80008000004 */
[----:B------:R1:W-:Y:S04]  /*13c30*/  STS.U8 [R4+UR4+0x2bc0], R7 ;  /* 0x002bc00704007988 */ /* 0x0003e80008000004 */
[----:B-----5:R5:W-:Y:S04]  /*13c40*/  STS.U8 [R4+UR4+0x2fc0], R22 ;  /* 0x002fc01604007988 */ /* 0x020be80008000004 */
[----:B0-----:R-:W2:Y:S04]  /*13c50*/  LDL.LU R23, [R1+0x1124] ;  /* 0x0011240001177983 */ /* 0x001ea80000300800 */
[----:B-1----:R-:W2:Y:S04]  /*13c60*/  LDL.LU R21, [R1+0x1120] ;  /* 0x0011200001157983 */ /* 0x002ea80000300800 */
[----:B------:R-:W2:Y:S04]  /*13c70*/  LDL.LU R19, [R1+0x111c] ;  /* 0x00111c0001137983 */ /* 0x000ea80000300800 */
[----:B------:R-:W2:Y:S04]  /*13c80*/  LDL R6, [R1+0x528] ;  /* 0x0005280001067983 */ /* 0x000ea80000100800 */
[----:B------:R-:W2:Y:S04]  /*13c90*/  LDL R7, [R1+0x524] ;  /* 0x0005240001077983 */ /* 0x000ea80000100800 */
[----:B-----5:R-:W5:Y:S04]  /*13ca0*/  LDL.LU R22, [R1+0x1118] ;  /* 0x0011180001167983 */ /* 0x020f680000300800 */
[----:B------:R0:W-:Y:S04]  /*13cb0*/  STS.U8 [R4+UR4+0x2f80], R28 ;  /* 0x002f801c04007988 */ /* 0x0001e80008000004 */
[----:B----4-:R-:W-:Y:S04]  /*13cc0*/  STS.U8 [R4+UR4+0x3380], R14 ;  /* 0x0033800e04007988 */ /* 0x010fe80008000004 */
[----:B------:R-:W-:Y:S04]  /*13cd0*/  STS.U8 [R4+UR4+0x33c0], R13 ;  /* 0x0033c00d04007988 */ /* 0x000fe80008000004 */
[----:B------:R1:W-:Y:S04]  /*13ce0*/  STS.U8 [R4+UR4+0x37c0], R15 ;  /* 0x0037c00f04007988 */ /* 0x0003e80008000004 */
[----:B0-----:R-:W4:Y:S04]  /*13cf0*/  LDL R28, [R1+0xa00] ;  /* 0x000a0000011c7983 */ /* 0x001f280000100800 */
[----:B-1----:R-:W4:Y:S04]  /*13d00*/  LDL R15, [R1+0x514] ;  /* 0x00051400010f7983 */ /* 0x002f280000100800 */
[----:B------:R-:W4:Y:S04]  /*13d10*/  LDL R14, [R1+0xa08] ;  /* 0x000a0800010e7983 */ /* 0x000f280000100800 */
[----:B------:R-:W4:Y:S04]  /*13d20*/  LDL R13, [R1+0x9ec] ;  /* 0x0009ec00010d7983 */ /* 0x000f280000100800 */
[----:B---3--:R0:W-:Y:S01]  /*13d30*/  STS.U8 [R4+UR4+0x3f80], R25 ;  /* 0x003f801904007988 */ /* 0x0081e20008000004 */
[----:B--2---:R-:W-:-:S03]  /*13d40*/  PRMT R12, RZ, 0x7610, R12 ;  /* 0x00007610ff0c7816 */ /* 0x004fc6000000000c */
[----:B0-----:R-:W2:Y:S04]  /*13d50*/  LDL R25, [R1+0xa10] ;  /* 0x000a100001197983 */ /* 0x001ea80000100800 */
[----:B------:R-:W-:Y:S04]  /*13d60*/  STS.U8 [R4+UR4+0x3b80], R19 ;  /* 0x003b801304007988 */ /* 0x000fe80008000004 */
[----:B------:R-:W-:Y:S04]  /*13d70*/  STS.U8 [R4+UR4+0x3bc0], R21 ;  /* 0x003bc01504007988 */ /* 0x000fe80008000004 */
[----:B------:R-:W-:Y:S04]  /*13d80*/  STS.U8 [R4+UR4+0x3fc0], R23 ;  /* 0x003fc01704007988 */ /* 0x000fe80008000004 */
[----:B-----5:R-:W-:Y:S01]  /*13d90*/  STS.U8 [R4+UR4+0x3780], R22 ;  /* 0x0037801604007988 */ /* 0x020fe20008000004 */
[----:B------:R-:W-:Y:S06]  /*13da0*/  BAR.SYNC.DEFER_BLOCKING 0x0 ;  /* 0x0000000000007b1d */ /* 0x000fec0000010000 */
[----:B------:R2:W3:Y:S04]  /*13db0*/  @!P1 LDG.E.U8 R12, desc[UR42][R6.64] ;  /* 0x0000002a060c9981 */ /* 0x0004e8000c1e1100 */
[----:B------:R-:W5:Y:S01]  /*13dc0*/  LDL R7, [R1+0x51c] ;  /* 0x00051c0001077983 */ /* 0x000f620000100800 */
[----:B------:R-:W-:-:S02]  /*13dd0*/  PRMT R29, RZ, 0x7610, R29 ;  /* 0x00007610ff1d7816 */ /* 0x000fc4000000001d */
[----:B------:R-:W-:Y:S01]  /*13de0*/  PRMT R17, RZ, 0x7610, R17 ;  /* 0x00007610ff117816 */ /* 0x000fe20000000011 */
[----:B--2---:R-:W-:-:S05]  /*13df0*/  @!P1 IMAD.MOV.U32 R6, RZ, RZ, R25 ;  /* 0x000000ffff069224 */ /* 0x004fca00078e0019 */
[----:B-----5:R4:W2:Y:S02]  /*13e00*/  @!P1 LDG.E.U8 R29, desc[UR42][R6.64] ;  /* 0x0000002a061d9981 */ /* 0x0208a4000c1e1100 */
[----:B----4-:R-:W-:Y:S02]  /*13e10*/  @!P1 IMAD.MOV.U32 R6, RZ, RZ, R14 ;  /* 0x000000ffff069224 */ /* 0x010fe400078e000e */
[----:B------:R-:W-:-:S05]  /*13e20*/  @!P1 IMAD.MOV.U32 R7, RZ, RZ, R15 ;  /* 0x000000ffff079224 */ /* 0x000fca00078e000f */
[----:B------:R-:W4:Y:S04]  /*13e30*/  @!P1 LDG.E.U8 R17, desc[UR42][R6.64] ;  /* 0x0000002a06119981 */ /* 0x000f28000c1e1100 */
[----:B---3--:R0:W-:Y:S04]  /*13e40*/  STL [R1+0x54], R12 ;  /* 0x0000540c01007387 */ /* 0x0081e80000100800 */
[----:B0-----:R-:W3:Y:S04]  /*13e50*/  LDL R12, [R1+0x9f0] ;  /* 0x0009f000010c7983 */ /* 0x001ee80000100800 */
[----:B--2---:R0:W-:Y:S04]  /*13e60*/  STL [R1+0x50], R29 ;  /* 0x0000501d01007387 */ /* 0x0041e80000100800 */
[----:B------:R-:W2:Y:S04]  /*13e70*/  LDL R25, [R1+0x9e0] ;  /* 0x0009e00001197983 */ /* 0x000ea80000100800 */
[----:B------:R-:W5:Y:S04]  /*13e80*/  LDL R15, [R1+0x9cc] ;  /* 0x0009cc00010f7983 */ /* 0x000f680000100800 */
[----:B------:R-:W2:Y:S04]  /*13e90*/  LDL R14, [R1+0x9d0] ;  /* 0x0009d000010e7983 */ /* 0x000ea80000100800 */
[----:B0-----:R-:W2:Y:S04]  /*13ea0*/  LDL R29, [R1+0x9dc] ;  /* 0x0009dc00011d7983 */ /* 0x001ea80000100800 */
[----:B----4-:R0:W-:Y:S04]  /*13eb0*/  STL [R1+0x4c], R17 ;  /* 0x00004c1101007387 */ /* 0x0101e80000100800 */
[----:B0-----:R-:W4:Y:S04]  /*13ec0*/  LDL.LU R17, [R1+0x1114] ;  /* 0x0011140001117983 */ /* 0x001f280000300800 */
[----:B------:R-:W2:Y:S01]  /*13ed0*/  LDL R7, [R1+0x9fc] ;  /* 0x0009fc0001077983 */ /* 0x000ea20000100800 */
[----:B------:R-:W-:Y:S01]  /*13ee0*/  PRMT R27, RZ, 0x7610, R27 ;  /* 0x00007610ff1b7816 */ /* 0x000fe2000000001b */
[----:B------:R-:W-:-:S02]  /*13ef0*/  @!P1 IMAD.MOV.U32 R6, RZ, RZ, R28 ;  /* 0x000000ffff069224 */ /* 0x000fc400078e001c */
[----:B------:R-:W3:Y:S04]  /*13f00*/  LDL R28, [R1+0x9bc] ;  /* 0x0009bc00011c7983 */ /* 0x000ee80000100800 */
[----:B--2---:R3:W2:Y:S01]  /*13f10*/  @!P1 LDG.E.U8 R27, desc[UR42][R6.64] ;  /* 0x0000002a061b9981 */ /* 0x0046a2000c1e1100 */
[----:B----4-:R-:W-:Y:S02]  /*13f20*/  PRMT R17, RZ, 0x7610, R17 ;  /* 0x00007610ff117816 */ /* 0x010fe40000000011 */
[----:B------:R-:W-:Y:S01]  /*13f30*/  PRMT R9, RZ, 0x7610, R9 ;  /* 0x00007610ff097816 */ /* 0x000fe20000000009 */
[----:B---3--:R-:W-:Y:S02]  /*13f40*/  @!P1 IMAD.MOV.U32 R6, RZ, RZ, R12 ;  /* 0x000000ffff069224 */ /* 0x008fe400078e000c */
[----:B------:R-:W-:-:S05]  /*13f50*/  @!P1 IMAD.MOV.U32 R7, RZ, RZ, R13 ;  /* 0x000000ffff079224 */ /* 0x000fca00078e000d */
[----:B------:R0:W3:Y:S04]  /*13f60*/  @!P1 LDG.E.U8 R17, desc[UR42][R6.64] ;  /* 0x0000002a06119981 */ /* 0x0000e8000c1e1100 */
[----:B--2---:R1:W-:Y:S01]  /*13f70*/  STL [R1+0x48], R27 ;  /* 0x0000481b01007387 */ /* 0x0043e20000100800 */
[----:B0-----:R-:W-:Y:S02]  /*13f80*/  @!P1 IMAD.MOV.U32 R6, RZ, RZ, R25 ;  /* 0x000000ffff069224 */ /* 0x001fe400078e0019 */
[----:B------:R-:W-:Y:S01]  /*13f90*/  @!P1 IMAD.MOV.U32 R7, RZ, RZ, R29 ;  /* 0x000000ffff079224 */ /* 0x000fe200078e001d */
[----:B------:R-:W-:Y:S02]  /*13fa0*/  PRMT R3, RZ, 0x7610, R3 ;  /* 0x00007610ff037816 */ /* 0x000fe40000000003 */
[----:B------:R-:W-:Y:S01]  /*13fb0*/  PRMT R26, RZ, 0x7610, R26 ;  /* 0x00007610ff1a7816 */ /* 0x000fe2000000001a */
[----:B------:R-:W2:Y:S04]  /*13fc0*/  LDL R13, [R1+0x9ac] ;  /* 0x0009ac00010d7983 */ /* 0x000ea80000100800 */
[----:B------:R0:W4:Y:S04]  /*13fd0*/  @!P1 LDG.E.U8 R9, desc[UR42][R6.64] ;  /* 0x0000002a06099981 */ /* 0x000128000c1e1100 */
[----:B------:R-:W2:Y:S04]  /*13fe0*/  LDL R12, [R1+0x9b0] ;  /* 0x0009b000010c7983 */ /* 0x000ea80000100800 */
[----:B-1----:R-:W2:Y:S01]  /*13ff0*/  LDL R27, [R1+0x9c0] ;  /* 0x0009c000011b7983 */ /* 0x002ea20000100800 */
[----:B0-----:R-:W-:-:S02]  /*14000*/  @!P1 IMAD.MOV.U32 R6, RZ, RZ, R14 ;  /* 0x000000ffff069224 */ /* 0x001fc400078e000e */
[----:B-----5:R-:W-:-:S05]  /*14010*/  @!P1 IMAD.MOV.U32 R7, RZ, RZ, R15 ;  /* 0x000000ffff079224 */ /* 0x020fca00078e000f */
[----:B------:R0:W5:Y:S02]  /*14020*/  @!P1 LDG.E.U8 R3, desc[UR42][R6.64] ;  /* 0x0000002a06039981 */ /* 0x000164000c1e1100 */
[----:B0-----:R-:W-:Y:S02]  /*14030*/  @!P1 IMAD.MOV.U32 R7, RZ, RZ, R28 ;  /* 0x000000ffff079224 */ /* 0x001fe400078e001c */
[----:B--2---:R-:W-:-:S05]  /*14040*/  @!P1 IMAD.MOV.U32 R6, RZ, RZ, R27 ;  /* 0x000000ffff069224 */ /* 0x004fca00078e001b */
[----:B------:R-:W2:Y:S04]  /*14050*/  @!P1 LDG.E.U8 R26, desc[UR42][R6.64] ;  /* 0x0000002a061a9981 */ /* 0x000ea8000c1e1100 */
[----:B---3--:R0:W-:Y:S01]  /*14060*/  STL [R1+0x44], R17 ;  /* 0x0000441101007387 */ /* 0x0081e20000100800 */
[----:B------:R-:W-:-:S06]  /*14070*/  PRMT R20, RZ, 0x7610, R20 ;  /* 0x00007610ff147816 */ /* 0x000fcc0000000014 */
[----:B------:R1:W3:Y:S04]  /*14080*/  @!P1 LDG.E.U8 R20, desc[UR42][R12.64] ;  /* 0x0000002a0c149981 */ /* 0x0002e8000c1e1100 */
[----:B0-----:R-:W3:Y:S04]  /*14090*/  LDL.LU R17, [R1+0x1110] ;  /* 0x0011100001117983 */ /* 0x001ee80000300800 */
[----:B----4-:R-:W-:Y:S04]  /*140a0*/  STL [R1+0x1104], R9 ;  /* 0x0011040901007387 */ /* 0x010fe80000100800 */
[----:B------:R-:W1:Y:S04]  /*140b0*/  LDL R25, [R1+0x9a0] ;  /* 0x0009a00001197983 */ /* 0x000e680000100800 */
[----:B------:R-:W4:Y:S04]  /*140c0*/  LDL R15, [R1+0x98c] ;  /* 0x00098c00010f7983 */ /* 0x000f280000100800 */
[----:B------:R-:W3:Y:S04]  /*140d0*/  LDL R14, [R1+0x990] ;  /* 0x00099000010e7983 */ /* 0x000ee80000100800 */
[----:B-----5:R-:W-:Y:S04]  /*140e0*/  STL [R1+0x10fc], R3 ;  /* 0x0010fc0301007387 */ /* 0x020fe80000100800 */
[----:B------:R-:W5:Y:S04]  /*140f0*/  LDL R29, [R1+0x97c] ;  /* 0x00097c00011d7983 */ /* 0x000f680000100800 */
[----:B------:R-:W3:Y:S04]  /*14100*/  LDL R28, [R1+0x980] ;  /* 0x00098000011c7983 */ /* 0x000ee80000100800 */
[----:B------:R-:W3:Y:S04]  /*14110*/  LDL R27, [R1+0x96c] ;  /* 0x00096c00011b7983 */ /* 0x000ee80000100800 */
[----:B--2---:R0:W-:Y:S04]  /*14120*/  STL [R1+0x4], R26 ;  /* 0x0000041a01007387 */ /* 0x0041e80000100800 */
[----:B------:R-:W2:Y:S01]  /*14130*/  LDL R13, [R1+0x99c] ;  /* 0x00099c00010d7983 */ /* 0x000ea20000100800 */
[----:B------:R-:W-:-:S02]  /*14140*/  PRMT R6, RZ, 0x7610, R6 ;  /* 0x00007610ff067816 */ /* 0x000fc40000000006 */
[----:B------:R-:W-:Y:S01]  /*14150*/  PRMT R0, RZ, 0x7610, R0 ;  /* 0x00007610ff007816 */ /* 0x000fe20000000000 */
[----:B0-----:R-:W4:Y:S01]  /*14160*/  LDL R26, [R1+0x970] ;  /* 0x00097000011a7983 */ /* 0x001f220000100800 */
[----:B-1----:R-:W-:-:S05]  /*14170*/  @!P1 IMAD.MOV.U32 R12, RZ, RZ, R25 ;  /* 0x000000ffff0c9224 */ /* 0x002fca00078e0019 */
[----:B--2---:R0:W2:Y:S04]  /*14180*/  @!P1 LDG.E.U8 R6, desc[UR42][R12.64] ;  /* 0x0000002a0c069981 */ /* 0x0040a8000c1e1100 */
[----:B---3--:R1:W-:Y:S01]  /*14190*/  STL [R1+0x110c], R20 ;  /* 0x00110c1401007387 */ /* 0x0083e20000100800 */
[----:B------:R-:W-:Y:S01]  /*141a0*/  PRMT R7, RZ, 0x7610, R7 ;  /* 0x00007610ff077816 */ /* 0x000fe20000000007 */
[----:B0-----:R-:W-:Y:S02]  /*141b0*/  @!P1 IMAD.MOV.U32 R12, RZ, RZ, R14 ;  /* 0x000000ffff0c9224 */ /* 0x001fe400078e000e */
[----:B----4-:R-:W-:-:S05]  /*141c0*/  @!P1 IMAD.MOV.U32 R13, RZ, RZ, R15 ;  /* 0x000000ffff0d9224 */ /* 0x010fca00078e000f */
[----:B------:R0:W3:Y:S02]  /*141d0*/  @!P1 LDG.E.U8 R0, desc[UR42][R12.64] ;  /* 0x0000002a0c009981 */ /* 0x0000e4000c1e1100 */
[----:B0-----:R-:W-:Y:S02]  /*141e0*/  @!P1 IMAD.MOV.U32 R12, RZ, RZ, R28 ;  /* 0x000000ffff0c9224 */ /* 0x001fe400078e001c */
[----:B-----5:R-:W-:-:S05]  /*141f0*/  @!P1 IMAD.MOV.U32 R13, RZ, RZ, R29 ;  /* 0x000000ffff0d9224 */ /* 0x020fca00078e001d */
[----:B------:R0:W4:Y:S04]  /*14200*/  @!P1 LDG.E.U8 R7, desc[UR42][R12.64] ;  /* 0x0000002a0c079981 */ /* 0x000128000c1e1100 */
[----:B--2---:R2:W-:Y:S04]  /*14210*/  STL [R1+0x1108], R6 ;  /* 0x0011080601007387 */ /* 0x0045e80000100800 */
[----:B------:R-:W5:Y:S04]  /*14220*/  LDL R15, [R1+0x508] ;  /* 0x00050800010f7983 */ /* 0x000f680000100800 */
[----:B------:R-:W2:Y:S04]  /*14230*/  LDL R14, [R1+0x50c] ;  /* 0x00050c00010e7983 */ /* 0x000ea80000100800 */
[----:B------:R-:W2:Y:S04]  /*14240*/  LDL R25, [R1+0x4f8] ;  /* 0x0004f80001197983 */ /* 0x000ea80000100800 */
[----:B-1----:R-:W2:Y:S01]  /*14250*/  LDL R20, [R1+0x4fc] ;  /* 0x0004fc0001147983 */ /* 0x002ea20000100800 */
[----:B------:R-:W-:Y:S01]  /*14260*/  PRMT R2, RZ, 0x7610, R2 ;  /* 0x00007610ff027816 */ /* 0x000fe20000000002 */
[----:B0-----:R-:W-:-:S02]  /*14270*/  @!P1 IMAD.MOV.U32 R12, RZ, RZ, R26 ;  /* 0x000000ffff0c9224 */ /* 0x001fc400078e001a */
[----:B------:R-:W-:Y:S01]  /*14280*/  @!P1 IMAD.MOV.U32 R13, RZ, RZ, R27 ;  /* 0x000000ffff0d9224 */ /* 0x000fe200078e001b */
[----:B------:R-:W-:-:S04]  /*14290*/  PRMT R8, RZ, 0x7610, R8 ;  /* 0x00007610ff087816 */ /* 0x000fc80000000008 */
[----:B------:R5:W2:Y:S01]  /*142a0*/  @!P1 LDG.E.U8 R2, desc[UR42][R12.64] ;  /* 0x0000002a0c029981 */ /* 0x000aa2000c1e1100 */
[----:B------:R-:W-:-:S03]  /*142b0*/  PRMT R11, RZ, 0x7610, R11 ;  /* 0x00007610ff0b7816 */ /* 0x000fc6000000000b */
[----:B---3--:R-:W-:Y:S04]  /*142c0*/  STL [R1+0x10f8], R0 ;  /* 0x0010f80001007387 */ /* 0x008fe80000100800 */
[----:B----4-:R0:W-:Y:S04]  /*142d0*/  STL [R1+0x1100], R7 ;  /* 0x0011000701007387 */ /* 0x0101e80000100800 */
[----:B------:R-:W3:Y:S04]  /*142e0*/  LDL R29, [R1+0x520] ;  /* 0x00052000011d7983 */ /* 0x000ee80000100800 */
[----:B------:R-:W4:Y:S04]  /*142f0*/  LDL R28, [R1+0xa14] ;  /* 0x000a1400011c7983 */ /* 0x000f280000100800 */
[----:B------:R-:W3:Y:S04]  /*14300*/  LDL R27, [R1+0x518] ;  /* 0x00051800011b7983 */ /* 0x000ee80000100800 */
[----:B------:R-:W3:Y:S01]  /*14310*/  LDL R26, [R1+0xa0c] ;  /* 0x000a0c00011a7983 */ /* 0x000ee20000100800 */
[----:B-----5:R-:W-:-:S02]  /*14320*/  @!P1 IMAD.MOV.U32 R13, RZ, RZ, R15 ;  /* 0x000000ffff0d9224 */ /* 0x020fc400078e000f */
[----:B--2---:R-:W-:Y:S01]  /*14330*/  @!P1 IMAD.MOV.U32 R12, RZ, RZ, R14 ;  /* 0x000000ffff0c9224 */ /* 0x004fe200078e000e */
[----:B------:R-:W2:Y:S04]  /*14340*/  LDL R15, [R1+0x9f4] ;  /* 0x0009f400010f7983 */ /* 0x000ea80000100800 */
[----:B------:R-:W5:Y:S04]  /*14350*/  LDL R14, [R1+0x9f8] ;  /* 0x0009f800010e7983 */ /* 0x000f680000100800 */
[----:B------:R1:W2:Y:S02]  /*14360*/  @!P1 LDG.E.U8 R8, desc[UR42][R12.64] ;  /* 0x0000002a0c089981 */ /* 0x0002a4000c1e1100 */
[----:B-1----:R-:W-:-:S02]  /*14370*/  @!P1 IMAD.MOV.U32 R12, RZ, RZ, R20 ;  /* 0x000000ffff0c9224 */ /* 0x002fc400078e0014 */
[----:B------:R-:W-:Y:S01]  /*14380*/  @!P1 IMAD.MOV.U32 R13, RZ, RZ, R25 ;  /* 0x000000ffff0d9224 */ /* 0x000fe200078e0019 */
[----:B------:R-:W2:Y:S04]  /*14390*/  LDL R20, [R1+0x9e8] ;  /* 0x0009e80001147983 */ /* 0x000ea80000100800 */
[----:B------:R-:W2:Y:S04]  /*143a0*/  LDL R25, [R1+0x9e4] ;  /* 0x0009e40001197983 */ /* 0x000ea80000100800 */
[----:B------:R1:W2:Y:S04]  /*143b0*/  @!P1 LDG.E.U8 R11, desc[UR42][R12.64] ;  /* 0x0000002a0c0b9981 */ /* 0x0002a8000c1e1100 */
[----:B------:R-:W1:Y:S04]  /*143c0*/  LDL R12, [R1+0x52c] ;  /* 0x00052c00010c7983 */ /* 0x000e680000100800 */
[----:B------:R-:W1:Y:S01]  /*143d0*/  LDL R13, [R1+0x530] ;  /* 0x00053000010d7983 */ /* 0x000e620000100800 */
[----:B------:R-:W-:-:S02]  /*143e0*/  PRMT R6, RZ, 0x7610, R6 ;  /* 0x00007610ff067816 */ /* 0x000fc40000000006 */
[----:B0-----:R-:W-:Y:S02]  /*143f0*/  PRMT R7, RZ, 0x7610, R7 ;  /* 0x00007610ff077816 */ /* 0x001fe40000000007 */
[----:B------:R-:W-:Y:S02]  /*14400*/  PRMT R0, RZ, 0x7610, R0 ;  /* 0x00007610ff007816 */ /* 0x000fe40000000000 */
[----:B------:R-:W-:Y:S02]  /*14410*/  PRMT R9, RZ, 0x7610, R9 ;  /* 0x00007610ff097816 */ /* 0x000fe40000000009 */
[----:B------:R-:W-:Y:S02]  /*14420*/  PRMT R3, RZ, 0x7610, R3 ;  /* 0x00007610ff037816 */ /* 0x000fe40000000003 */
[----:B-1----:R-:W-:-:S04]  /*14430*/  @!P0 LOP3.LUT R13, R13, R12, RZ, 0x3c, !PT ;  /* 0x0000000c0d0d8212 */ /* 0x002fc800078e3cff */
[----:B------:R-:W-:-:S04]  /*14440*/  @!P0 LOP3.LUT R12, R13, R12, RZ, 0x3c, !PT ;  /* 0x0000000c0d0c8212 */ /* 0x000fc800078e3cff */
[----:B------:R-:W-:-:S05]  /*14450*/  @!P0 LOP3.LUT R13, R13, R12, RZ, 0x3c, !PT ;  /* 0x0000000c0d0d8212 */ /* 0x000fca00078e3cff */
[----:B------:R4:W2:Y:S02]  /*14460*/  @!P0 LDG.E.U8 R6, desc[UR42][R12.64] ;  /* 0x0000002a0c068981 */ /* 0x0008a4000c1e1100 */
[----:B----4-:R-:W-:Y:S02]  /*14470*/  @!P0 IMAD.MOV.U32 R12, RZ, RZ, R28 ;  /* 0x000000ffff0c8224 */ /* 0x010fe400078e001c */
[----:B---3--:R-:W-:Y:S01]  /*14480*/  @!P0 IMAD.MOV.U32 R13, RZ, RZ, R29 ;  /* 0x000000ffff0d8224 */ /* 0x008fe200078e001d */
[----:B------:R-:W-:Y:S01]  /*14490*/  PRMT R10, RZ, 0x7610, R10 ;  /* 0x00007610ff0a7816 */ /* 0x000fe2000000000a */
[----:B------:R-:W3:Y:S04]  /*144a0*/  LDL R29, [R1+0x964] ;  /* 0x00096400011d7983 */ /* 0x000ee80000100800 */
[----:B------:R0:W4:Y:S04]  /*144b0*/  @!P0 LDG.E.U8 R7, desc[UR42][R12.64] ;  /* 0x0000002a0c078981 */ /* 0x000128000c1e1100 */
[----:B------:R-:W3:Y:S01]  /*144c0*/  LDL R28, [R1+0x968] ;  /* 0x00096800011c7983 */ /* 0x000ee20000100800 */
[----:B0-----:R-:W-:-:S02]  /*144d0*/  @!P0 IMAD.MOV.U32 R12, RZ, RZ, R26 ;  /* 0x000000ffff0c8224 */ /* 0x001fc400078e001a */
[----:B------:R-:W-:Y:S01]  /*144e0*/  @!P0 IMAD.MOV.U32 R13, RZ, RZ, R27 ;  /* 0x000000ffff0d8224 */ /* 0x000fe200078e001b */
[----:B------:R-:W3:Y:S04]  /*144f0*/  LDL R26, [R1+0x9d8] ;  /* 0x0009d800011a7983 */ /* 0x000ee80000100800 */
[----:B------:R-:W3:Y:S04]  /*14500*/  LDL R27, [R1+0x9d4] ;  /* 0x0009d400011b7983 */ /* 0x000ee80000100800 */
[----:B------:R5:W3:Y:S02]  /*14510*/  @!P0 LDG.E.U8 R0, desc[UR42][R12.64] ;  /* 0x0000002a0c008981 */ /* 0x000ae4000c1e1100 */
[----:B-----5:R-:W-:-:S02]  /*14520*/  @!P0 IMAD.MOV.U32 R12, RZ, RZ, R14 ;  /* 0x000000ffff0c8224 */ /* 0x020fc400078e000e */
[----:B--2---:R-:W-:Y:S01]  /*14530*/  @!P0 IMAD.MOV.U32 R13, RZ, RZ, R15 ;  /* 0x000000ffff0d8224 */ /* 0x004fe200078e000f */
[----:B------:R-:W2:Y:S04]  /*14540*/  LDL R14, [R1+0x9a8] ;  /* 0x0009a800010e7983 */ /* 0x000ea80000100800 */
[----:B------:R-:W2:Y:S04]  /*14550*/  LDL R15, [R1+0x9a4] ;  /* 0x0009a400010f7983 */ /* 0x000ea80000100800 */
[----:B------:R0:W5:Y:S02]  /*14560*/  @!P0 LDG.E.U8 R9, desc[UR42][R12.64] ;  /* 0x0000002a0c098981 */ /* 0x000164000c1e1100 */
[----:B0-----:R-:W-:-:S02]  /*14570*/  @!P0 IMAD.MOV.U32 R12, RZ, RZ, R20 ;  /* 0x000000ffff0c8224 */ /* 0x001fc400078e0014 */
[----:B------:R-:W-:Y:S01]  /*14580*/  @!P0 IMAD.MOV.U32 R13, RZ, RZ, R25 ;  /* 0x000000ffff0d8224 */ /* 0x000fe200078e0019 */
[----:B------:R-:W2:Y:S04]  /*14590*/  LDL R20, [R1+0x998] ;  /* 0x0009980001147983 */ /* 0x000ea80000100800 */
[----:B------:R-:W2:Y:S04]  /*145a0*/  LDL R25, [R1+0x994] ;  /* 0x0009940001197983 */ /* 0x000ea80000100800 */
[----:B------:R0:W2:Y:S04]  /*145b0*/  @!P0 LDG.E.U8 R3, desc[UR42][R12.64] ;  /* 0x0000002a0c038981 */ /* 0x0000a8000c1e1100 */
[----:B------:R-:W0:Y:S04]  /*145c0*/  LDL R12, [R1+0x9b4] ;  /* 0x0009b400010c7983 */ /* 0x000e280000100800 */
[----:B------:R-:W0:Y:S02]  /*145d0*/  LDL R13, [R1+0x9b8] ;  /* 0x0009b800010d7983 */ /* 0x000e240000100800 */
[----:B0-----:R-:W-:-:S04]  /*145e0*/  @!P0 LOP3.LUT R13, R13, R12, RZ, 0x3c, !PT ;  /* 0x0000000c0d0d8212 */ /* 0x001fc800078e3cff */
[----:B------:R-:W-:-:S04]  /*145f0*/  @!P0 LOP3.LUT R12, R13, R12, RZ, 0x3c, !PT ;  /* 0x0000000c0d0c8212 */ /* 0x000fc800078e3cff */
[----:B------:R-:W-:-:S05]  /*14600*/  @!P0 LOP3.LUT R13, R13, R12, RZ, 0x3c, !PT ;  /* 0x0000000c0d0d8212 */ /* 0x000fca00078e3cff */
[----:B------:R-:W4:Y:S04]  /*14610*/  @!P0 LDG.E.U8 R10, desc[UR42][R12.64] ;  /* 0x0000002a0c0a8981 */ /* 0x000f28000c1e1100 */
[----:B------:R-:W4:Y:S04]  /*14620*/  LDL R12, [R1+0x974] ;  /* 0x00097400010c7983 */ /* 0x000f280000100800 */
[----:B------:R-:W4:Y:S01]  /*14630*/  LDL R13, [R1+0x978] ;  /* 0x00097800010d7983 */ /* 0x000f220000100800 */
[----:B------:R-:W-:Y:S02]  /*14640*/  PRMT R4, RZ, 0x7610, R4 ;  /* 0x00007610ff047816 */ /* 0x000fe40000000004 */
[----:B------:R-:W-:-:S06]  /*14650*/  PRMT R16, RZ, 0x7610, R16 ;  /* 0x00007610ff107816 */ /* 0x000fcc0000000010 */
[----:B--2---:R3:W2:Y:S01]  /*14660*/  @!P0 LDG.E.U8 R16, desc[UR42][R14.64] ;  /* 0x0000002a0e108981 */ /* 0x0046a2000c1e1100 */
[----:B------:R-:W-:Y:S01]  /*14670*/  PRMT R18, RZ, 0x7610, R18 ;  /* 0x00007610ff127816 */ /* 0x000fe20000000012 */
[----:B---3--:R-:W-:Y:S02]  /*14680*/  @!P0 IMAD.MOV.U32 R14, RZ, RZ, R28 ;  /* 0x000000ffff0e8224 */ /* 0x008fe400078e001c */
[----:B------:R-:W-:Y:S01]  /*14690*/  @!P0 IMAD.MOV.U32 R15, RZ, RZ, R29 ;  /* 0x000000ffff0f8224 */ /* 0x000fe200078e001d */
[----:B------:R-:W-:Y:S02]  /*146a0*/  PRMT R17, RZ, 0x7610, R17 ;  /* 0x00007610ff117816 */ /* 0x000fe40000000011 */
[----:B------:R-:W-:Y:S01]  /*146b0*/  PRMT R19, RZ, 0x7610, R19 ;  /* 0x00007610ff137816 */ /* 0x000fe20000000013 */
[----:B------:R-:W3:Y:S04]  /*146c0*/  LDL R29, [R1+0x9c4] ;  /* 0x0009c400011d7983 */ /* 0x000ee80000100800 */
[----:B------:R-:W2:Y:S01]  /*146d0*/  LDL R28, [R1+0x9c8] ;  /* 0x0009c800011c7983 */ /* 0x000ea20000100800 */
[----:B----4-:R-:W-:-:S04]  /*146e0*/  @!P0 LOP3.LUT R13, R13, R12, RZ, 0x3c, !PT ;  /* 0x0000000c0d0d8212 */ /* 0x010fc800078e3cff */
[----:B------:R-:W-:-:S04]  /*146f0*/  @!P0 LOP3.LUT R12, R13, R12, RZ, 0x3c, !PT ;  /* 0x0000000c0d0c8212 */ /* 0x000fc800078e3cff */
[----:B------:R-:W-:-:S05]  /*14700*/  @!P0 LOP3.LUT R13, R13, R12, RZ, 0x3c, !PT ;  /* 0x0000000c0d0d8212 */ /* 0x000fca00078e3cff */
[----:B------:R0:W4:Y:S02]  /*14710*/  @!P0 LDG.E.U8 R4, desc[UR42][R12.64] ;  /* 0x0000002a0c048981 */ /* 0x000124000c1e1100 */
[----:B0-----:R-:W-:-:S06]  /*14720*/  PRMT R12, RZ, 0x7610, R12 ;  /* 0x00007610ff0c7816 */ /* 0x001fcc000000000c */
[----:B------:R0:W2:Y:S01]  /*14730*/  @!P0 LDG.E.U8 R12, desc[UR42][R14.64] ;  /* 0x0000002a0e0c8981 */ /* 0x0000a2000c1e1100 */
[----:B------:R-:W-:Y:S01]  /*14740*/  PRMT R13, RZ, 0x7610, R13 ;  /* 0x00007610ff0d7816 */ /* 0x000fe2000000000d */
[----:B0-----:R-:W-:Y:S02]  /*14750*/  @!P0 IMAD.MOV.U32 R14, RZ, RZ, R26 ;  /* 0x000000ffff0e8224 */ /* 0x001fe400078e001a */
[----:B------:R-:W-:Y:S01]  /*14760*/  @!P0 IMAD.MOV.U32 R15, RZ, RZ, R27 ;  /* 0x000000ffff0f8224 */ /* 0x000fe200078e001b */
[----:B------:R-:W2:Y:S04]  /*14770*/  LDL R26, [R1+0x988] ;  /* 0x00098800011a7983 */ /* 0x000ea80000100800 */
[----:B------:R-:W2:Y:S04]  /*14780*/  LDL R27, [R1+0x984] ;  /* 0x00098400011b7983 */ /* 0x000ea80000100800 */
[----:B------:R0:W2:Y:S02]  /*14790*/  @!P0 LDG.E.U8 R18, desc[UR42][R14.64] ;  /* 0x0000002a0e128981 */ /* 0x0000a4000c1e1100 */
[----:B0-----:R-:W-:-:S02]  /*147a0*/  @!P0 IMAD.MOV.U32 R14, RZ, RZ, R20 ;  /* 0x000000ffff0e8224 */ /* 0x001fc400078e0014 */
[----:B------:R-:W-:Y:S01]  /*147b0*/  @!P0 IMAD.MOV.U32 R15, RZ, RZ, R25 ;  /* 0x000000ffff0f8224 */ /* 0x000fe200078e0019 */
[----:B------:R-:W2:Y:S01]  /*147c0*/  LDL R20, [R1+0x4f4] ;  /* 0x0004f40001147983 */ /* 0x000ea20000100800 */
[----:B------:R-:W-:Y:S02]  /*147d0*/  PRMT R21, RZ, 0x7610, R21 ;  /* 0x00007610ff157816 */ /* 0x000fe40000000015 */
[----:B------:R-:W-:Y:S02]  /*147e0*/  PRMT R22, RZ, 0x7610, R22 ;  /* 0x00007610ff167816 */ /* 0x000fe40000000016 */
[----:B------:R-:W-:Y:S01]  /*147f0*/  PRMT R23, RZ, 0x7610, R23 ;  /* 0x00007610ff177816 */ /* 0x000fe20000000017 */
[----:B------:R0:W2:Y:S04]  /*14800*/  @!P0 LDG.E.U8 R13, desc[UR42][R14.64] ;  /* 0x0000002a0e0d8981 */ /* 0x0000a8000c1e1100 */
[----:B------:R-:W2:Y:S04]  /*14810*/  LDL R25, [R1+0x4f0] ;  /* 0x0004f00001197983 */ /* 0x000ea80000100800 */
[----:B------:R-:W0:Y:S04]  /*14820*/  LDL R14, [R1+0x500] ;  /* 0x00050000010e7983 */ /* 0x000e280000100800 */
[----:B------:R-:W0:Y:S02]  /*14830*/  LDL R15, [R1+0x504] ;  /* 0x00050400010f7983 */ /* 0x000e240000100800 */
[----:B0-----:R-:W-:-:S04]  /*14840*/  @!P0 LOP3.LUT R15, R15, R14, RZ, 0x3c, !PT ;  /* 0x0000000e0f0f8212 */ /* 0x001fc800078e3cff */
[----:B------:R-:W-:-:S04]  /*14850*/  @!P0 LOP3.LUT R14, R15, R14, RZ, 0x3c, !PT ;  /* 0x0000000e0f0e8212 */ /* 0x000fc800078e3cff */
[----:B------:R-:W-:-:S05]  /*14860*/  @!P0 LOP3.LUT R15, R15, R14, RZ, 0x3c, !PT ;  /* 0x0000000e0f0f8212 */ /* 0x000fca00078e3cff */
[----:B------:R0:W2:Y:S04]  /*14870*/  @!P0 LDG.E.U8 R17, desc[UR42][R14.64] ;  /* 0x0000002a0e118981 */ /* 0x0000a8000c1e1100 */
        /* <DEDUP_REMOVED lines=11> */
[----:B------:R2:W4:Y:S02]  /*14930*/  @!P0 LDG.E.U8 R21, desc[UR42][R14.64] ;  /* 0x0000002a0e158981 */ /* 0x000524000c1e1100 */
[----:B--2---:R-:W-:Y:S02]  /*14940*/  @!P0 IMAD.MOV.U32 R14, RZ, RZ, R28 ;  /* 0x000000ffff0e8224 */ /* 0x004fe400078e001c */
[----:B---3--:R-:W-:-:S05]  /*14950*/  @!P0 IMAD.MOV.U32 R15, RZ, RZ, R29 ;  /* 0x000000ffff0f8224 */ /* 0x008fca00078e001d */
[----:B------:R0:W2:Y:S02]  /*14960*/  @!P0 LDG.E.U8 R22, desc[UR42][R14.64] ;  /* 0x0000002a0e168981 */ /* 0x0000a4000c1e1100 */
[----:B0-----:R-:W-:Y:S02]  /*14970*/  @!P0 IMAD.MOV.U32 R14, RZ, RZ, R26 ;  /* 0x000000ffff0e8224 */ /* 0x001fe400078e001a */
[----:B------:R-:W-:-:S05]  /*14980*/  @!P0 IMAD.MOV.U32 R15, RZ, RZ, R27 ;  /* 0x000000ffff0f8224 */ /* 0x000fca00078e001b */
[----:B------:R0:W3:Y:S02]  /*14990*/  @!P0 LDG.E.U8 R23, desc[UR42][R14.64] ;  /* 0x0000002a0e178981 */ /* 0x0000e4000c1e1100 */
[----:B0-----:R-:W-:Y:S02]  /*149a0*/  @!P0 IMAD.MOV.U32 R14, RZ, RZ, R20 ;  /* 0x000000ffff0e8224 */ /* 0x001fe400078e0014 */
[----:B------:R-:W0:Y:S04]  /*149b0*/  LDS.U8 R20, [R5+UR4] ;  /* 0x0000000405147984 */ /* 0x000e280008000000 */
[----:B0-----:R-:W-:Y:S04]  /*149c0*/  STL [R1+0x38], R20 ;  /* 0x0000381401007387 */ /* 0x001fe80000100800 */
[----:B------:R-:W0:Y:S04]  /*149d0*/  LDS.U8 R20, [R5+UR4+0x88] ;  /* 0x0000880405147984 */ /* 0x000e280008000000 */
        /* <DEDUP_REMOVED lines=55> */
[----:B------:R-:W0:Y:S01]  /*14d50*/  LDS.U8 R20, [R5+UR4+0x3888] ;  /* 0x0038880405147984 */ /* 0x000e220008000000 */
[----:B------:R-:W-:Y:S01]  /*14d60*/  PRMT R24, RZ, 0x7610, R24 ;  /* 0x00007610ff187816 */ /* 0x000fe20000000018 */
[----:B------:R-:W-:-:S05]  /*14d70*/  @!P0 IMAD.MOV.U32 R15, RZ, RZ, R25 ;  /* 0x000000ffff0f8224 */ /* 0x000fca00078e0019 */
[----:B------:R1:W2:Y:S04]  /*14d80*/  @!P0 LDG.E.U8 R24, desc[UR42][R14.64] ;  /* 0x0000002a0e188981 */ /* 0x0002a8000c1e1100 */
[----:B0-----:R-:W-:Y:S04]  /*14d90*/  STL [R1+0x3f8], R20 ;  /* 0x0003f81401007387 */ /* 0x001fe80000100800 */
[----:B------:R-:W0:Y:S01]  /*14da0*/  LDS.U8 R20, [R5+UR4+0x3808] ;  /* 0x0038080405147984 */ /* 0x000e220008000000 */
[C---:B-1----:R-:W-:Y:S02]  /*14db0*/  LOP3.LUT R14, R5.reuse, 0x110, RZ, 0x3c, !PT ;  /* 0x00000110050e7812 */ /* 0x042fe400078e3cff */
[----:B------:R-:W-:-:S02]  /*14dc0*/  LOP3.LUT R15, R5, 0x20, RZ, 0x3c, !PT ;  /* 0x00000020050f7812 */ /* 0x000fc400078e3cff */
[C---:B------:R-:W-:Y:S02]  /*14dd0*/  LOP3.LUT R25, R5.reuse, 0x130, RZ, 0x3c, !PT ;  /* 0x0000013005197812 */ /* 0x040fe400078e3cff */
[C---:B------:R-:W-:Y:S02]  /*14de0*/  LOP3.LUT R26, R5.reuse, 0x40, RZ, 0x3c, !PT ;  /* 0x00000040051a7812 */ /* 0x040fe400078e3cff */
[C---:B------:R-:W-:Y:S02]  /*14df0*/  LOP3.LUT R27, R5.reuse, 0x150, RZ, 0x3c, !PT ;  /* 0x00000150051b7812 */ /* 0x040fe400078e3cff */
[C---:B------:R-:W-:Y:S02]  /*14e00*/  LOP3.LUT R28, R5.reuse, 0x60, RZ, 0x3c, !PT ;  /* 0x00000060051c7812 */ /* 0x040fe400078e3cff */
[----:B------:R-:W-:Y:S01]  /*14e10*/  LOP3.LUT R29, R5, 0x170, RZ, 0x3c, !PT ;  /* 0x00000170051d7812 */ /* 0x000fe200078e3cff */
[----:B0-----:R-:W-:Y:S04]  /*14e20*/  STL [R1+0x400], R20 ;  /* 0x0004001401007387 */ /* 0x001fe80000100800 */
[----:B------:R-:W0:Y:S04]  /*14e30*/  LDS.U8 R20, [R5+UR4+0x3880] ;  /* 0x0038800405147984 */ /* 0x000e280008000000 */
[----:B------:R-:W1:Y:S04]  /*14e40*/  LDS.U8 R5, [R14+UR4] ;  /* 0x000000040e057984 */ /* 0x000e680008000000 */
[----:B0-----:R-:W-:Y:S04]  /*14e50*/  STL [R1+0x3f4], R20 ;  /* 0x0003f41401007387 */ /* 0x001fe80000100800 */
[----:B------:R-:W0:Y:S04]  /*14e60*/  LDS.U8 R20, [R14+UR4+0x88] ;  /* 0x000088040e147984 */ /* 0x000e280008000000 */
[----:B-1----:R-:W-:Y:S04]  /*14e70*/  STL [R1+0x128], R5 ;  /* 0x0001280501007387 */ /* 0x002fe80000100800 */
[----:B------:R-:W1:Y:S04]  /*14e80*/  LDS.U8 R5, [R14+UR4+0x8] ;  /* 0x000008040e057984 */ /* 0x000e680008000000 */
        /* <DEDUP_REMOVED lines=59> */
[----:B------:R-:W1:Y:S04]  /*15240*/  LDS.U8 R5, [R15+UR4] ;  /* 0x000000040f057984 */ /* 0x000e680008000000 */
[----:B------:R-:W-:Y:S04]  /*15250*/  LDS.U8 R14, [R15+UR4+0x88] ;  /* 0x000088040f0e7984 */ /* 0x000fe80008000000 */
        /* <DEDUP_REMOVED lines=60> */
[----:B------:R-:W2:Y:S04]  /*15620*/  LDS.U8 R15, [R25+UR4] ;  /* 0x00000004190f7984 */ /* 0x000ea80008000000 */
[----:B0-----:R-:W-:Y:S04]  /*15630*/  STL [R1+0x420], R20 ;  /* 0x0004201401007387 */ /* 0x001fe80000100800 */
[----:B------:R-:W0:Y:S04]  /*15640*/  LDS.U8 R20, [R25+UR4+0x88] ;  /* 0x0000880419147984 */ /* 0x000e280008000000 */
[----:B-1----:R-:W-:Y:S04]  /*15650*/  STL [R1+0x414], R5 ;  /* 0x0004140501007387 */ /* 0x002fe80000100800 */
[----:B------:R-:W1:Y:S04]  /*15660*/  LDS.U8 R5, [R25+UR4+0x8] ;  /* 0x0000080419057984 */ /* 0x000e680008000000 */
[----:B--2---:R-:W-:Y:S04]  /*15670*/  STL [R1+0x148], R15 ;  /* 0x0001480f01007387 */ /* 0x004fe80000100800 */
[----:B------:R-:W2:Y:S04]  /*15680*/  LDS.U8 R15, [R25+UR4+0x80] ;  /* 0x00008004190f7984 */ /* 0x000ea80008000000 */
        /* <DEDUP_REMOVED lines=57> */
[----:B------:R-:W1:Y:S04]  /*15a20*/  LDS.U8 R5, [R26+UR4] ;  /* 0x000000041a057984 */ /* 0x000e680008000000 */
[----:B--2---:R-:W-:Y:S04]  /*15a30*/  STL [R1+0x4a0], R15 ;  /* 0x0004a00f01007387 */ /* 0x004fe80000100800 */
[----:B------:R-:W2:Y:S04]  /*15a40*/  LDS.U8 R25, [R26+UR4+0x8] ;  /* 0x000008041a197984 */ /* 0x000ea80008000000 */
[----:B------:R-:W-:Y:S04]  /*15a50*/  LDS.U8 R15, [R26+UR4+0x88] ;  /* 0x000088041a0f7984 */ /* 0x000fe80008000000 */
[----:B0-----:R-:W-:Y:S04]  /*15a60*/  STL [R1+0x494], R20 ;  /* 0x0004941401007387 */ /* 0x001fe80000100800 */
[----:B-1----:R-:W-:Y:S04]  /*15a70*/  STL [R1+0xd4], R5 ;  /* 0x0000d40501007387 */ /* 0x002fe80000100800 */
[----:B------:R-:W0:Y:S04]  /*15a80*/  LDS.U8 R5, [R26+UR4+0x80] ;  /* 0x000080041a057984 */ /* 0x000e280008000000 */
        /* <DEDUP_REMOVED lines=56> */
[----:B------:R-:W2:Y:S04]  /*15e10*/  LDS.U8 R25, [R27+UR4] ;  /* 0x000000041b197984 */ /* 0x000ea80008000000 */
[----:B------:R-:W-:Y:S04]  /*15e20*/  LDS.U8 R26, [R29+UR4+0x1808] ;  /* 0x001808041d1a7984 */ /* 0x000fe80008000000 */
        /* <DEDUP_REMOVED lines=127> */
[----:B------:R-:W0:Y:S04]  /*16620*/  LDS.U8 R5, [R29+UR4] ;  /* 0x000000041d057984 */ /* 0x000e280008000000 */
        /* <DEDUP_REMOVED lines=15> */
[----:B------:R-:W2:Y:S04]  /*16720*/  LDL.LU R28, [R1+0x54] ;  /* 0x00005400011c7983 */ /* 0x000ea80000300800 */
[----:B------:R-:W-:Y:S04]  /*16730*/  LDS.U8 R25, [R29+UR4+0x1080] ;  /* 0x001080041d197984 */ /* 0x000fe80008000000 */
[----:B0-----:R-:W-:Y:S04]  /*16740*/  STL [R1+0x1a0], R5 ;  /* 0x0001a00501007387 */ /* 0x001fe80000100800 */
[----:B------:R-:W0:Y:S04]  /*16750*/  LDS.U8 R5, [R29+UR4+0x1000] ;  /* 0x001000041d057984 */ /* 0x000e280008000000 */
[----:B-1----:R-:W-:Y:S04]  /*16760*/  STL [R1+0x19c], R20 ;  /* 0x00019c1401007387 */ /* 0x002fe80000100800 */
[----:B------:R-:W2:Y:S04]  /*16770*/  LDL.LU R27, [R1+0x44] ;  /* 0x00004400011b7983 */ /* 0x000ea80000300800 */
[----:B------:R-:W1:Y:S04]  /*16780*/  LDS.U8 R20, [R29+UR4+0x1088] ;  /* 0x001088041d147984 */ /* 0x000e680008000000 */
[----:B0-----:R-:W-:Y:S04]  /*16790*/  STL [R1+0x2c8], R5 ;  /* 0x0002c80501007387 */ /* 0x001fe80000100800 */
[----:B------:R-:W0:Y:S04]  /*167a0*/  LDS.U8 R5, [R29+UR4+0x1008] ;  /* 0x001008041d057984 */ /* 0x000e280008000000 */
[----:B-1----:R-:W-:Y:S04]  /*167b0*/  STL [R1+0x2c4], R20 ;  /* 0x0002c41401007387 */ /* 0x002fe80000100800 */
[----:B------:R-:W1:Y:S04]  /*167c0*/  LDS.U8 R20, [R29+UR4+0x1800] ;  /* 0x001800041d147984 */ /* 0x000e680008000000 */
[----:B0-----:R-:W-:Y:S04]  /*167d0*/  STL [R1+0x2d0], R5 ;  /* 0x0002d00501007387 */ /* 0x001fe80000100800 */
[----:B------:R-:W0:Y:S04]  /*167e0*/  LDS.U8 R5, [R29+UR4+0x1888] ;  /* 0x001888041d057984 */ /* 0x000e280008000000 */
[----:B------:R1:W-:Y:S04]  /*167f0*/  STL [R1+0x2cc], R25 ;  /* 0x0002cc1901007387 */ /* 0x0003e80000100800 */
[----:B-1----:R-:W2:Y:S04]  /*16800*/  LDL.LU R25, [R1+0x50] ;  /* 0x0000500001197983 */ /* 0x002ea80000300800 */
[----:B------:R-:W-:Y:S04]  /*16810*/  STL [R1+0x2d8], R20 ;  /* 0x0002d81401007387 */ /* 0x000fe80000100800 */
[----:B------:R-:W1:Y:S04]  /*16820*/  LDS.U8 R20, [R29+UR4+0x1880] ;  /* 0x001880041d147984 */ /* 0x000e680008000000 */
[----:B0-----:R-:W-:Y:S04]  /*16830*/  STL [R1+0x2d4], R5 ;  /* 0x0002d40501007387 */ /* 0x001fe80000100800 */
[----:B------:R-:W0:Y:S04]  /*16840*/  LDS.U8 R5, [R29+UR4+0x2000] ;  /* 0x002000041d057984 */ /* 0x000e280008000000 */
[----:B------:R-:W-:Y:S04]  /*16850*/  STL [R1+0x2e0], R26 ;  /* 0x0002e01a01007387 */ /* 0x000fe80000100800 */
[----:B------:R-:W3:Y:S04]  /*16860*/  LDS.U8 R26, [R29+UR4+0x2088] ;  /* 0x002088041d1a7984 */ /* 0x000ee80008000000 */
[----:B-1----:R-:W-:Y:S04]  /*16870*/  STL [R1+0x2dc], R20 ;  /* 0x0002dc1401007387 */ /* 0x002fe80000100800 */
[----:B------:R-:W1:Y:S04]  /*16880*/  LDS.U8 R20, [R29+UR4+0x2008] ;  /* 0x002008041d147984 */ /* 0x000e680008000000 */
[----:B0-----:R-:W-:Y:S04]  /*16890*/  STL [R1+0x3c8], R5 ;  /* 0x0003c80501007387 */ /* 0x001fe80000100800 */
[----:B------:R-:W0:Y:S04]  /*168a0*/  LDS.U8 R5, [R29+UR4+0x2080] ;  /* 0x002080041d057984 */ /* 0x000e280008000000 */
[----:B---3--:R-:W-:Y:S04]  /*168b0*/  STL [R1+0x3c4], R26 ;  /* 0x0003c41a01007387 */ /* 0x008fe80000100800 */
[----:B------:R-:W3:Y:S04]  /*168c0*/  LDS.U8 R26, [R29+UR4+0x2800] ;  /* 0x002800041d1a7984 */ /* 0x000ee80008000000 */
[----:B-1----:R-:W-:Y:S04]  /*168d0*/  STL [R1+0x3d0], R20 ;  /* 0x0003d01401007387 */ /* 0x002fe80000100800 */
[----:B------:R-:W1:Y:S04]  /*168e0*/  LDS.U8 R20, [R29+UR4+0x2888] ;  /* 0x002888041d147984 */ /* 0x000e680008000000 */
[----:B0-----:R0:W-:Y:S04]  /*168f0*/  STL [R1+0x3cc], R5 ;  /* 0x0003cc0501007387 */ /* 0x0011e80000100800 */
[----:B0-----:R-:W4:Y:S04]  /*16900*/  LDL.LU R5, [R1+0x4c] ;  /* 0x00004c0001057983 */ /* 0x001f280000300800 */
[----:B---3--:R-:W-:Y:S04]  /*16910*/  STL [R1+0x3d8], R26 ;  /* 0x0003d81a01007387 */ /* 0x008fe80000100800 */
        /* <DEDUP_REMOVED lines=10> */
[----:B0-----:R-:W-:Y:S04]  /*169c0*/  STL [R1+0x4d4], R26 ;  /* 0x0004d41a01007387 */ /* 0x001fe80000100800 */
[----:B------:R-:W0:Y:S04]  /*169d0*/  LDS.U8 R26, [R29+UR4+0x3080] ;  /* 0x003080041d1a7984 */ /* 0x000e280008000000 */
[----:B0-----:R-:W-:Y:S04]  /*169e0*/  STL [R1+0x4d0], R26 ;  /* 0x0004d01a01007387 */ /* 0x001fe80000100800 */
[----:B------:R-:W0:Y:S01]  /*169f0*/  LDS.U8 R26, [R29+UR4+0x3800] ;  /* 0x003800041d1a7984 */ /* 0x000e220008000000 */
[----:B------:R-:W1:Y:S03]  /*16a00*/  S2R R20, SR_TID.X ;  /* 0x0000000000147919 */ /* 0x000e660000002100 */
[----:B0-----:R-:W-:Y:S04]  /*16a10*/  STL [R1+0x4e0], R26 ;  /* 0x0004e01a01007387 */ /* 0x001fe80000100800 */
[----:B------:R-:W0:Y:S04]  /*16a20*/  LDS.U8 R26, [R29+UR4+0x3888] ;  /* 0x003888041d1a7984 */ /* 0x000e280008000000 */
[----:B0-----:R1:W-:Y:S02]  /*16a30*/  STL [R1+0x4dc], R26 ;  /* 0x0004dc1a01007387 */ /* 0x0013e40000100800 */
[----:B-1----:R-:W-:-:S02]  /*16a40*/  LOP3.LUT R26, R20, 0x3f, RZ, 0xc0, !PT ;  /* 0x0000003f141a7812 */ /* 0x002fc400078ec0ff */
[----:B------:R-:W0:Y:S04]  /*16a50*/  LDS.U8 R20, [R29+UR4+0x3808] ;  /* 0x003808041d147984 */ /* 0x000e280008000000 */
[----:B------:R-:W1:Y:S01]  /*16a60*/  LDS.U8 R29, [R29+UR4+0x3880] ;  /* 0x003880041d1d7984 */ /* 0x000e620008000000 */
[----:B------:R-:W-:Y:S06]  /*16a70*/  BAR.SYNC.DEFER_BLOCKING 0x0 ;  /* 0x0000000000007b1d */ /* 0x000fec0000010000 */
[----:B------:R-:W-:Y:S04]  /*16a80*/  STS.U8 [R26+UR4], R6 ;  /* 0x000000061a007988 */ /* 0x000fe80008000004 */
[----:B--2---:R-:W-:Y:S04]  /*16a90*/  STS.U8 [R26+UR4+0x40], R28 ;  /* 0x0000401c1a007988 */ /* 0x004fe80008000004 */
[----:B-----5:R-:W-:Y:S04]  /*16aa0*/  STS.U8 [R26+UR4+0x240], R9 ;  /* 0x000240091a007988 */ /* 0x020fe80008000004 */
[----:B0-----:R0:W-:Y:S04]  /*16ab0*/  STL [R1+0x4e4], R20 ;  /* 0x0004e41401007387 */ /* 0x0011e80000100800 */
[----:B0-----:R-:W2:Y:S04]  /*16ac0*/  LDL.LU R20, [R1+0x110c] ;  /* 0x00110c0001147983 */ /* 0x001ea80000300800 */
[----:B-1----:R0:W-:Y:S04]  /*16ad0*/  STL [R1+0x4d8], R29 ;  /* 0x0004d81d01007387 */ /* 0x0021e80000100800 */
[----:B------:R-:W3:Y:S04]  /*16ae0*/  LDL.LU R6, [R1+0x1108] ;  /* 0x0011080001067983 */ /* 0x000ee80000300800 */
[----:B------:R-:W5:Y:S04]  /*16af0*/  LDL.LU R9, [R1+0x1104] ;  /* 0x0011040001097983 */ /* 0x000f680000300800 */
[----:B------:R-:W-:Y:S04]  /*16b00*/  STS.U8 [R26+UR4+0x200], R27 ;  /* 0x0002001b1a007988 */ /* 0x000fe80008000004 */
[----:B------:R1:W-:Y:S04]  /*16b10*/  STS.U8 [R26+UR4+0x400], R10 ;  /* 0x0004000a1a007988 */ /* 0x0003e80008000004 */
[----:B0-----:R-:W3:Y:S01]  /*16b20*/  LDL.LU R29, [R1+0x48] ;  /* 0x00004800011d7983 */ /* 0x001ee20000300800 */
[----:B-1----:R-:W0:Y:S02]  /*16b30*/  S2R R10, SR_TID.X ;  /* 0x00000000000a7919 */ /* 0x002e240000002100 */
[----:B0-----:R-:W-:-:S04]  /*16b40*/  LOP3.LUT R10, R10, 0x3f, RZ, 0xc0, !PT ;  /* 0x0000003f0a0a7812 */ /* 0x001fc800078ec0ff */
[----:B------:R-:W-:Y:S01]  /*16b50*/  LOP3.LUT R10, R10, 0x10, RZ, 0x3c, !PT ;  /* 0x000000100a0a7812 */ /* 0x000fe200078e3cff */
[----:B--2---:R-:W-:Y:S04]  /*16b60*/  STS.U8 [R26+UR4+0x440], R20 ;  /* 0x000440141a007988 */ /* 0x004fe80008000004 */
[----:B----4-:R-:W-:Y:S04]  /*16b70*/  STS.U8 [R26+UR4+0x640], R4 ;  /* 0x000640041a007988 */ /* 0x010fe80008000004 */
[----:B------:R-:W-:Y:S04]  /*16b80*/  STS.U8 [R26+UR4+0x600], R2 ;  /* 0x000600021a007988 */ /* 0x000fe80008000004 */
[----:B------:R0:W-:Y:S04]  /*16b90*/  STS.U8 [R10+UR4+0x80], R7 ;  /* 0x000080070a007988 */ /* 0x0001e80008000004 */
[----:B-----5:R1:W-:Y:S04]  /*16ba0*/  STS.U8 [R10+UR4+0x280], R9 ;  /* 0x000280090a007988 */ /* 0x0203e80008000004 */
[----:B------:R2:W-:Y:S04]  /*16bb0*/  STS.U8 [R10+UR4+0x2c0], R3 ;  /* 0x0002c0030a007988 */ /* 0x0005e80008000004 */
[----:B0-----:R-:W4:Y:S04]  /*16bc0*/  LDL.LU R7, [R1+0x1100] ;  /* 0x0011000001077983 */ /* 0x001f280000300800 */
[----:B------:R-:W5:Y:S01]  /*16bd0*/  LDL.LU R28, [R1+0x4] ;  /* 0x00000400011c7983 */ /* 0x000f620000300800 */
[----:B-1----:R-:W0:Y:S03]  /*16be0*/  S2R R9, SR_TID.X ;  /* 0x0000000000097919 */ /* 0x002e260000002100 */
[----:B--2---:R-:W2:Y:S04]  /*16bf0*/  LDL.LU R3, [R1+0x10fc] ;  /* 0x0010fc0001037983 */ /* 0x004ea80000300800 */
[----:B------:R-:W-:Y:S04]  /*16c00*/  STS.U8 [R10+UR4+0xc0], R25 ;  /* 0x0000c0190a007988 */ /* 0x000fe80008000004 */
[----:B------:R-:W-:Y:S04]  /*16c10*/  STS.U8 [R10+UR4+0x480], R16 ;  /* 0x000480100a007988 */ /* 0x000fe80008000004 */
[----:B---3--:R-:W-:Y:S04]  /*16c20*/  STS.U8 [R10+UR4+0x4c0], R6 ;  /* 0x0004c0060a007988 */ /* 0x008fe80008000004 */
[----:B------:R-:W-:Y:S04]  /*16c30*/  STS.U8 [R10+UR4+0x6c0], R12 ;  /* 0x0006c00c0a007988 */ /* 0x000fe80008000004 */
[----:B------:R-:W-:Y:S01]  /*16c40*/  STS.U8 [R10+UR4+0x680], R8 ;  /* 0x000680080a007988 */ /* 0x000fe20008000004 */
[----:B0-----:R-:W-:-:S04]  /*16c50*/  LOP3.LUT R9, R9, 0x3f, RZ, 0xc0, !PT ;  /* 0x0000003f09097812 */ /* 0x001fc800078ec0ff */
[----:B------:R-:W-:-:S05]  /*16c60*/  LOP3.LUT R9, R9, 0x20, RZ, 0x3c, !PT ;  /* 0x0000002009097812 */ /* 0x000fca00078e3cff */
[----:B------:R0:W-:Y:S04]  /*16c70*/  STS.U8 [R9+UR4+0x100], R0 ;  /* 0x0001000009007988 */ /* 0x0001e80008000004 */
[----:B0-----:R-:W3:Y:S04]  /*16c80*/  LDL.LU R0, [R1+0x10f8] ;  /* 0x0010f80001007983 */ /* 0x001ee80000300800 */
[----:B------:R-:W4:Y:S04]  /*16c90*/  LDL.LU R10, [R1+0x38] ;  /* 0x00003800010a7983 */ /* 0x000f280000300800 */
[----:B------:R-:W4:Y:S01]  /*16ca0*/  LDL.LU R12, [R1+0x30] ;  /* 0x00003000010c7983 */ /* 0x000f220000300800 */
[----:B------:R-:W0:Y:S03]  /*16cb0*/  S2R R20, SR_TID.X ;  /* 0x0000000000147919 */ /* 0x000e260000002100 */
[----:B------:R1:W-:Y:S04]  /*16cc0*/  STS.U8 [R9+UR4+0x140], R5 ;  /* 0x0001400509007988 */ /* 0x0003e80008000004 */
[----:B------:R-:W-:Y:S04]  /*16cd0*/  STS.U8 [R9+UR4+0x340], R18 ;  /* 0x0003401209007988 */ /* 0x000fe80008000004 */
[----:B------:R-:W-:Y:S04]  /*16ce0*/  STS.U8 [R9+UR4+0x500], R13 ;  /* 0x0005000d09007988 */ /* 0x000fe80008000004 */
[----:B------:R-:W-:Y:S04]  /*16cf0*/  STS.U8 [R9+UR4+0x740], R17 ;  /* 0x0007401109007988 */ /* 0x000fe80008000004 */
[----:B------:R-:W-:Y:S04]  /*16d00*/  STS.U8 [R9+UR4+0x700], R11 ;  /* 0x0007000b09007988 */ /* 0x000fe80008000004 */
[----:B------:R-:W4:Y:S04]  /*16d10*/  LDL.LU R16, [R1+0x2c] ;  /* 0x00002c0001107983 */ /* 0x000f280000300800 */
[----:B------:R-:W4:Y:S04]  /*16d20*/  LDL.LU R4, [R1+0x28] ;  /* 0x0000280001047983 */ /* 0x000f280000300800 */
[----:B------:R-:W4:Y:S04]  /*16d30*/  LDL.LU R27, [R1+0x20] ;  /* 0x00002000011b7983 */ /* 0x000f280000300800 */
[----:B------:R-:W4:Y:S04]  /*16d40*/  LDL.LU R26, [R1+0x1c] ;  /* 0x00001c00011a7983 */ /* 0x000f280000300800 */
[----:B------:R-:W4:Y:S04]  /*16d50*/  LDL.LU R25, [R1+0x18] ;  /* 0x0000180001197983 */ /* 0x000f280000300800 */
[----:B-1----:R-:W4:Y:S01]  /*16d60*/  LDL.LU R5, [R1+0x10] ;  /* 0x0000100001057983 */ /* 0x002f220000300800 */
[----:B0-----:R-:W-:-:S03]  /*16d70*/  IMAD.SHL.U32 R2, R20, 0x2, RZ ;  /* 0x0000000214027824 */ /* 0x001fc600078e00ff */
[----:B--2---:R0:W-:Y:S02]  /*16d80*/  STS.U8 [R9+UR4+0x300], R3 ;  /* 0x0003000309007988 */ /* 0x0041e40008000004 */
[----:B0-----:R-:W0:Y:S02]  /*16d90*/  S2R R3, SR_TID.X ;  /* 0x0000000000037919 */ /* 0x001e240000002100 */
[----:B0-----:R-:W-:-:S04]  /*16da0*/  LOP3.LUT R3, R3, 0x3f, RZ, 0xc0, !PT ;  /* 0x0000003f03037812 */ /* 0x001fc800078ec0ff */
[----:B------:R-:W-:Y:S01]  /*16db0*/  LOP3.LUT R3, R3, 0x30, RZ, 0x3c, !PT ;  /* 0x0000003003037812 */ /* 0x000fe200078e3cff */
[----:B---3--:R0:W-:Y:S04]  /*16dc0*/  STS.U8 [R9+UR4+0x540], R0 ;  /* 0x0005400009007988 */ /* 0x0081e80008000004 */
[----:B------:R-:W-:Y:S04]  /*16dd0*/  STS.U8 [R3+UR4+0x180], R21 ;  /* 0x0001801503007988 */ /* 0x000fe80008000004 */
[----:B------:R-:W-:Y:S04]  /*16de0*/  STS.U8 [R3+UR4+0x1c0], R29 ;  /* 0x0001c01d03007988 */ /* 0x000fe80008000004 */
[----:B------:R-:W-:Y:S04]  /*16df0*/  STS.U8 [R3+UR4+0x3c0], R22 ;  /* 0x0003c01603007988 */ /* 0x000fe80008000004 */
[----:B-----5:R-:W-:Y:S04]  /*16e00*/  STS.U8 [R3+UR4+0x380], R28 ;  /* 0x0003801c03007988 */ /* 0x020fe80008000004 */
[----:B------:R-:W-:Y:S04]  /*16e10*/  STS.U8 [R3+UR4+0x580], R23 ;  /* 0x0005801703007988 */ /* 0x000fe80008000004 */
[----:B----4-:R-:W-:Y:S04]  /*16e20*/  STS.U8 [R3+UR4+0x5c0], R7 ;  /* 0x0005c00703007988 */ /* 0x010fe80008000004 */
[----:B------:R-:W-:Y:S04]  /*16e30*/  STS.U8 [R3+UR4+0x7c0], R24 ;  /* 0x0007c01803007988 */ /* 0x000fe80008000004 */
[----:B------:R-:W-:Y:S01]  /*16e40*/  STS.U8 [R3+UR4+0x780], R19 ;  /* 0x0007801303007988 */ /* 0x000fe20008000004 */
[----:B------:R-:W-:Y:S01]  /*16e50*/  BAR.SYNC.DEFER_BLOCKING 0x0 ;  /* 0x0000000000007b1d */ /* 0x000fe20000010000 */
[----:B0-----:R-:W-:-:S05]  /*16e60*/  LOP3.LUT R0, R20, 0x7, RZ, 0xc0, !PT ;  /* 0x0000000714007812 */ /* 0x001fca00078ec0ff */
[----:B------:R-:W-:-:S05]  /*16e70*/  IMAD R0, R0, 0x90, RZ ;  /* 0x0000009000007824 */ /* 0x000fca00078e02ff */
[----:B------:R-:W-:-:S05]  /*16e80*/  LOP3.LUT R0, R0, 0x30, R2, 0x78, !PT ;  /* 0x0000003000007812 */ /* 0x000fca00078e7802 */
[----:B------:R-:W0:Y:S04]  /*16e90*/  LDSM.16.M88.4 R20, [R0+UR4] ;  /* 0x000000040014783b */ /* 0x000e280008000200 */
[----:B------:R-:W-:Y:S01]  /*16ea0*/  STL [R1+0xf0], R0 ;  /* 0x0000f00001007387 */ /* 0x000fe20000100800 */
[----:B0-----:R-:W-:-:S03]  /*16eb0*/  IMAD.MOV.U32 R28, RZ, RZ, R20 ;  /* 0x000000ffff1c7224 */ /* 0x001fc600078e0014 */
[----:B------:R-:W-:Y:S01]  /*16ec0*/  STL.64 [R1+0x68], R22 ;  /* 0x0000681601007387 */ /* 0x000fe20000100a00 */
[----:B------:R-:W-:-:S03]  /*16ed0*/  IMAD.MOV.U32 R29, RZ, RZ, R21 ;  /* 0x000000ffff1d7224 */ /* 0x000fc600078e0015 */
[----:B------:R0:W1:Y:S02]  /*16ee0*/  LDSM.16.M88.4 R20, [R0+UR4+0x400] ;  /* 0x000400040014783b */ /* 0x0000640008000200 */
[----:B0-----:R-:W-:Y:S02]  /*16ef0*/  IMAD R0, R12, 0x100, R10 ;  /* 0x000001000c007824 */ /* 0x001fe400078e020a */
[----:B-1----:R0:W-:Y:S04]  /*16f00*/  STL.64 [R1+0x70], R20 ;  /* 0x0000701401007387 */ /* 0x0021e80000100a00 */
[----:B------:R-:W-:Y:S04]  /*16f10*/  STL.64 [R1+0x78], R22 ;  /* 0x0000781601007387 */ /* 0x000fe80000100a00 */
[----:B------:R-:W2:Y:S04]  /*16f20*/  LDL.LU R8, [R1+0x58] ;  /* 0x0000580001087983 */ /* 0x000ea80000300800 */
[----:B------:R-:W2:Y:S04]  /*16f30*/  LDL.LU R9, [R1+0x5c] ;  /* 0x00005c0001097983 */ /* 0x000ea80000300800 */
[----:B------:R-:W3:Y:S04]  /*16f40*/  LDL.LU R10, [R1+0xc4] ;  /* 0x0000c400010a7983 */ /* 0x000ee80000300800 */
[----:B------:R-:W4:Y:S04]  /*16f50*/  LDL.LU R19, [R1+0xd0] ;  /* 0x0000d00001137983 */ /* 0x000f280000300800 */
[----:B------:R-:W3:Y:S01]  /*16f60*/  LDL.LU R11, [R1+0xcc] ;  /* 0x0000cc00010b7983 */ /* 0x000ee20000300800 */
[----:B------:R-:W-:-:S02]  /*16f70*/  IMAD R7, R5, 0x100, R25 ;  /* 0x0000010005077824 */ /* 0x000fc400078e0219 */
[----:B------:R-:W-:Y:S02]  /*16f80*/  IMAD R3, R26, 0x100, R27 ;  /* 0x000001001a037824 */ /* 0x000fe400078e021b */
[----:B------:R-:W-:Y:S02]  /*16f90*/  IMAD R2, R4, 0x100, R16 ;  /* 0x0000010004027824 */ /* 0x000fe400078e0210 */
[----:B------:R-:W-:Y:S02]  /*16fa0*/  IMAD.MOV.U32 R6, RZ, RZ, R20 ;  /* 0x000000ffff067224 */ /* 0x000fe400078e0014 */
[----:B0-----:R-:W-:Y:S01]  /*16fb0*/  IMAD.MOV.U32 R20, RZ, RZ, R21 ;  /* 0x000000ffff147224 */ /* 0x001fe200078e0015 */
[----:B------:R-:W-:Y:S01]  /*16fc0*/  F2FP.F16.E4M3.UNPACK_B R5, R2 ;  /* 0x00000002ff05723e */ /* 0x000fe200020006ff */
[----:B---3--:R-:W-:Y:S04]  /*16fd0*/  STL.64 [R1+0x10f0], R10 ;  /* 0x0010f00a01007387 */ /* 0x008fe80000100a00 */
[----:B--2---:R0:W-:Y:S04]  /*16fe0*/  STL.64 [R1+0x10e8], R8 ;  /* 0x0010e80801007387 */ /* 0x0041e80000100a00 */
[----:B------:R-:W2:Y:S04]  /*16ff0*/  LDL.LU.64 R24, [R1+0x1e0] ;  /* 0x0001e00001187983 */ /* 0x000ea80000300a00 */
[----:B------:R-:W2:Y:S04]  /*17000*/  LDL.LU.64 R26, [R1+0x1e8] ;  /* 0x0001e800011a7983 */ /* 0x000ea80000300a00 */
[----:B0-----:R-:W3:Y:S04]  /*17010*/  LDL.LU.64 R8, [R1+0x1b0] ;  /* 0x0001b00001087983 */ /* 0x001ee80000300a00 */
[----:B------:R-:W3:Y:S01]  /*17020*/  LDL.LU.64 R10, [R1+0x1b8] ;  /* 0x0001b800010a7983 */ /* 0x000ee20000300a00 */
[----:B------:R-:W-:Y:S01]  /*17030*/  IMAD.MOV.U32 R2, RZ, RZ, R6 ;  /* 0x000000ffff027224 */ /* 0x000fe200078e0006 */
[----:B------:R-:W-:Y:S01]  /*17040*/  F2FP.F16.E4M3.UNPACK_B R6, R3 ;  /* 0x00000003ff06723e */ /* 0x000fe200020006ff */
[----:B------:R-:W-:Y:S01]  /*17050*/  IMAD.MOV.U32 R3, RZ, RZ, R20 ;  /* 0x000000ffff037224 */ /* 0x000fe200078e0014 */
[----:B------:R-:W-:-:S02]  /*17060*/  F2FP.F16.E4M3.UNPACK_B R4, R0 ;  /* 0x00000000ff04723e */ /* 0x000fc400020006ff */
[----:B------:R-:W-:Y:S02]  /*17070*/  F2FP.F16.E4M3.UNPACK_B R7, R7 ;  /* 0x00000007ff07723e */ /* 0x000fe400020006ff */
[----:B------:R-:W-:Y:S02]  /*17080*/  F2FP.F16.E4M3.UNPACK_B R20, R28 ;  /* 0x0000001cff14723e */ /* 0x000fe400020006ff */
[----:B------:R-:W-:Y:S01]  /*17090*/  F2FP.F16.E4M3.UNPACK_B R21, R29 ;  /* 0x0000001dff15723e */ /* 0x000fe200020006ff */
[----:B------:R-:W5:Y:S04]  /*170a0*/  LDL.LU R23, [R1+0xd4] ;  /* 0x0000d40001177983 */ /* 0x000f680000300800 */
[----:B------:R-:W4:Y:S04]  /*170b0*/  LDL.LU R22, [R1+0xdc] ;  /* 0x0000dc0001167983 */ /* 0x000f280000300800 */
[----:B------:R-:W4:Y:S04]  /*170c0*/  LDL.LU R12, [R1+0xd8] ;  /* 0x0000d800010c7983 */ /* 0x000f280000300800 */
[----:B------:R-:W4:Y:S04]  /*170d0*/  LDL.LU R17, [R1+0xe4] ;  /* 0x0000e40001117983 */ /* 0x000f280000300800 */
[----:B------:R-:W4:Y:S01]  /*170e0*/  LDL.LU R13, [R1+0xe0] ;  /* 0x0000e000010d7983 */ /* 0x000f220000300800 */
[----:B------:R-:W-:-:S02]  /*170f0*/  F2FP.F16.E4M3.UNPACK_B R2, R2 ;  /* 0x00000002ff02723e */ /* 0x000fc400020006ff */
[----:B------:R-:W-:Y:S01]  /*17100*/  F2FP.F16.E4M3.UNPACK_B R3, R3 ;  /* 0x00000003ff03723e */ /* 0x000fe200020006ff */
[----:B------:R-:W4:Y:S04]  /*17110*/  LDL.LU R18, [R1+0xec] ;  /* 0x0000ec0001127983 */ /* 0x000f280000300800 */
[----:B------:R-:W4:Y:S04]  /*17120*/  LDL.LU R16, [R1+0xe8] ;  /* 0x0000e80001107983 */ /* 0x000f280000300800 */
[----:B------:R-:W4:Y:S01]  /*17130*/  LDL.LU R0, [R1+0xc8] ;  /* 0x0000c80001007983 */ /* 0x000f220000300800 */
[C---:B--2---:R-:W-:Y:S08]  /*17140*/  HMMA.16816.F32 R24, R4.reuse, R20, R24 ;  /* 0x000000140418723c */ /* 0x044ff00000001818 */
[----:B---3--:R-:W-:Y:S11]  /*17150*/  HMMA.16816.F32 R4, R4, R2, R8 ;  /* 0x000000020404723c */ /* 0x008ff60000001808 */
[----:B------:R-:W-:Y:S04]  /*17160*/  STL.64 [R1+0x10d0], R26 ;  /* 0x0010d01a01007387 */ /* 0x000fe80000100a00 */
[----:B------:R0:W-:Y:S04]  /*17170*/  STL.64 [R1+0x10c8], R24 ;  /* 0x0010c81801007387 */ /* 0x0001e80000100a00 */
[----:B0-----:R-:W2:Y:S04]  /*17180*/  LDL.LU.64 R24, [R1+0xb0] ;  /* 0x0000b00001187983 */ /* 0x001ea80000300a00 */
[----:B------:R-:W2:Y:S04]  /*17190*/  LDL.LU.64 R26, [R1+0xb8] ;  /* 0x0000b800011a7983 */ /* 0x000ea80000300a00 */
[----:B------:R-:W4:Y:S04]  /*171a0*/  LDL.LU.64 R10, [R1+0x10f0] ;  /* 0x0010f000010a7983 */ /* 0x000f280000300a00 */
[----:B------:R-:W3:Y:S04]  /*171b0*/  LDL.LU.64 R8, [R1+0x10e8] ;  /* 0x0010e80001087983 */ /* 0x000ee80000300a00 */
[----:B------:R-:W-:Y:S04]  /*171c0*/  STL.64 [R1+0x10e0], R6 ;  /* 0x0010e00601007387 */ /* 0x000fe80000100a00 */
[----:B------:R0:W-:Y:S04]  /*171d0*/  STL.64 [R1+0x10d8], R4 ;  /* 0x0010d80401007387 */ /* 0x0001e80000100a00 */
[----:B0-----:R-:W2:Y:S04]  /*171e0*/  LDL.LU.64 R4, [R1+0x1d0] ;  /* 0x0001d00001047983 */ /* 0x001ea80000300a00 */
[----:B------:R-:W2:Y:S01]  /*171f0*/  LDL.LU.64 R6, [R1+0x1d8] ;  /* 0x0001d80001067983 */ /* 0x000ea20000300a00 */
[----:B---3--:R-:W-:-:S03]  /*17200*/  IMAD R8, R14, 0x100, R8 ;  /* 0x000001000e087824 */ /* 0x008fc600078e0208 */
[----:B------:R-:W3:Y:S01]  /*17210*/  LDL.LU R14, [R1+0xc0] ;  /* 0x0000c000010e7983 */ /* 0x000ee20000300800 */
[----:B----4-:R-:W-:Y:S02]  /*17220*/  IMAD R10, R10, 0x100, R0 ;  /* 0x000001000a0a7824 */ /* 0x010fe400078e0200 */
[----:B------:R-:W-:Y:S01]  /*17230*/  IMAD R0, R11, 0x100, R19 ;  /* 0x000001000b007824 */ /* 0x000fe200078e0213 */
[----:B------:R-:W-:Y:S02]  /*17240*/  F2FP.F16.E4M3.UNPACK_B R8, R8 ;  /* 0x00000008ff08723e */ /* 0x000fe400020006ff */
[----:B------:R-:W-:Y:S02]  /*17250*/  F2FP.F16.E4M3.UNPACK_B R10, R10 ;  /* 0x0000000aff0a723e */ /* 0x000fe400020006ff */
[----:B------:R-:W-:Y:S01]  /*17260*/  F2FP.F16.E4M3.UNPACK_B R11, R0 ;  /* 0x00000000ff0b723e */ /* 0x000fe200020006ff */
[----:B---3--:R-:W-:-:S05]  /*17270*/  IMAD R9, R9, 0x100, R14 ;  /* 0x0000010009097824 */ /* 0x008fca00078e020e */
[----:B------:R-:W-:-:S07]  /*17280*/  F2FP.F16.E4M3.UNPACK_B R9, R9 ;  /* 0x00000009ff09723e */ /* 0x000fce00020006ff */
[C---:B--2---:R-:W-:Y:S08]  /*17290*/  HMMA.16816.F32 R4, R8.reuse, R20, R4 ;  /* 0x000000140804723c */ /* 0x044ff00000001804 */
[----:B------:R-:W-:Y:S01]  /*172a0*/  HMMA.16816.F32 R8, R8, R2, R24 ;  /* 0x000000020808723c */ /* 0x000fe20000001818 */
[----:B------:R-:W2:Y:S10]  /*172b0*/  LDL.LU.64 R24, [R1+0x1c0] ;  /* 0x0001c00001187983 */ /* 0x000eb40000300a00 */
[----:B------:R0:W-:Y:S04]  /*172c0*/  STL.64 [R1], R4 ;  /* 0x0000000401007387 */ /* 0x0001e80000100a00 */
[----:B------:R1:W-:Y:S04]  /*172d0*/  STL.64 [R1+0x8], R6 ;  /* 0x0000080601007387 */ /* 0x0003e80000100a00 */
[----:B------:R-:W2:Y:S04]  /*172e0*/  LDL.LU.64 R26, [R1+0x1c8] ;  /* 0x0001c800011a7983 */ /* 0x000ea80000300a00 */
[----:B0-----:R-:W3:Y:S04]  /*172f0*/  LDL.LU.64 R4, [R1+0x80] ;  /* 0x0000800001047983 */ /* 0x001ee80000300a00 */
[----:B-1----:R-:W3:Y:S01]  /*17300*/  LDL.LU.64 R6, [R1+0x88] ;  /* 0x0000880001067983 */ /* 0x002ee20000300a00 */
[----:B-----5:R-:W-:-:S02]  /*17310*/  IMAD R0, R15, 0x100, R23 ;  /* 0x000001000f007824 */ /* 0x020fc400078e0217 */
[----:B------:R-:W-:Y:S02]  /*17320*/  IMAD R12, R12, 0x100, R22 ;  /* 0x000001000c0c7824 */ /* 0x000fe400078e0216 */
[----:B------:R-:W-:Y:S02]  /*17330*/  IMAD R13, R13, 0x100, R17 ;  /* 0x000001000d0d7824 */ /* 0x000fe400078e0211 */
[----:B------:R-:W-:Y:S01]  /*17340*/  IMAD R14, R16, 0x100, R18 ;  /* 0x00000100100e7824 */ /* 0x000fe200078e0212 */
[----:B------:R-:W4:Y:S01]  /*17350*/  LDL.LU R15, [R1+0x10c] ;  /* 0x00010c00010f7983 */ /* 0x000f220000300800 */
[----:B------:R-:W-:Y:S02]  /*17360*/  F2FP.F16.E4M3.UNPACK_B R16, R0 ;  /* 0x00000000ff10723e */ /* 0x000fe400020006ff */
[----:B------:R-:W-:Y:S02]  /*17370*/  F2FP.F16.E4M3.UNPACK_B R17, R12 ;  /* 0x0000000cff11723e */ /* 0x000fe400020006ff */
[----:B------:R-:W-:-:S02]  /*17380*/  F2FP.F16.E4M3.UNPACK_B R18, R13 ;  /* 0x0000000dff12723e */ /* 0x000fc400020006ff */
[----:B------:R-:W-:Y:S01]  /*17390*/  F2FP.F16.E4M3.UNPACK_B R19, R14 ;  /* 0x0000000eff13723e */ /* 0x000fe200020006ff */
[----:B------:R-:W5:Y:S04]  /*173a0*/  LDL.LU R22, [R1+0x134] ;  /* 0x0001340001167983 */ /* 0x000f680000300800 */
[----:B------:R-:W4:Y:S04]  /*173b0*/  LDL.LU R23, [R1+0x13c] ;  /* 0x00013c0001177983 */ /* 0x000f280000300800 */
[----:B------:R-:W4:Y:S04]  /*173c0*/  LDL.LU R0, [R1+0xf4] ;  /* 0x0000f40001007983 */ /* 0x000f280000300800 */
[----:B------:R-:W4:Y:S04]  /*173d0*/  LDL.LU R12, [R1+0x110] ;  /* 0x00011000010c7983 */ /* 0x000f280000300800 */
[----:B------:R-:W4:Y:S04]  /*173e0*/  LDL.LU R13, [R1+0xfc] ;  /* 0x0000fc00010d7983 */ /* 0x000f280000300800 */
[----:B------:R-:W4:Y:S01]  /*173f0*/  LDL.LU R14, [R1+0x104] ;  /* 0x00010400010e7983 */ /* 0x000f220000300800 */
[C---:B--2---:R-:W-:Y:S08]  /*17400*/  HMMA.16816.F32 R24, R16.reuse, R20, R24 ;  /* 0x000000141018723c */ /* 0x044ff00000001818 */
[----:B---3--:R-:W-:Y:S01]  /*17410*/  HMMA.16816.F32 R16, R16, R2, R4 ;  /* 0x000000021010723c */ /* 0x008fe20000001804 */
[----:B------:R-:W2:Y:S10]  /*17420*/  LDL.LU.64 R4, [R1+0xa0] ;  /* 0x0000a00001047983 */ /* 0x000eb40000300a00 */
[----:B------:R0:W-:Y:S04]  /*17430*/  STL.64 [R1+0x10], R24 ;  /* 0x0000101801007387 */ /* 0x0001e80000100a00 */
[----:B------:R1:W-:Y:S04]  /*17440*/  STL.64 [R1+0x18], R26 ;  /* 0x0000181a01007387 */ /* 0x0003e80000100a00 */
[----:B------:R-:W2:Y:S04]  /*17450*/  LDL.LU.64 R6, [R1+0xa8] ;  /* 0x0000a80001067983 */ /* 0x000ea80000300a00 */
[----:B0-----:R-:W3:Y:S04]  /*17460*/  LDL.LU.64 R24, [R1+0x90] ;  /* 0x0000900001187983 */ /* 0x001ee80000300a00 */
[----:B-1----:R-:W3:Y:S04]  /*17470*/  LDL.LU.64 R26, [R1+0x98] ;  /* 0x00009800011a7983 */ /* 0x002ee80000300a00 */
[----:B------:R0:W-:Y:S04]  /*17480*/  STL [R1+0x10a0], R16 ;  /* 0x0010a01001007387 */ /* 0x0001e80000100800 */
[----:B0-----:R-:W2:Y:S04]  /*17490*/  LDL.LU R16, [R1+0x108] ;  /* 0x0001080001107983 */ /* 0x001ea80000300800 */
[----:B------:R0:W-:Y:S04]  /*174a0*/  STL [R1+0x109c], R17 ;  /* 0x00109c1101007387 */ /* 0x0001e80000100800 */
[----:B0-----:R-:W3:Y:S04]  /*174b0*/  LDL.LU R17, [R1+0x100] ;  /* 0x0001000001117983 */ /* 0x001ee80000300800 */
[----:B------:R0:W-:Y:S04]  /*174c0*/  STL [R1+0x1098], R18 ;  /* 0x0010981201007387 */ /* 0x0001e80000100800 */
[----:B0-----:R-:W5:Y:S01]  /*174d0*/  LDL.LU R18, [R1+0xf8] ;  /* 0x0000f80001127983 */ /* 0x001f620000300800 */
[----:B----4-:R-:W-:-:S05]  /*174e0*/  IMAD R15, R15, 0x100, R12 ;  /* 0x000001000f0f7824 */ /* 0x010fca00078e020c */
[----:B------:R-:W-:Y:S01]  /*174f0*/  F2FP.F16.E4M3.UNPACK_B R15, R15 ;  /* 0x0000000fff0f723e */ /* 0x000fe200020006ff */
[----:B------:R0:W-:Y:S04]  /*17500*/  STL [R1+0x1094], R19 ;  /* 0x0010941301007387 */ /* 0x0001e80000100800 */
[----:B0-----:R-:W4:Y:S01]  /*17510*/  LDL.LU R19, [R1+0x158] ;  /* 0x0001580001137983 */ /* 0x001f220000300800 */
[----:B--2---:R-:W-:-:S05]  /*17520*/  IMAD R14, R14, 0x100, R16 ;  /* 0x000001000e0e7824 */ /* 0x004fca00078e0210 */
[----:B------:R-:W-:Y:S01]  /*17530*/  F2FP.F16.E4M3.UNPACK_B R14, R14 ;  /* 0x0000000eff0e723e */ /* 0x000fe200020006ff */
[----:B---3--:R-:W-:-:S05]  /*17540*/  IMAD R13, R13, 0x100, R17 ;  /* 0x000001000d0d7824 */ /* 0x008fca00078e0211 */
[----:B------:R-:W-:Y:S01]  /*17550*/  F2FP.F16.E4M3.UNPACK_B R13, R13 ;  /* 0x0000000dff0d723e */ /* 0x000fe200020006ff */
[----:B-----5:R-:W-:Y:S02]  /*17560*/  IMAD R0, R0, 0x100, R18 ;  /* 0x0000010000007824 */ /* 0x020fe400078e0212 */
[----:B------:R-:W4:Y:S04]  /*17570*/  LDL.LU R18, [R1+0x154] ;  /* 0x0001540001127983 */ /* 0x000f280000300800 */
[----:B------:R-:W2:Y:S04]  /*17580*/  LDL.LU R17, [R1+0x160] ;  /* 0x0001600001117983 */ /* 0x000ea80000300800 */
[----:B------:R-:W2:Y:S01]  /*17590*/  LDL.LU R16, [R1+0x15c] ;  /* 0x00015c0001107983 */ /* 0x000ea20000300800 */
[----:B------:R-:W-:-:S07]  /*175a0*/  F2FP.F16.E4M3.UNPACK_B R12, R0 ;  /* 0x00000000ff0c723e */ /* 0x000fce00020006ff */
[C---:B------:R-:W-:Y:S08]  /*175b0*/  HMMA.16816.F32 R4, R12.reuse, R20, R4 ;  /* 0x000000140c04723c */ /* 0x040ff00000001804 */
[----:B------:R-:W-:Y:S11]  /*175c0*/  HMMA.16816.F32 R12, R12, R2, R24 ;  /* 0x000000020c0c723c */ /* 0x000ff60000001818 */
[----:B------:R-:W-:Y:S04]  /*175d0*/  STL.64 [R1+0x30], R4 ;  /* 0x0000300401007387 */ /* 0x000fe80000100a00 */
[----:B------:R0:W-:Y:S01]  /*175e0*/  STL [R1+0x38], R6 ;  /* 0x0000380601007387 */ /* 0x0001e20000100800 */
[----:B------:R-:W-:-:S03]  /*175f0*/  IMAD.MOV.U32 R0, RZ, RZ, R7 ;  /* 0x000000ffff007224 */ /* 0x000fc600078e0007 */
[----:B0-----:R-:W3:Y:S04]  /*17600*/  LDL.LU.64 R6, [R1+0x10e0] ;  /* 0x0010e00001067983 */ /* 0x001ee80000300a00 */
[----:B------:R-:W3:Y:S04]  /*17610*/  LDL.LU.64 R4, [R1+0x10d8] ;  /* 0x0010d80001047983 */ /* 0x000ee80000300a00 */
[----:B------:R-:W5:Y:S04]  /*17620*/  LDL.LU R20, [R1+0x124] ;  /* 0x0001240001147983 */ /* 0x000f680000300800 */
[----:B------:R-:W2:Y:S04]  /*17630*/  LDL.LU R21, [R1+0x12c] ;  /* 0x00012c0001157983 */ /* 0x000ea80000300800 */
[----:B------:R-:W2:Y:S04]  /*17640*/  LDL.LU.64 R26, [R1+0x10d0] ;  /* 0x0010d000011a7983 */ /* 0x000ea80000300a00 */
[----:B------:R-:W2:Y:S04]  /*17650*/  LDL.LU.64 R24, [R1+0x10c8] ;  /* 0x0010c80001187983 */ /* 0x000ea80000300a00 */
[----:B------:R-:W2:Y:S04]  /*17660*/  LDL.LU R2, [R1+0x70] ;  /* 0x0000700001027983 */ /* 0x000ea80000300800 */
[----:B------:R-:W3:Y:S04]  /*17670*/  LDL.LU R3, [R1+0x74] ;  /* 0x0000740001037983 */ /* 0x000ee80000300800 */
[----:B------:R0:W-:Y:S04]  /*17680*/  STL [R1+0x1090], R12 ;  /* 0x0010900c01007387 */ /* 0x0001e80000100800 */
[----:B0-----:R-:W4:Y:S04]  /*17690*/  LDL.LU R12, [R1+0x140] ;  /* 0x00014000010c7983 */ /* 0x001f280000300800 */
[----:B------:R0:W-:Y:S04]  /*176a0*/  STL [R1+0x108c], R13 ;  /* 0x00108c0d01007387 */ /* 0x0001e80000100800 */
[----:B0-----:R-:W5:Y:S04]  /*176b0*/  LDL.LU R13, [R1+0x138] ;  /* 0x00013800010d7983 */ /* 0x001f680000300800 */
[----:B------:R0:W-:Y:S04]  /*176c0*/  STL [R1+0x1088], R14 ;  /* 0x0010880e01007387 */ /* 0x0001e80000100800 */
[----:B0-----:R-:W5:Y:S04]  /*176d0*/  LDL.LU R14, [R1+0x130] ;  /* 0x00013000010e7983 */ /* 0x001f680000300800 */
[----:B------:R0:W-:Y:S04]  /*176e0*/  STL [R1+0x1084], R15 ;  /* 0x0010840f01007387 */ /* 0x0001e80000100800 */
[----:B0-----:R-:W5:Y:S01]  /*176f0*/  LDL.LU R15, [R1+0x128] ;  /* 0x00012800010f7983 */ /* 0x001f620000300800 */
[----:B------:R-:W-:-:S02]  /*17700*/  F2FP.F16.E4M3.UNPACK_B R28, R28.H1 ;  /* 0x0000001cff1c723e */ /* 0x000fc400030006ff */
[----:B------:R-:W-:Y:S02]  /*17710*/  F2FP.F16.E4M3.UNPACK_B R29, R29.H1 ;  /* 0x0000001dff1d723e */ /* 0x000fe400030006ff */
[----:B--2---:R-:W-:Y:S02]  /*17720*/  F2FP.F16.E4M3.UNPACK_B R2, R2.H1 ;  /* 0x00000002ff02723e */ /* 0x004fe400030006ff */
[----:B---3--:R-:W-:Y:S01]  /*17730*/  F2FP.F16.E4M3.UNPACK_B R3, R3.H1 ;  /* 0x00000003ff03723e */ /* 0x008fe200030006ff */
[----:B----4-:R-:W-:-:S05]  /*17740*/  IMAD R23, R23, 0x100, R12 ;  /* 0x0000010017177824 */ /* 0x010fca00078e020c */
[----:B------:R-:W-:Y:S01]  /*17750*/  F2FP.F16.E4M3.UNPACK_B R23, R23 ;  /* 0x00000017ff17723e */ /* 0x000fe200020006ff */
[----:B-----5:R-:W-:-:S05]  /*17760*/  IMAD R22, R22, 0x100, R13 ;  /* 0x0000010016167824 */ /* 0x020fca00078e020d */
[----:B------:R-:W-:Y:S01]  /*17770*/  F2FP.F16.E4M3.UNPACK_B R22, R22 ;  /* 0x00000016ff16723e */ /* 0x000fe200020006ff */
[----:B------:R-:W-:-:S05]  /*17780*/  IMAD R21, R21, 0x100, R14 ;  /* 0x0000010015157824 */ /* 0x000fca00078e020e */
[----:B------:R-:W-:Y:S01]  /*17790*/  F2FP.F16.E4M3.UNPACK_B R21, R21 ;  /* 0x00000015ff15723e */ /* 0x000fe200020006ff */
[----:B------:R-:W-:-:S05]  /*177a0*/  IMAD R20, R20, 0x100, R15 ;  /* 0x0000010014147824 */ /* 0x000fca00078e020f */
[----:B------:R-:W-:-:S07]  /*177b0*/  F2FP.F16.E4M3.UNPACK_B R20, R20 ;  /* 0x00000014ff14723e */ /* 0x000fce00020006ff */
[C---:B------:R-:W-:Y:S08]  /*177c0*/  HMMA.16816.F32 R12, R20.reuse, R28, R24 ;  /* 0x0000001c140c723c */ /* 0x040ff00000001818 */
[----:B------:R-:W-:Y:S01]  /*177d0*/  HMMA.16816.F32 R4, R20, R2, R4 ;  /* 0x000000021404723c */ /* 0x000fe20000001804 */
[----:B------:R-:W2:Y:S04]  /*177e0*/  LDL.LU R24, [R1+0x148] ;  /* 0x0001480001187983 */ /* 0x000ea80000300800 */
[----:B------:R-:W2:Y:S06]  /*177f0*/  LDL.LU R25, [R1+0x144] ;  /* 0x0001440001197983 */ /* 0x000eac0000300800 */
[----:B------:R0:W-:Y:S04]  /*17800*/  STL.64 [R1+0x50], R12 ;  /* 0x0000500c01007387 */ /* 0x0001e80000100a00 */
[----:B------:R1:W-:Y:S04]  /*17810*/  STL.64 [R1+0x58], R14 ;  /* 0x0000580e01007387 */ /* 0x0003e80000100a00 */
[----:B------:R-:W3:Y:S04]  /*17820*/  LDL.LU R26, [R1+0x150] ;  /* 0x00015000011a7983 */ /* 0x000ee80000300800 */
[----:B------:R-:W3:Y:S04]  /*17830*/  LDL.LU R27, [R1+0x14c] ;  /* 0x00014c00011b7983 */ /* 0x000ee80000300800 */
[----:B0-----:R-:W4:Y:S04]  /*17840*/  LDL.LU R12, [R1] ;  /* 0x00000000010c7983 */ /* 0x001f280000300800 */
[----:B------:R-:W-:Y:S04]  /*17850*/  STL.64 [R1+0x20], R4 ;  /* 0x0000200401007387 */ /* 0x000fe80000100a00 */
[----:B------:R0:W-:Y:S04]  /*17860*/  STL.64 [R1+0x28], R6 ;  /* 0x0000280601007387 */ /* 0x0001e80000100a00 */
[----:B------:R-:W4:Y:S04]  /*17870*/  LDL.LU R13, [R1+0x4] ;  /* 0x00000400010d7983 */ /* 0x000f280000300800 */
[----:B-1----:R-:W4:Y:S04]  /*17880*/  LDL.LU R14, [R1+0x8] ;  /* 0x00000800010e7983 */ /* 0x002f280000300800 */
[----:B------:R-:W4:Y:S01]  /*17890*/  LDL.LU R15, [R1+0xc] ;  /* 0x00000c00010f7983 */ /* 0x000f220000300800 */
[----:B0-----:R-:W-:-:S03]  /*178a0*/  IMAD R7, R16, 0x100, R17 ;  /* 0x0000010010077824 */ /* 0x001fc600078e0211 */
[----:B------:R-:W5:Y:S04]  /*178b0*/  LDL.LU R16, [R1+0x188] ;  /* 0x0001880001107983 */ /* 0x000f680000300800 */
[----:B------:R-:W2:Y:S04]  /*178c0*/  LDL.LU R20, [R1+0x184] ;  /* 0x0001840001147983 */ /* 0x000ea80000300800 */
[----:B--2---:R0:W-:Y:S04]  /*178d0*/  STL [R1+0x10b8], R20 ;  /* 0x0010b81401007387 */ /* 0x0041e80000100800 */
[----:B0-----:R-:W2:Y:S04]  /*178e0*/  LDL.LU R20, [R1+0x180] ;  /* 0x0001800001147983 */ /* 0x001ea80000300800 */
[----:B--2---:R0:W-:Y:S04]  /*178f0*/  STL [R1+0x10bc], R20 ;  /* 0x0010bc1401007387 */ /* 0x0041e80000100800 */
[----:B0-----:R-:W2:Y:S04]  /*17900*/  LDL.LU R20, [R1+0x178] ;  /* 0x0001780001147983 */ /* 0x001ea80000300800 */
[----:B--2---:R0:W-:Y:S04]  /*17910*/  STL [R1+0x10c0], R20 ;  /* 0x0010c01401007387 */ /* 0x0041e80000100800 */
[----:B0-----:R-:W2:Y:S01]  /*17920*/  LDL.LU R20, [R1+0x170] ;  /* 0x0001700001147983 */ /* 0x001ea20000300800 */
[----:B------:R-:W-:-:S02]  /*17930*/  IMAD R6, R18, 0x100, R19 ;  /* 0x0000010012067824 */ /* 0x000fc400078e0213 */
[----:B------:R-:W-:Y:S02]  /*17940*/  IMAD R4, R25, 0x100, R24 ;  /* 0x0000010019047824 */ /* 0x000fe400078e0218 */
[----:B---3--:R-:W-:Y:S01]  /*17950*/  IMAD R5, R27, 0x100, R26 ;  /* 0x000001001b057824 */ /* 0x008fe200078e021a */
[----:B------:R-:W-:Y:S02]  /*17960*/  F2FP.F16.E4M3.UNPACK_B R7, R7 ;  /* 0x00000007ff07723e */ /* 0x000fe400020006ff */
[----:B------:R-:W-:Y:S02]  /*17970*/  F2FP.F16.E4M3.UNPACK_B R6, R6 ;  /* 0x00000006ff06723e */ /* 0x000fe400020006ff */
[----:B------:R-:W-:Y:S02]  /*17980*/  F2FP.F16.E4M3.UNPACK_B R4, R4 ;  /* 0x00000004ff04723e */ /* 0x000fe400020006ff */
[----:B------:R-:W-:Y:S01]  /*17990*/  F2FP.F16.E4M3.UNPACK_B R5, R5 ;  /* 0x00000005ff05723e */ /* 0x000fe200020006ff */
[----:B--2---:R0:W-:Y:S04]  /*179a0*/  STL [R1+0x10c4], R20 ;  /* 0x0010c41401007387 */ /* 0x0041e80000100800 */
[----:B0-----:R-:W2:Y:S04]  /*179b0*/  LDL.LU R20, [R1+0x168] ;  /* 0x0001680001147983 */ /* 0x001ea80000300800 */
[----:B------:R-:W5:Y:S04]  /*179c0*/  LDL.LU R17, [R1+0x190] ;  /* 0x0001900001117983 */ /* 0x000f680000300800 */
[----:B------:R-:W3:Y:S04]  /*179d0*/  LDL.LU R21, [R1+0x18c] ;  /* 0x00018c0001157983 */ /* 0x000ee80000300800 */
[----:B------:R-:W2:Y:S04]  /*179e0*/  LDL.LU R18, [R1+0x198] ;  /* 0x0001980001127983 */ /* 0x000ea80000300800 */
[----:B------:R-:W2:Y:S04]  /*179f0*/  LDL.LU R22, [R1+0x194] ;  /* 0x0001940001167983 */ /* 0x000ea80000300800 */
[----:B------:R-:W2:Y:S01]  /*17a00*/  LDL.LU R19, [R1+0x1a0] ;  /* 0x0001a00001137983 */ /* 0x000ea20000300800 */
[C---:B----4-:R-:W-:Y:S08]  /*17a10*/  HMMA.16816.F32 R24, R4.reuse, R28, R12 ;  /* 0x0000001c0418723c */ /* 0x050ff0000000180c */
[----:B------:R-:W-:Y:S11]  /*17a20*/  HMMA.16816.F32 R8, R4, R2, R8 ;  /* 0x000000020408723c */ /* 0x000ff60000001808 */
[----:B------:R-:W-:-:S02]  /*17a30*/  IMAD.MOV.U32 R12, RZ, RZ, R24 ;  /* 0x000000ffff0c7224 */ /* 0x000fc400078e0018 */
[----:B------:R-:W-:Y:S02]  /*17a40*/  IMAD.MOV.U32 R13, RZ, RZ, R25 ;  /* 0x000000ffff0d7224 */ /* 0x000fe400078e0019 */
[----:B------:R-:W-:Y:S02]  /*17a50*/  IMAD.MOV.U32 R14, RZ, RZ, R26 ;  /* 0x000000ffff0e7224 */ /* 0x000fe400078e001a */
[----:B------:R-:W-:Y:S02]  /*17a60*/  IMAD.MOV.U32 R15, RZ, RZ, R27 ;  /* 0x000000ffff0f7224 */ /* 0x000fe400078e001b */
[----:B------:R-:W-:Y:S01]  /*17a70*/  IMAD.MOV.U32 R27, RZ, RZ, R0 ;  /* 0x000000ffff1b7224 */ /* 0x000fe200078e0000 */
[----:B--2---:R-:W-:Y:S04]  /*17a80*/  STL.64 [R1+0x10b0], R18 ;  /* 0x0010b01201007387 */ /* 0x004fe80000100a00 */
[----:B-----5:R0:W-:Y:S04]  /*17a90*/  STL.64 [R1+0x10a8], R16 ;  /* 0x0010a81001007387 */ /* 0x0201e80000100a00 */
[----:B0-----:R-:W2:Y:S04]  /*17aa0*/  LDL.LU R16, [R1+0x10] ;  /* 0x0000100001107983 */ /* 0x001ea80000300800 */
[----:B------:R-:W2:Y:S04]  /*17ab0*/  LDL.LU R17, [R1+0x14] ;  /* 0x0000140001117983 */ /* 0x000ea80000300800 */
[----:B------:R-:W2:Y:S04]  /*17ac0*/  LDL.LU R18, [R1+0x18] ;  /* 0x0000180001127983 */ /* 0x000ea80000300800 */
[----:B------:R-:W2:Y:S04]  /*17ad0*/  LDL.LU R19, [R1+0x1c] ;  /* 0x00001c0001137983 */ /* 0x000ea80000300800 */
[----:B------:R-:W4:Y:S04]  /*17ae0*/  LDL.LU R23, [R1+0x19c] ;  /* 0x00019c0001177983 */ /* 0x000f280000300800 */
[----:B------:R-:W5:Y:S04]  /*17af0*/  LDL.LU R24, [R1+0x30] ;  /* 0x0000300001187983 */ /* 0x000f680000300800 */
[----:B------:R-:W5:Y:S04]  /*17b00*/  LDL.LU R25, [R1+0x34] ;  /* 0x0000340001197983 */ /* 0x000f680000300800 */
[----:B------:R-:W5:Y:S04]  /*17b10*/  LDL.LU R26, [R1+0x38] ;  /* 0x00003800011a7983 */ /* 0x000f680000300800 */
[----:B------:R-:W2:Y:S04]  /*17b20*/  LDL.LU R0, [R1+0x1a4] ;  /* 0x0001a40001007983 */ /* 0x000ea80000300800 */
[----:B------:R-:W2:Y:S04]  /*17b30*/  LDL.LU R4, [R1+0x164] ;  /* 0x0001640001047983 */ /* 0x000ea80000300800 */
[----:B------:R-:W3:Y:S04]  /*17b40*/  LDL.LU R5, [R1+0x16c] ;  /* 0x00016c0001057983 */ /* 0x000ee80000300800 */
[----:B------:R-:W3:Y:S04]  /*17b50*/  LDL.LU R6, [R1+0x174] ;  /* 0x0001740001067983 */ /* 0x000ee80000300800 */
[----:B------:R-:W3:Y:S04]  /*17b60*/  LDL.LU R7, [R1+0x17c] ;  /* 0x00017c0001077983 */ /* 0x000ee80000300800 */
[----:B------:R0:W-:Y:S04]  /*17b70*/  STL [R1+0x1054], R8 ;  /* 0x0010540801007387 */ /* 0x0001e80000100800 */
[----:B0-----:R-:W3:Y:S04]  /*17b80*/  LDL.LU R8, [R1+0x1fc] ;  /* 0x0001fc0001087983 */ /* 0x001ee80000300800 */
[----:B------:R0:W-:Y:S04]  /*17b90*/  STL [R1+0x1050], R9 ;  /* 0x0010500901007387 */ /* 0x0001e80000100800 */
[----:B0-----:R-:W3:Y:S04]  /*17ba0*/  LDL.LU R9, [R1+0x200] ;  /* 0x0002000001097983 */ /* 0x001ee80000300800 */
[----:B------:R0:W-:Y:S04]  /*17bb0*/  STL [R1+0x104c], R10 ;  /* 0x00104c0a01007387 */ /* 0x0001e80000100800 */
[----:B0-----:R-:W3:Y:S04]  /*17bc0*/  LDL.LU R10, [R1+0x1f4] ;  /* 0x0001f400010a7983 */ /* 0x001ee80000300800 */
[----:B------:R0:W-:Y:S04]  /*17bd0*/  STL [R1+0x1048], R11 ;  /* 0x0010480b01007387 */ /* 0x0001e80000100800 */
[----:B0-----:R-:W3:Y:S01]  /*17be0*/  LDL.LU R11, [R1+0x1f8] ;  /* 0x0001f800010b7983 */ /* 0x001ee20000300800 */
[----:B--2---:R-:W-:-:S03]  /*17bf0*/  IMAD R4, R4, 0x100, R20 ;  /* 0x0000010004047824 */ /* 0x004fc600078e0214 */
[----:B------:R-:W3:Y:S02]  /*17c00*/  LDL.LU R20, [R1+0x10c4] ;  /* 0x0010c40001147983 */ /* 0x000ee40000300800 */
[----:B---3--:R-:W-:Y:S02]  /*17c10*/  IMAD R5, R5, 0x100, R20 ;  /* 0x0000010005057824 */ /* 0x008fe400078e0214 */
[----:B------:R-:W2:Y:S02]  /*17c20*/  LDL.LU R20, [R1+0x10c0] ;  /* 0x0010c00001147983 */ /* 0x000ea40000300800 */
[----:B--2---:R-:W-:Y:S02]  /*17c30*/  IMAD R6, R6, 0x100, R20 ;  /* 0x0000010006067824 */ /* 0x004fe400078e0214 */
[----:B------:R-:W2:Y:S01]  /*17c40*/  LDL.LU R20, [R1+0x10bc] ;  /* 0x0010bc0001147983 */ /* 0x000ea20000300800 */
[----:B------:R-:W-:Y:S02]  /*17c50*/  F2FP.F16.E4M3.UNPACK_B R4, R4 ;  /* 0x00000004ff04723e */ /* 0x000fe400020006ff */
[----:B------:R-:W-:-:S02]  /*17c60*/  F2FP.F16.E4M3.UNPACK_B R5, R5 ;  /* 0x00000005ff05723e */ /* 0x000fc400020006ff */
[----:B------:R-:W-:Y:S01]  /*17c70*/  F2FP.F16.E4M3.UNPACK_B R6, R6 ;  /* 0x00000006ff06723e */ /* 0x000fe200020006ff */
[----:B--2---:R-:W-:Y:S02]  /*17c80*/  IMAD R7, R7, 0x100, R20 ;  /* 0x0000010007077824 */ /* 0x004fe400078e0214 */
[----:B------:R-:W2:Y:S03]  /*17c90*/  LDL.LU R20, [R1+0x10b8] ;  /* 0x0010b80001147983 */ /* 0x000ea60000300800 */
[----:B------:R-:W-:-:S07]  /*17ca0*/  F2FP.F16.E4M3.UNPACK_B R7, R7 ;  /* 0x00000007ff07723e */ /* 0x000fce00020006ff */
[----:B------:R-:W-:-:S15]  /*17cb0*/  HMMA.16816.F32 R16, R4, R28, R16 ;  /* 0x0000001c0410723c */ /* 0x000fde0000001810 */
[----:B------:R-:W-:-:S04]  /*17cc0*/  NOP ;  /* 0x0000000000007918 */ /* 0x000fc80000000000 */
[----:B------:R-:W-:Y:S04]  /*17cd0*/  STL.64 [R1+0x10], R16 ;  /* 0x0000101001007387 */ /* 0x000fe80000100a00 */
[----:B------:R0:W-:Y:S04]  /*17ce0*/  STL.64 [R1+0x18], R18 ;  /* 0x0000181201007387 */ /* 0x0001e80000100a00 */
[----:B0-----:R-:W3:Y:S04]  /*17cf0*/  LDL.LU.64 R18, [R1+0x10b0] ;  /* 0x0010b00001127983 */ /* 0x001ee80000300a00 */
[----:B------:R-:W2:Y:S02]  /*17d00*/  LDL.LU.64 R16, [R1+0x10a8] ;  /* 0x0010a80001107983 */ /* 0x000ea40000300a00 */
[----:B--2---:R-:W-:-:S02]  /*17d10*/  IMAD R20, R20, 0x100, R16 ;  /* 0x0000010014147824 */ /* 0x004fc400078e0210 */
[----:B------:R-:W-:Y:S01]  /*17d20*/  IMAD R21, R21, 0x100, R17 ;  /* 0x0000010015157824 */ /* 0x000fe200078e0211 */
[----:B------:R-:W2:Y:S04]  /*17d30*/  LDL.LU R16, [R1+0x10a0] ;  /* 0x0010a00001107983 */ /* 0x000ea80000300800 */
[----:B------:R-:W2:Y:S01]  /*17d40*/  LDL.LU R17, [R1+0x109c] ;  /* 0x00109c0001117983 */ /* 0x000ea20000300800 */
[----:B---3--:R-:W-:Y:S02]  /*17d50*/  IMAD R22, R22, 0x100, R18 ;  /* 0x0000010016167824 */ /* 0x008fe400078e0212 */
[----:B----4-:R-:W-:Y:S01]  /*17d60*/  IMAD R23, R23, 0x100, R19 ;  /* 0x0000010017177824 */ /* 0x010fe200078e0213 */
[----:B------:R-:W2:Y:S04]  /*17d70*/  LDL.LU R18, [R1+0x1098] ;  /* 0x0010980001127983 */ /* 0x000ea80000300800 */
[----:B------:R-:W2:Y:S01]  /*17d80*/  LDL.LU R19, [R1+0x1094] ;  /* 0x0010940001137983 */ /* 0x000ea20000300800 */
[----:B------:R-:W-:-:S02]  /*17d90*/  F2FP.F16.E4M3.UNPACK_B R20, R20 ;  /* 0x00000014ff14723e */ /* 0x000fc400020006ff */
[----:B------:R-:W-:Y:S02]  /*17da0*/  F2FP.F16.E4M3.UNPACK_B R21, R21 ;  /* 0x00000015ff15723e */ /* 0x000fe400020006ff */
[----:B------:R-:W-:Y:S02]  /*17db0*/  F2FP.F16.E4M3.UNPACK_B R22, R22 ;  /* 0x00000016ff16723e */ /* 0x000fe400020006ff */
[----:B------:R-:W-:-:S07]  /*17dc0*/  F2FP.F16.E4M3.UNPACK_B R23, R23 ;  /* 0x00000017ff17723e */ /* 0x000fce00020006ff */
[----:B-----5:R-:W-:Y:S08]  /*17dd0*/  HMMA.16816.F32 R24, R20, R28, R24 ;  /* 0x0000001c1418723c */ /* 0x020ff00000001818 */
[----:B--2---:R-:W-:Y:S01]  /*17de0*/  HMMA.16816.F32 R16, R4, R2, R16 ;  /* 0x000000020410723c */ /* 0x004fe20000001810 */
[----:B------:R-:W2:Y:S04]  /*17df0*/  LDL.LU R5, [R1+0x1a8] ;  /* 0x0001a80001057983 */ /* 0x000ea80000300800 */
[----:B------:R-:W3:Y:S04]  /*17e00*/  LDL.LU R6, [R1+0x1f0] ;  /* 0x0001f00001067983 */ /* 0x000ee80000300800 */
[----:B------:R-:W3:Y:S10]  /*17e10*/  LDL.LU R7, [R1+0x1ac] ;  /* 0x0001ac0001077983 */ /* 0x000ef40000300800 */
[----:B------:R-:W-:Y:S04]  /*17e20*/  STL [R1+0x107c], R16 ;  /* 0x00107c1001007387 */ /* 0x000fe80000100800 */
[----:B------:R-:W-:Y:S04]  /*17e30*/  STL [R1+0x1078], R17 ;  /* 0x0010781101007387 */ /* 0x000fe80000100800 */
[----:B------:R-:W-:Y:S04]  /*17e40*/  STL [R1+0x1034], R18 ;  /* 0x0010341201007387 */ /* 0x000fe80000100800 */
[----:B------:R-:W-:Y:S04]  /*17e50*/  STL [R1+0x1030], R19 ;  /* 0x0010301301007387 */ /* 0x000fe80000100800 */
[----:B------:R0:W-:Y:S04]  /*17e60*/  STL.64 [R1+0x1040], R26 ;  /* 0x0010401a01007387 */ /* 0x0001e80000100a00 */
[----:B------:R1:W-:Y:S04]  /*17e70*/  STL.64 [R1+0x1038], R24 ;  /* 0x0010381801007387 */ /* 0x0003e80000100a00 */
[----:B0-----:R-:W4:Y:S01]  /*17e80*/  LDL R27, [R1+0x7c] ;  /* 0x00007c00011b7983 */ /* 0x001f220000100800 */
[----:B---3--:R-:W-:-:S02]  /*17e90*/  IMAD R4, R7, 0x100, R6 ;  /* 0x0000010007047824 */ /* 0x008fc400078e0206 */
[----:B------:R-:W-:Y:S02]  /*17ea0*/  IMAD R6, R8, 0x100, R9 ;  /* 0x0000010008067824 */ /* 0x000fe400078e0209 */
[----:B--2---:R-:W-:Y:S02]  /*17eb0*/  IMAD R0, R0, 0x100, R5 ;  /* 0x0000010000007824 */ /* 0x004fe400078e0205 */
[----:B------:R-:W-:Y:S01]  /*17ec0*/  IMAD R5, R10, 0x100, R11 ;  /* 0x000001000a057824 */ /* 0x000fe200078e020b */
[----:B----4-:R0:W-:Y:S04]  /*17ed0*/  STL [R1+0x1080], R27 ;  /* 0x0010801b01007387 */ /* 0x0101e80000100800 */
[----:B-1----:R-:W2:Y:S04]  /*17ee0*/  LDL.LU R24, [R1+0x50] ;  /* 0x0000500001187983 */ /* 0x002ea80000300800 */
[----:B------:R-:W2:Y:S04]  /*17ef0*/  LDL.LU R25, [R1+0x54] ;  /* 0x0000540001197983 */ /* 0x000ea80000300800 */
[----:B------:R-:W2:Y:S04]  /*17f00*/  LDL.LU R26, [R1+0x58] ;  /* 0x00005800011a7983 */ /* 0x000ea80000300800 */
[----:B0-----:R-:W2:Y:S04]  /*17f10*/  LDL.LU R27, [R1+0x5c] ;  /* 0x00005c00011b7983 */ /* 0x001ea80000300800 */
[----:B------:R-:W3:Y:S04]  /*17f20*/  LDL.LU R19, [R1+0x208] ;  /* 0x0002080001137983 */ /* 0x000ee80000300800 */
[----:B------:R-:W3:Y:S04]  /*17f30*/  LDL.LU R18, [R1+0x204] ;  /* 0x0002040001127983 */ /* 0x000ee80000300800 */
[----:B------:R-:W4:Y:S04]  /*17f40*/  LDL.LU R16, [R1+0x210] ;  /* 0x0002100001107983 */ /* 0x000f280000300800 */
[----:B------:R-:W5:Y:S04]  /*17f50*/  LDL.LU R17, [R1+0x218] ;  /* 0x0002180001117983 */ /* 0x000f680000300800 */
[----:B------:R-:W5:Y:S04]  /*17f60*/  LDL.LU R7, [R1+0x214] ;  /* 0x0002140001077983 */ /* 0x000f680000300800 */
[----:B------:R-:W2:Y:S04]  /*17f70*/  LDL.LU R28, [R1+0x220] ;  /* 0x00022000011c7983 */ /* 0x000ea80000300800 */
[----:B------:R-:W2:Y:S04]  /*17f80*/  LDL.LU R29, [R1+0x21c] ;  /* 0x00021c00011d7983 */ /* 0x000ea80000300800 */
[----:B------:R-:W2:Y:S04]  /*17f90*/  LDL.LU R8, [R1+0x228] ;  /* 0x0002280001087983 */ /* 0x000ea80000300800 */
[----:B------:R-:W2:Y:S04]  /*17fa0*/  LDL.LU R9, [R1+0x230] ;  /* 0x0002300001097983 */ /* 0x000ea80000300800 */
[----:B------:R-:W2:Y:S04]  /*17fb0*/  LDL.LU R10, [R1+0x238] ;  /* 0x00023800010a7983 */ /* 0x000ea80000300800 */
[----:B------:R-:W2:Y:S04]  /*17fc0*/  LDL.LU R11, [R1+0x240] ;  /* 0x00024000010b7983 */ /* 0x000ea80000300800 */
[----:B--2---:R-:W-:Y:S04]  /*17fd0*/  STL.64 [R1+0x1060], R10 ;  /* 0x0010600a01007387 */ /* 0x004fe80000100a00 */
[----:B------:R0:W-:Y:S02]  /*17fe0*/  STL.64 [R1+0x1058], R8 ;  /* 0x0010580801007387 */ /* 0x0001e40000100a00 */
[----:B0-----:R-:W-:-:S02]  /*17ff0*/  IMAD.MOV.U32 R8, RZ, RZ, R12 ;  /* 0x000000ffff087224 */ /* 0x001fc400078e000c */
[----:B------:R-:W-:Y:S01]  /*18000*/  IMAD.MOV.U32 R9, RZ, RZ, R13 ;  /* 0x000000ffff097224 */ /* 0x000fe200078e000d */
[----:B------:R-:W2:Y:S04]  /*18010*/  LDL.LU R12, [R1+0x1090] ;  /* 0x00109000010c7983 */ /* 0x000ea80000300800 */
[----:B------:R-:W2:Y:S01]  /*18020*/  LDL.LU R13, [R1+0x108c] ;  /* 0x00108c00010d7983 */ /* 0x000ea20000300800 */
[----:B------:R-:W-:Y:S02]  /*18030*/  IMAD.MOV.U32 R10, RZ, RZ, R14 ;  /* 0x000000ffff0a7224 */ /* 0x000fe400078e000e */
[----:B------:R-:W-:Y:S01]  /*18040*/  IMAD.MOV.U32 R11, RZ, RZ, R15 ;  /* 0x000000ffff0b7224 */ /* 0x000fe200078e000f */
[----:B------:R-:W2:Y:S04]  /*18050*/  LDL.LU R14, [R1+0x1088] ;  /* 0x00108800010e7983 */ /* 0x000ea80000300800 */
[----:B------:R-:W2:Y:S04]  /*18060*/  LDL.LU R15, [R1+0x1084] ;  /* 0x00108400010f7983 */ /* 0x000ea80000300800 */
[----:B------:R-:W-:Y:S04]  /*18070*/  STL.64 [R1+0x1070], R10 ;  /* 0x0010700a01007387 */ /* 0x000fe80000100a00 */
[----:B------:R0:W-:Y:S04]  /*18080*/  STL.64 [R1+0x1068], R8 ;  /* 0x0010680801007387 */ /* 0x0001e80000100a00 */
[----:B0-----:R-:W3:Y:S04]  /*18090*/  LDL.LU R8, [R1+0x20] ;  /* 0x0000200001087983 */ /* 0x001ee80000300800 */
[----:B------:R-:W3:Y:S04]  /*180a0*/  LDL.LU R9, [R1+0x24] ;  /* 0x0000240001097983 */ /* 0x000ee80000300800 */
[----:B------:R-:W3:Y:S04]  /*180b0*/  LDL.LU R10, [R1+0x28] ;  /* 0x00002800010a7983 */ /* 0x000ee80000300800 */
[----:B------:R-:W3:Y:S01]  /*180c0*/  LDL.LU R11, [R1+0x2c] ;  /* 0x00002c00010b7983 */ /* 0x000ee20000300800 */
[----:B--2---:R-:W-:Y:S01]  /*180d0*/  HMMA.16816.F32 R20, R20, R2, R12 ;  /* 0x000000021414723c */ /* 0x004fe2000000180c */
[----:B------:R-:W-:-:S02]  /*180e0*/  F2FP.F16.E4M3.UNPACK_B R12, R0 ;  /* 0x00000000ff0c723e */ /* 0x000fc400020006ff */
[----:B------:R-:W2:Y:S04]  /*180f0*/  LDL R2, [R1+0x6c] ;  /* 0x00006c0001027983 */ /* 0x000ea80000100800 */
[----:B------:R-:W3:Y:S01]  /*18100*/  LDL R0, [R1+0x68] ;  /* 0x0000680001007983 */ /* 0x000ee20000100800 */
[----:B------:R-:W-:Y:S02]  /*18110*/  F2FP.F16.E4M3.UNPACK_B R13, R4 ;  /* 0x00000004ff0d723e */ /* 0x000fe400020006ff */
[----:B------:R-:W-:Y:S02]  /*18120*/  F2FP.F16.E4M3.UNPACK_B R14, R5 ;  /* 0x00000005ff0e723e */ /* 0x000fe400020006ff */
[----:B------:R-:W-:Y:S01]  /*18130*/  F2FP.F16.E4M3.UNPACK_B R15, R6 ;  /* 0x00000006ff0f723e */ /* 0x000fe200020006ff */
[----:B------:R-:W4:Y:S04]  /*18140*/  LDL R3, [R1+0x78] ;  /* 0x0000780001037983 */ /* 0x000f280000100800 */
[----:B------:R-:W4:Y:S01]  /*18150*/  LDL.LU R6, [R1+0x20c] ;  /* 0x00020c0001067983 */ /* 0x000f220000300800 */
[----:B--2---:R-:W-:-:S02]  /*18160*/  F2FP.F16.E4M3.UNPACK_B R5, R2 ;  /* 0x00000002ff05723e */ /* 0x004fc400020006ff */
[----:B---3--:R-:W-:-:S07]  /*18170*/  F2FP.F16.E4M3.UNPACK_B R4, R0 ;  /* 0x00000000ff04723e */ /* 0x008fce00020006ff */
[----:B------:R-:W-:-:S15]  /*18180*/  HMMA.16816.F32 R24, R12, R4, R24 ;  /* 0x000000040c18723c */ /* 0x000fde0000001818 */
[----:B------:R-:W-:-:S04]  /*18190*/  NOP ;  /* 0x0000000000007918 */ /* 0x000fc80000000000 */
[----:B------:R-:W-:Y:S04]  /*181a0*/  STL.64 [R1+0x50], R24 ;  /* 0x0000501801007387 */ /* 0x000fe80000100a00 */
[----:B------:R0:W-:Y:S04]  /*181b0*/  STL.64 [R1+0x58], R26 ;  /* 0x0000581a01007387 */ /* 0x0001e80000100a00 */
[----:B0-----:R-:W2:Y:S01]  /*181c0*/  LDL.LU R27, [R1+0x1080] ;  /* 0x00108000011b7983 */ /* 0x001ea20000300800 */
[----:B----4-:R-:W-:-:S03]  /*181d0*/  F2FP.F16.E4M3.UNPACK_B R2, R3 ;  /* 0x00000003ff02723e */ /* 0x010fc600020006ff */
[----:B------:R-:W3:Y:S04]  /*181e0*/  LDL.LU R24, [R1+0x10] ;  /* 0x0000100001187983 */ /* 0x000ee80000300800 */
[----:B------:R-:W3:Y:S04]  /*181f0*/  LDL.LU R25, [R1+0x14] ;  /* 0x0000140001197983 */ /* 0x000ee80000300800 */
[----:B------:R-:W3:Y:S01]  /*18200*/  LDL.LU R26, [R1+0x18] ;  /* 0x00001800011a7983 */ /* 0x000ee20000300800 */
[----:B------:R-:W-:Y:S02]  /*18210*/  IMAD R0, R18, 0x100, R19 ;  /* 0x0000010012007824 */ /* 0x000fe400078e0213 */
[----:B------:R-:W-:-:S02]  /*18220*/  IMAD R6, R6, 0x100, R16 ;  /* 0x0000010006067824 */ /* 0x000fc400078e0210 */
[----:B-----5:R-:W-:Y:S01]  /*18230*/  IMAD R7, R7, 0x100, R17 ;  /* 0x0000010007077824 */ /* 0x020fe200078e0211 */
[----:B--2---:R-:W-:Y:S02]  /*18240*/  F2FP.F16.E4M3.UNPACK_B R3, R27 ;  /* 0x0000001bff03723e */ /* 0x004fe400020006ff */
[----:B------:R-:W3:Y:S04]  /*18250*/  LDL.LU R27, [R1+0x1c] ;  /* 0x00001c00011b7983 */ /* 0x000ee80000300800 */
[----:B------:R-:W2:Y:S04]  /*18260*/  LDL.LU R18, [R1+0x248] ;  /* 0x0002480001127983 */ /* 0x000ea80000300800 */
[----:B------:R-:W4:Y:S04]  /*18270*/  LDL.LU R19, [R1+0x250] ;  /* 0x0002500001137983 */ /* 0x000f280000300800 */
[----:B------:R-:W5:Y:S04]  /*18280*/  LDL.LU R16, [R1+0x107c] ;  /* 0x00107c0001107983 */ /* 0x000f680000300800 */
[----:B------:R-:W5:Y:S01]  /*18290*/  LDL.LU R17, [R1+0x1078] ;  /* 0x0010780001117983 */ /* 0x000f620000300800 */
[----:B------:R-:W-:Y:S03]  /*182a0*/  HMMA.16816.F32 R12, R12, R2, R8 ;  /* 0x000000020c0c723c */ /* 0x000fe60000001808 */
[----:B------:R-:W2:Y:S04]  /*182b0*/  LDL.LU.64 R10, [R1+0x1070] ;  /* 0x00107000010a7983 */ /* 0x000ea80000300a00 */
[----:B------:R-:W2:Y:S01]  /*182c0*/  LDL.LU.64 R8, [R1+0x1068] ;  /* 0x0010680001087983 */ /* 0x000ea20000300a00 */
[----:B------:R-:W-:-:S11]  /*182d0*/  IMAD R28, R29, 0x100, R28 ;  /* 0x000001001d1c7824 */ /* 0x000fd600078e021c */
[----:B------:R0:W-:Y:S04]  /*182e0*/  STL.64 [R1], R12 ;  /* 0x0000000c01007387 */ /* 0x0001e80000100a00 */
[----:B------:R1:W-:Y:S01]  /*182f0*/  STL.64 [R1+0x8], R14 ;  /* 0x0000080e01007387 */ /* 0x0003e20000100a00 */
[----:B0-----:R-:W-:Y:S02]  /*18300*/  F2FP.F16.E4M3.UNPACK_B R12, R0 ;  /* 0x00000000ff0c723e */ /* 0x001fe400020006ff */
[----:B------:R-:W-:Y:S02]  /*18310*/  F2FP.F16.E4M3.UNPACK_B R13, R6 ;  /* 0x00000006ff0d723e */ /* 0x000fe400020006ff */
[----:B-1----:R-:W-:Y:S02]  /*18320*/  F2FP.F16.E4M3.UNPACK_B R14, R7 ;  /* 0x00000007ff0e723e */ /* 0x002fe400020006ff */
[----:B------:R-:W-:Y:S01]  /*18330*/  F2FP.F16.E4M3.UNPACK_B R15, R28 ;  /* 0x0000001cff0f723e */ /* 0x000fe200020006ff */
[----:B------:R-:W3:Y:S04]  /*18340*/  LDL.LU R0, [R1+0x224] ;  /* 0x0002240001007983 */ /* 0x000ee80000300800 */
[----:B------:R-:W3:Y:S04]  /*18350*/  LDL.LU R6, [R1+0x22c] ;  /* 0x00022c0001067983 */ /* 0x000ee80000300800 */
[----:B------:R-:W3:Y:S04]  /*18360*/  LDL.LU R7, [R1+0x234] ;  /* 0x0002340001077983 */ /* 0x000ee80000300800 */
[----:B------:R-:W3:Y:S01]  /*18370*/  LDL.LU R28, [R1+0x23c] ;  /* 0x00023c00011c7983 */ /* 0x000ee20000300800 */
[----:B--2---:R-:W-:-:S15]  /*18380*/  HMMA.16816.F32 R8, R12, R4, R8 ;  /* 0x000000040c08723c */ /* 0x004fde0000001808 */
[----:B------:R-:W-:-:S04]  /*18390*/  NOP ;  /* 0x0000000000007918 */ /* 0x000fc80000000000 */
[----:B------:R-:W-:Y:S04]  /*183a0*/  STL.64 [R1+0x30], R8 ;  /* 0x0000300801007387 */ /* 0x000fe80000100a00 */
[----:B------:R0:W-:Y:S01]  /*183b0*/  STL [R1+0x38], R10 ;  /* 0x0000380a01007387 */ /* 0x0001e20000100800 */
[----:B------:R-:W-:-:S03]  /*183c0*/  IMAD.MOV.U32 R29, RZ, RZ, R11 ;  /* 0x000000ffff1d7224 */ /* 0x000fc600078e000b */
[----:B0-----:R-:W2:Y:S04]  /*183d0*/  LDL.LU.64 R10, [R1+0x1060] ;  /* 0x00106000010a7983 */ /* 0x001ea80000300a00 */
[----:B------:R-:W3:Y:S02]  /*183e0*/  LDL.LU.64 R8, [R1+0x1058] ;  /* 0x0010580001087983 */ /* 0x000ee40000300a00 */
[----:B---3--:R-:W-:Y:S02]  /*183f0*/  IMAD R0, R0, 0x100, R8 ;  /* 0x0000010000007824 */ /* 0x008fe400078e0208 */
[----:B------:R-:W-:Y:S01]  /*18400*/  IMAD R6, R6, 0x100, R9 ;  /* 0x0000010006067824 */ /* 0x000fe200078e0209 */
[----:B------:R-:W3:Y:S04]  /*18410*/  LDL.LU R8, [R1+0x1054] ;  /* 0x0010540001087983 */ /* 0x000ee80000300800 */
[----:B------:R-:W3:Y:S01]  /*18420*/  LDL.LU R9, [R1+0x1050] ;  /* 0x0010500001097983 */ /* 0x000ee20000300800 */
[----:B--2---:R-:W-:-:S02]  /*18430*/  IMAD R7, R7, 0x100, R10 ;  /* 0x0000010007077824 */ /* 0x004fc400078e020a */
[----:B------:R-:W-:Y:S01]  /*18440*/  IMAD R28, R28, 0x100, R11 ;  /* 0x000001001c1c7824 */ /* 0x000fe200078e020b */
[----:B------:R-:W3:Y:S04]  /*18450*/  LDL.LU R10, [R1+0x104c] ;  /* 0x00104c00010a7983 */ /* 0x000ee80000300800 */
[----:B------:R-:W3:Y:S02]  /*18460*/  LDL.LU R11, [R1+0x1048] ;  /* 0x00104800010b7983 */ /* 0x000ee40000300800 */
[----:B---3--:R-:W-:Y:S01]  /*18470*/  HMMA.16816.F32 R12, R12, R2, R8 ;  /* 0x000000020c0c723c */ /* 0x008fe20000001808 */
[----:B------:R-:W-:Y:S02]  /*18480*/  F2FP.F16.E4M3.UNPACK_B R8, R0 ;  /* 0x00000000ff08723e */ /* 0x000fe400020006ff */
[----:B------:R-:W-:-:S15]  /*18490*/  F2FP.F16.E4M3.UNPACK_B R9, R6 ;  /* 0x00000006ff09723e */ /* 0x000fde00020006ff */
[----:B------:R-:W-:Y:S01]  /*184a0*/  NOP ;  /* 0x0000000000007918 */ /* 0x000fe20000000000 */
[----:B------:R0:W-:Y:S04]  /*184b0*/  STL.64 [R1+0x1008], R14 ;  /* 0x0010080e01007387 */ /* 0x0001e80000100a00 */
[----:B0-----:R-:W2:Y:S04]  /*184c0*/  LDL.LU R14, [R1+0x260] ;  /* 0x00026000010e7983 */ /* 0x001ea80000300800 */
[----:B------:R-:W2:Y:S04]  /*184d0*/  LDL.LU R15, [R1+0x25c] ;  /* 0x00025c00010f7983 */ /* 0x000ea80000300800 */
[----:B------:R0:W-:Y:S04]  /*184e0*/  STL.64 [R1+0x1000], R12 ;  /* 0x0010000c01007387 */ /* 0x0001e80000100a00 */
[----:B0-----:R-:W3:Y:S04]  /*184f0*/  LDL.LU R12, [R1+0x280] ;  /* 0x00028000010c7983 */ /* 0x001ee80000300800 */
[----:B------:R-:W3:Y:S04]  /*18500*/  LDL.LU R13, [R1+0x27c] ;  /* 0x00027c00010d7983 */ /* 0x000ee80000300800 */
[----:B------:R-:W2:Y:S04]  /*18510*/  LDL.LU R0, [R1+0x244] ;  /* 0x0002440001007983 */ /* 0x000ea80000300800 */
[----:B------:R-:W4:Y:S01]  /*18520*/  LDL.LU R6, [R1+0x24c] ;  /* 0x00024c0001067983 */ /* 0x000f220000300800 */
[----:B------:R-:W-:-:S02]  /*18530*/  F2FP.F16.E4M3.UNPACK_B R10, R7 ;  /* 0x00000007ff0a723e */ /* 0x000fc400020006ff */
[----:B------:R-:W-:Y:S01]  /*18540*/  F2FP.F16.E4M3.UNPACK_B R11, R28 ;  /* 0x0000001cff0b723e */ /* 0x000fe200020006ff */
[----:B------:R-:W3:Y:S04]  /*18550*/  LDL.LU R7, [R1+0x254] ;  /* 0x0002540001077983 */ /* 0x000ee80000300800 */
[----:B------:R-:W3:Y:S02]  /*18560*/  LDL.LU R28, [R1+0x258] ;  /* 0x00025800011c7983 */ /* 0x000ee40000300800 */
[----:B------:R-:W-:-:S15]  /*18570*/  HMMA.16816.F32 R24, R8, R4, R24 ;  /* 0x000000040818723c */ /* 0x000fde0000001818 */
[----:B------:R-:W-:-:S04]  /*18580*/  NOP ;  /* 0x0000000000007918 */ /* 0x000fc80000000000 */
[----:B------:R-:W-:Y:S04]  /*18590*/  STL.64 [R1+0x20], R24 ;  /* 0x0000201801007387 */ /* 0x000fe80000100a00 */
[----:B------:R0:W-:Y:S04]  /*185a0*/  STL.64 [R1+0x28], R26 ;  /* 0x0000281a01007387 */ /* 0x0001e80000100a00 */
[----:B0-----:R-:W5:Y:S04]  /*185b0*/  LDL.LU.64 R26, [R1+0x1040] ;  /* 0x00104000011a7983 */ /* 0x001f680000300a00 */
[----:B------:R-:W5:Y:S01]  /*185c0*/  LDL.LU.64 R24, [R1+0x1038] ;  /* 0x0010380001187983 */ /* 0x000f620000300a00 */
[----:B--2---:R-:W-:-:S02]  /*185d0*/  IMAD R0, R0, 0x100, R18 ;  /* 0x0000010000007824 */ /* 0x004fc400078e0212 */
[----:B----4-:R-:W-:Y:S01]  /*185e0*/  IMAD R6, R6, 0x100, R19 ;  /* 0x0000010006067824 */ /* 0x010fe200078e0213 */
[----:B------:R-:W5:Y:S04]  /*185f0*/  LDL.LU R18, [R1+0x1034] ;  /* 0x0010340001127983 */ /* 0x000f680000300800 */
[----:B------:R-:W5:Y:S01]  /*18600*/  LDL.LU R19, [R1+0x1030] ;  /* 0x0010300001137983 */ /* 0x000f620000300800 */
[----:B---3--:R-:W-:Y:S02]  /*18610*/  IMAD R7, R7, 0x100, R28 ;  /* 0x0000010007077824 */ /* 0x008fe400078e021c */
[----:B------:R-:W-:Y:S02]  /*18620*/  IMAD R28, R15, 0x100, R14 ;  /* 0x000001000f1c7824 */ /* 0x000fe400078e020e */
[----:B------:R-:W2:Y:S04]  /*18630*/  LDL.LU R14, [R1+0x68] ;  /* 0x00006800010e7983 */ /* 0x000ea80000300800 */
[----:B------:R-:W3:Y:S01]  /*18640*/  LDL.LU R15, [R1+0x6c] ;  /* 0x00006c00010f7983 */ /* 0x000ee20000300800 */
[----:B-----5:R-:W-:-:S15]  /*18650*/  HMMA.16816.F32 R16, R8, R2, R16 ;  /* 0x000000020810723c */ /* 0x020fde0000001810 */
[----:B------:R-:W-:-:S04]  /*18660*/  NOP ;  /* 0x0000000000007918 */ /* 0x000fc80000000000 */
[----:B------:R0:W-:Y:S04]  /*18670*/  STL.64 [R1+0xfe8], R18 ;  /* 0x000fe81201007387 */ /* 0x0001e80000100a00 */
[----:B0-----:R-:W4:Y:S04]  /*18680*/  LDL.LU R18, [R1+0x278] ;  /* 0x0002780001127983 */ /* 0x001f280000300800 */
[----:B------:R-:W4:Y:S04]  /*18690*/  LDL.LU R19, [R1+0x274] ;  /* 0x0002740001137983 */ /* 0x000f280000300800 */
[----:B------:R0:W-:Y:S04]  /*186a0*/  STL.64 [R1+0xfe0], R16 ;  /* 0x000fe01001007387 */ /* 0x0001e80000100a00 */
[----:B0-----:R-:W5:Y:S04]  /*186b0*/  LDL.LU R16, [R1+0x270] ;  /* 0x0002700001107983 */ /* 0x001f680000300800 */
[----:B------:R-:W5:Y:S01]  /*186c0*/  LDL.LU R17, [R1+0x26c] ;  /* 0x00026c0001117983 */ /* 0x000f620000300800 */
[----:B------:R-:W-:-:S02]  /*186d0*/  F2FP.F16.E4M3.UNPACK_B R8, R0 ;  /* 0x00000000ff08723e */ /* 0x000fc400020006ff */
[----:B------:R-:W-:Y:S02]  /*186e0*/  F2FP.F16.E4M3.UNPACK_B R9, R6 ;  /* 0x00000006ff09723e */ /* 0x000fe400020006ff */
[----:B------:R-:W-:Y:S02]  /*186f0*/  F2FP.F16.E4M3.UNPACK_B R10, R7 ;  /* 0x00000007ff0a723e */ /* 0x000fe400020006ff */
[----:B------:R-:W-:Y:S01]  /*18700*/  F2FP.F16.E4M3.UNPACK_B R11, R28 ;  /* 0x0000001cff0b723e */ /* 0x000fe200020006ff */
[----:B------:R-:W2:Y:S04]  /*18710*/  LDL.LU R0, [R1+0x264] ;  /* 0x0002640001007983 */ /* 0x000ea80000300800 */
[----:B------:R-:W2:Y:S02]  /*18720*/  LDL.LU R28, [R1+0x268] ;  /* 0x00026800011c7983 */ /* 0x000ea40000300800 */
[C---:B------:R-:W-:Y:S08]  /*18730*/  HMMA.16816.F32 R4, R8.reuse, R4, R24 ;  /* 0x000000040804723c */ /* 0x040ff00000001818 */
[----:B------:R-:W-:Y:S11]  /*18740*/  HMMA.16816.F32 R8, R8, R2, R20 ;  /* 0x000000020808723c */ /* 0x000ff60000001814 */
[----:B------:R-:W-:Y:S04]  /*18750*/  STL [R1+0xfdc], R4 ;  /* 0x000fdc0401007387 */ /* 0x000fe80000100800 */
[----:B------:R-:W-:Y:S04]  /*18760*/  STL [R1+0xfd8], R5 ;  /* 0x000fd80501007387 */ /* 0x000fe80000100800 */
[----:B------:R-:W-:Y:S04]  /*18770*/  STL [R1+0xfd4], R6 ;  /* 0x000fd40601007387 */ /* 0x000fe80000100800 */
[----:B------:R-:W-:Y:S01]  /*18780*/  STL [R1+0xfd0], R7 ;  /* 0x000fd00701007387 */ /* 0x000fe20000100800 */
[----:B-----5:R-:W-:-:S03]  /*18790*/  IMAD R26, R17, 0x100, R16 ;  /* 0x00000100111a7824 */ /* 0x020fc600078e0210 */
[----:B------:R-:W5:Y:S04]  /*187a0*/  LDL.LU R16, [R1+0x298] ;  /* 0x0002980001107983 */ /* 0x000f680000300800 */
[----:B------:R-:W5:Y:S04]  /*187b0*/  LDL.LU R17, [R1+0x294] ;  /* 0x0002940001117983 */ /* 0x000f680000300800 */
[----:B------:R-:W5:Y:S04]  /*187c0*/  LDL.LU R2, [R1+0x78] ;  /* 0x0000780001027983 */ /* 0x000f680000300800 */
[----:B------:R-:W5:Y:S04]  /*187d0*/  LDL.LU R3, [R1+0x7c] ;  /* 0x00007c0001037983 */ /* 0x000f680000300800 */
[----:B------:R0:W-:Y:S04]  /*187e0*/  STL [R1+0xfcc], R10 ;  /* 0x000fcc0a01007387 */ /* 0x0001e80000100800 */
[----:B0-----:R-:W5:Y:S04]  /*187f0*/  LDL.LU R10, [R1+0x28c] ;  /* 0x00028c00010a7983 */ /* 0x001f680000300800 */
[----:B------:R0:W-:Y:S04]  /*18800*/  STL [R1+0xfc8], R11 ;  /* 0x000fc80b01007387 */ /* 0x0001e80000100800 */
[----:B0-----:R-:W5:Y:S01]  /*18810*/  LDL.LU R11, [R1+0x290] ;  /* 0x00029000010b7983 */ /* 0x001f620000300800 */
[----:B----4-:R-:W-:-:S02]  /*18820*/  IMAD R27, R19, 0x100, R18 ;  /* 0x00000100131b7824 */ /* 0x010fc400078e0212 */
[----:B--2---:R-:W-:Y:S02]  /*18830*/  IMAD R0, R0, 0x100, R28 ;  /* 0x0000010000007824 */ /* 0x004fe400078e021c */
[----:B------:R-:W-:Y:S01]  /*18840*/  IMAD R28, R13, 0x100, R12 ;  /* 0x000001000d1c7824 */ /* 0x000fe200078e020c */
[----:B------:R-:W-:Y:S02]  /*18850*/  F2FP.F16.E4M3.UNPACK_B R24, R14.H1 ;  /* 0x0000000eff18723e */ /* 0x000fe400030006ff */
[----:B---3--:R-:W-:Y:S01]  /*18860*/  F2FP.F16.E4M3.UNPACK_B R25, R15.H1 ;  /* 0x0000000fff19723e */ /* 0x008fe200030006ff */
[----:B-----5:R-:W-:Y:S04]  /*18870*/  STL.64 [R1+0x1028], R10 ;  /* 0x0010280a01007387 */ /* 0x020fe80000100a00 */
[----:B------:R0:W-:Y:S04]  /*18880*/  STL.64 [R1+0x1020], R8 ;  /* 0x0010200801007387 */ /* 0x0001e80000100a00 */
[----:B0-----:R-:W2:Y:S04]  /*18890*/  LDL.LU R8, [R1+0x50] ;  /* 0x0000500001087983 */ /* 0x001ea80000300800 */
[----:B------:R-:W2:Y:S04]  /*188a0*/  LDL.LU R9, [R1+0x54] ;  /* 0x0000540001097983 */ /* 0x000ea80000300800 */
[----:B------:R-:W2:Y:S04]  /*188b0*/  LDL.LU R10, [R1+0x58] ;  /* 0x00005800010a7983 */ /* 0x000ea80000300800 */
[----:B------:R-:W2:Y:S04]  /*188c0*/  LDL.LU R11, [R1+0x5c] ;  /* 0x00005c00010b7983 */ /* 0x000ea80000300800 */
[----:B------:R-:W3:Y:S04]  /*188d0*/  LDL.LU R18, [R1+0x2a0] ;  /* 0x0002a00001127983 */ /* 0x000ee80000300800 */
[----:B------:R-:W3:Y:S04]  /*188e0*/  LDL.LU R19, [R1+0x29c] ;  /* 0x00029c0001137983 */ /* 0x000ee80000300800 */
[----:B------:R-:W4:Y:S04]  /*188f0*/  LDL.LU R4, [R1] ;  /* 0x0000000001047983 */ /* 0x000f280000300800 */
[----:B------:R-:W4:Y:S04]  /*18900*/  LDL.LU R5, [R1+0x4] ;  /* 0x0000040001057983 */ /* 0x000f280000300800 */
[----:B------:R-:W4:Y:S04]  /*18910*/  LDL.LU R6, [R1+0x8] ;  /* 0x0000080001067983 */ /* 0x000f280000300800 */
[----:B------:R-:W4:Y:S04]  /*18920*/  LDL.LU R7, [R1+0xc] ;  /* 0x00000c0001077983 */ /* 0x000f280000300800 */
[----:B------:R-:W5:Y:S04]  /*18930*/  LDL.LU R12, [R1+0x2b0] ;  /* 0x0002b000010c7983 */ /* 0x000f680000300800 */
[----:B------:R-:W5:Y:S04]  /*18940*/  LDL.LU R13, [R1+0x2ac] ;  /* 0x0002ac00010d7983 */ /* 0x000f680000300800 */
[----:B------:R-:W3:Y:S04]  /*18950*/  LDL.LU R14, [R1+0x2b8] ;  /* 0x0002b800010e7983 */ /* 0x000ee80000300800 */
[----:B------:R-:W3:Y:S01]  /*18960*/  LDL.LU R15, [R1+0x2b4] ;  /* 0x0002b400010f7983 */ /* 0x000ee20000300800 */
[----:B------:R-:W-:-:S02]  /*18970*/  F2FP.F16.E4M3.UNPACK_B R20, R0 ;  /* 0x00000000ff14723e */ /* 0x000fc400020006ff */
[----:B------:R-:W-:Y:S02]  /*18980*/  F2FP.F16.E4M3.UNPACK_B R21, R26 ;  /* 0x0000001aff15723e */ /* 0x000fe400020006ff */
[----:B------:R-:W-:Y:S02]  /*18990*/  F2FP.F16.E4M3.UNPACK_B R22, R27 ;  /* 0x0000001bff16723e */ /* 0x000fe400020006ff */
[----:B------:R-:W-:-:S07]  /*189a0*/  F2FP.F16.E4M3.UNPACK_B R23, R28 ;  /* 0x0000001cff17723e */ /* 0x000fce00020006ff */
[----:B--2---:R-:W-:Y:S01]  /*189b0*/  HMMA.16816.F32 R8, R20, R24, R8 ;  /* 0x000000181408723c */ /* 0x004fe20000001808 */
[----:B---3--:R-:W-:Y:S04]  /*189c0*/  STL.64 [R1+0x1018], R14 ;  /* 0x0010180e01007387 */ /* 0x008fe80000100a00 */
[----:B-----5:R0:W-:Y:S04]  /*189d0*/  STL.64 [R1+0x1010], R12 ;  /* 0x0010100c01007387 */ /* 0x0201e80000100a00 */
[----:B0-----:R-:W2:Y:S04]  /*189e0*/  LDL.LU R12, [R1+0x30] ;  /* 0x00003000010c7983 */ /* 0x001ea80000300800 */
[----:B------:R-:W2:Y:S04]  /*189f0*/  LDL.LU R13, [R1+0x34] ;  /* 0x00003400010d7983 */ /* 0x000ea80000300800 */
[----:B------:R-:W2:Y:S01]  /*18a00*/  LDL.LU R14, [R1+0x38] ;  /* 0x00003800010e7983 */ /* 0x000ea20000300800 */
[----:B------:R-:W-:-:S03]  /*18a10*/  IMAD.MOV.U32 R15, RZ, RZ, R29 ;  /* 0x000000ffff0f7224 */ /* 0x000fc600078e001d */
[----:B------:R-:W3:Y:S04]  /*18a20*/  LDL.LU R29, [R1+0x2bc] ;  /* 0x0002bc00011d7983 */ /* 0x000ee80000300800 */
[----:B------:R-:W5:Y:S04]  /*18a30*/  LDL.LU R0, [R1+0x284] ;  /* 0x0002840001007983 */ /* 0x000f680000300800 */
[----:B------:R-:W5:Y:S04]  /*18a40*/  LDL.LU R26, [R1+0x288] ;  /* 0x00028800011a7983 */ /* 0x000f680000300800 */
[----:B------:R-:W-:Y:S04]  /*18a50*/  STL.64 [R1+0x50], R8 ;  /* 0x0000500801007387 */ /* 0x000fe80000100a00 */
[----:B------:R0:W-:Y:S04]  /*18a60*/  STL.64 [R1+0x58], R10 ;  /* 0x0000580a01007387 */ /* 0x0001e80000100a00 */
[----:B0-----:R-:W2:Y:S04]  /*18a70*/  LDL.LU.64 R10, [R1+0x1028] ;  /* 0x00102800010a7983 */ /* 0x001ea80000300a00 */
[----:B------:R-:W3:Y:S01]  /*18a80*/  LDL.LU.64 R8, [R1+0x1020] ;  /* 0x0010200001087983 */ /* 0x000ee20000300a00 */
[----:B------:R-:W-:-:S02]  /*18a90*/  F2FP.F16.E4M3.UNPACK_B R2, R2.H1 ;  /* 0x00000002ff02723e */ /* 0x000fc400030006ff */
[----:B------:R-:W-:-:S07]  /*18aa0*/  F2FP.F16.E4M3.UNPACK_B R3, R3.H1 ;  /* 0x00000003ff03723e */ /* 0x000fce00030006ff */
[----:B----4-:R-:W-:Y:S01]  /*18ab0*/  HMMA.16816.F32 R20, R20, R2, R4 ;  /* 0x000000021414723c */ /* 0x010fe20000001804 */
[----:B-----5:R-:W-:Y:S02]  /*18ac0*/  IMAD R0, R0, 0x100, R26 ;  /* 0x0000010000007824 */ /* 0x020fe400078e021a */
[----:B--2---:R-:W-:Y:S02]  /*18ad0*/  IMAD R26, R10, 0x100, R11 ;  /* 0x000001000a1a7824 */ /* 0x004fe400078e020b */
[----:B------:R-:W2:Y:S04]  /*18ae0*/  LDL.LU R11, [R1+0x2e0] ;  /* 0x0002e000010b7983 */ /* 0x000ea80000300800 */
[----:B------:R-:W2:Y:S01]  /*18af0*/  LDL.LU R10, [R1+0x2dc] ;  /* 0x0002dc00010a7983 */ /* 0x000ea20000300800 */
[----:B------:R-:W-:-:S02]  /*18b00*/  IMAD R27, R17, 0x100, R16 ;  /* 0x00000100111b7824 */ /* 0x000fc400078e0210 */
[----:B------:R-:W-:-:S07]  /*18b10*/  IMAD R28, R19, 0x100, R18 ;  /* 0x00000100131c7824 */ /* 0x000fce00078e0212 */
[----:B------:R-:W-:Y:S02]  /*18b20*/  IMAD.MOV.U32 R4, RZ, RZ, R20 ;  /* 0x000000ffff047224 */ /* 0x000fe400078e0014 */
[----:B------:R-:W-:Y:S02]  /*18b30*/  IMAD.MOV.U32 R5, RZ, RZ, R21 ;  /* 0x000000ffff057224 */ /* 0x000fe400078e0015 */
[----:B------:R-:W-:Y:S02]  /*18b40*/  IMAD.MOV.U32 R6, RZ, RZ, R22 ;  /* 0x000000ffff067224 */ /* 0x000fe400078e0016 */
[----:B------:R-:W-:Y:S01]  /*18b50*/  IMAD.MOV.U32 R7, RZ, RZ, R23 ;  /* 0x000000ffff077224 */ /* 0x000fe200078e0017 */
[----:B------:R-:W-:Y:S02]  /*18b60*/  F2FP.F16.E4M3.UNPACK_B R20, R0 ;  /* 0x00000000ff14723e */ /* 0x000fe400020006ff */
[----:B------:R-:W-:Y:S02]  /*18b70*/  F2FP.F16.E4M3.UNPACK_B R21, R26 ;  /* 0x0000001aff15723e */ /* 0x000fe400020006ff */
[----:B------:R-:W-:-:S02]  /*18b80*/  F2FP.F16.E4M3.UNPACK_B R22, R27 ;  /* 0x0000001bff16723e */ /* 0x000fc400020006ff */
[----:B------:R-:W-:-:S07]  /*18b90*/  F2FP.F16.E4M3.UNPACK_B R23, R28 ;  /* 0x0000001cff17723e */ /* 0x000fce00020006ff */
[----:B------:R-:W-:Y:S01]  /*18ba0*/  HMMA.16816.F32 R12, R20, R24, R12 ;  /* 0x00000018140c723c */ /* 0x000fe2000000180c */
[----:B--2---:R0:W-:Y:S04]  /*18bb0*/  STL.64 [R1+0xff8], R10 ;  /* 0x000ff80a01007387 */ /* 0x0041e80000100a00 */
[----:B0-----:R-:W2:Y:S04]  /*18bc0*/  LDL.LU R10, [R1+0x2a4] ;  /* 0x0002a400010a7983 */ /* 0x001ea80000300800 */
[----:B------:R-:W4:Y:S04]  /*18bd0*/  LDL.LU R11, [R1+0x2c0] ;  /* 0x0002c000010b7983 */ /* 0x000f280000300800 */
[----:B---3--:R0:W-:Y:S04]  /*18be0*/  STL.64 [R1+0xff0], R8 ;  /* 0x000ff00801007387 */ /* 0x0081e80000100a00 */
[----:B0-----:R-:W3:Y:S04]  /*18bf0*/  LDL.LU R8, [R1+0xf0] ;  /* 0x0000f00001087983 */ /* 0x001ee80000300800 */
[----:B------:R-:W2:Y:S04]  /*18c00*/  LDL.LU R9, [R1+0x2a8] ;  /* 0x0002a80001097983 */ /* 0x000ea80000300800 */
[----:B------:R-:W5:Y:S04]  /*18c10*/  LDL.LU R16, [R1+0x20] ;  /* 0x0000200001107983 */ /* 0x000f680000300800 */
[----:B------:R-:W5:Y:S04]  /*18c20*/  LDL.LU R17, [R1+0x24] ;  /* 0x0000240001117983 */ /* 0x000f680000300800 */
[----:B------:R-:W5:Y:S04]  /*18c30*/  LDL.LU R18, [R1+0x28] ;  /* 0x0000280001127983 */ /* 0x000f680000300800 */
[----:B------:R-:W5:Y:S04]  /*18c40*/  LDL.LU R19, [R1+0x2c] ;  /* 0x00002c0001137983 */ /* 0x000f680000300800 */
[----:B------:R-:W-:Y:S04]  /*18c50*/  STL.64 [R1+0x40], R12 ;  /* 0x0000400c01007387 */ /* 0x000fe80000100a00 */
[----:B------:R0:W-:Y:S04]  /*18c60*/  STL.64 [R1+0x48], R14 ;  /* 0x0000480e01007387 */ /* 0x0001e80000100a00 */
[----:B0-----:R-:W2:Y:S04]  /*18c70*/  LDL.LU.64 R14, [R1+0x1018] ;  /* 0x00101800010e7983 */ /* 0x001ea80000300a00 */
[----:B------:R-:W4:Y:S01]  /*18c80*/  LDL.LU.64 R12, [R1+0x1010] ;  /* 0x00101000010c7983 */ /* 0x000f220000300a00 */
[----:B---3--:R-:W-:Y:S01]  /*18c90*/  LOP3.LUT R0, R8, 0x40, RZ, 0x3c, !PT ;  /* 0x0000004008007812 */ /* 0x008fe200078e3cff */
[----:B--2---:R-:W-:-:S02]  /*18ca0*/  IMAD R28, R15, 0x100, R14 ;  /* 0x000001000f1c7824 */ /* 0x004fc400078e020e */
[----:B----4-:R-:W-:Y:S02]  /*18cb0*/  IMAD R27, R13, 0x100, R12 ;  /* 0x000001000d1b7824 */ /* 0x010fe400078e020c */
[----:B------:R-:W0:Y:S04]  /*18cc0*/  LDSM.16.M88.4 R12, [R0+UR4] ;  /* 0x00000004000c783b */ /* 0x000e280008000200 */
[----:B0-----:R-:W-:Y:S04]  /*18cd0*/  STL.64 [R1+0x70], R12 ;  /* 0x0000700c01007387 */ /* 0x001fe80000100a00 */
[----:B------:R0:W-:Y:S04]  /*18ce0*/  STL.64 [R1+0x78], R14 ;  /* 0x0000780e01007387 */ /* 0x0001e80000100a00 */
[----:B0-----:R-:W2:Y:S04]  /*18cf0*/  LDL.LU.64 R14, [R1+0x1008] ;  /* 0x00100800010e7983 */ /* 0x001ea80000300a00 */
[----:B------:R-:W2:Y:S01]  /*18d00*/  LDL.LU.64 R12, [R1+0x1000] ;  /* 0x00100000010c7983 */ /* 0x000ea20000300a00 */
[----:B------:R-:W-:-:S02]  /*18d10*/  IMAD R26, R10, 0x100, R9 ;  /* 0x000001000a1a7824 */ /* 0x000fc400078e0209 */
[----:B------:R-:W-:Y:S02]  /*18d20*/  IMAD R29, R29, 0x100, R11 ;  /* 0x000001001d1d7824 */ /* 0x000fe400078e020b */
[----:B--2---:R-:W-:Y:S01]  /*18d30*/  HMMA.16816.F32 R8, R20, R2, R12 ;  /* 0x000000021408723c */ /* 0x004fe2000000180c */
[----:B------:R-:W2:Y:S04]  /*18d40*/  LDL.LU R20, [R1+0x2d0] ;  /* 0x0002d00001147983 */ /* 0x000ea80000300800 */
[----:B------:R-:W2:-:S14]  /*18d50*/  LDL.LU R21, [R1+0x2cc] ;  /* 0x0002cc0001157983 */ /* 0x000e9c0000300800 */
[----:B------:R-:W-:Y:S04]  /*18d60*/  STL.64 [R1], R8 ;  /* 0x0000000801007387 */ /* 0x000fe80000100a00 */
[----:B------:R-:W-:Y:S04]  /*18d70*/  STL.64 [R1+0x8], R10 ;  /* 0x0000080a01007387 */ /* 0x000fe80000100a00 */
[----:B------:R-:W0:Y:S01]  /*18d80*/  LDSM.16.M88.4 R8, [R0+UR4+0x400] ;  /* 0x000400040008783b */ /* 0x000e220008000200 */
[----:B------:R-:W-:Y:S02]  /*18d90*/  F2FP.F16.E4M3.UNPACK_B R12, R26 ;  /* 0x0000001aff0c723e */ /* 0x000fe400020006ff */
[----:B------:R-:W-:-:S02]  /*18da0*/  F2FP.F16.E4M3.UNPACK_B R13, R27 ;  /* 0x0000001bff0d723e */ /* 0x000fc400020006ff */
[----:B------:R-:W-:Y:S02]  /*18db0*/  F2FP.F16.E4M3.UNPACK_B R14, R28 ;  /* 0x0000001cff0e723e */ /* 0x000fe400020006ff */
[----:B------:R-:W-:Y:S01]  /*18dc0*/  F2FP.F16.E4M3.UNPACK_B R15, R29 ;  /* 0x0000001dff0f723e */ /* 0x000fe200020006ff */
[----:B------:R-:W3:Y:S04]  /*18dd0*/  LDL.LU R22, [R1+0x2d8] ;  /* 0x0002d80001167983 */ /* 0x000ee80000300800 */
[----:B------:R-:W3:Y:S04]  /*18de0*/  LDL.LU R23, [R1+0x2d4] ;  /* 0x0002d40001177983 */ /* 0x000ee80000300800 */
[----:B------:R-:W4:Y:S04]  /*18df0*/  LDL.LU R26, [R1+0x74] ;  /* 0x00007400011a7983 */ /* 0x000f280000300800 */
[----:B------:R-:W4:Y:S04]  /*18e00*/  LDL.LU R27, [R1+0x70] ;  /* 0x00007000011b7983 */ /* 0x000f280000300800 */
[----:B------:R-:W4:Y:S01]  /*18e10*/  LDL.LU R28, [R1+0x2c4] ;  /* 0x0002c400011c7983 */ /* 0x000f220000300800 */
[----:B-----5:R-:W-:Y:S03]  /*18e20*/  HMMA.16816.F32 R16, R12, R24, R16 ;  /* 0x000000180c10723c */ /* 0x020fe60000001810 */
[----:B0-----:R-:W-:Y:S04]  /*18e30*/  STL [R1+0x64], R9 ;  /* 0x0000640901007387 */ /* 0x001fe80000100800 */
[----:B------:R0:W-:Y:S01]  /*18e40*/  STL.64 [R1+0x68], R10 ;  /* 0x0000680a01007387 */ /* 0x0001e20000100a00 */
[----:B------:R-:W-:-:S03]  /*18e50*/  IMAD.MOV.U32 R29, RZ, RZ, R8 ;  /* 0x000000ffff1d7224 */ /* 0x000fc600078e0008 */
[----:B0-----:R-:W5:Y:S04]  /*18e60*/  LDL.LU.64 R10, [R1+0xff8] ;  /* 0x000ff800010a7983 */ /* 0x001f680000300a00 */
[----:B------:R-:W4:Y:S04]  /*18e70*/  LDL.LU.64 R8, [R1+0xff0] ;  /* 0x000ff00001087983 */ /* 0x000f280000300a00 */
[----:B------:R-:W4:Y:S04]  /*18e80*/  LDL.LU R0, [R1+0x2c8] ;  /* 0x0002c80001007983 */ /* 0x000f280000300800 */
[----:B------:R-:W-:Y:S04]  /*18e90*/  STL.64 [R1+0x30], R16 ;  /* 0x0000301001007387 */ /* 0x000fe80000100a00 */
[----:B------:R0:W-:Y:S04]  /*18ea0*/  STL.64 [R1+0x38], R18 ;  /* 0x0000381201007387 */ /* 0x0001e80000100a00 */
[----:B0-----:R-:W4:Y:S04]  /*18eb0*/  LDL.LU.64 R18, [R1+0xfe8] ;  /* 0x000fe80001127983 */ /* 0x001f280000300a00 */
[----:B------:R-:W4:Y:S01]  /*18ec0*/  LDL.LU.64 R16, [R1+0xfe0] ;  /* 0x000fe00001107983 */ /* 0x000f220000300a00 */
[----:B--2---:R-:W-:-:S02]  /*18ed0*/  IMAD R20, R21, 0x100, R20 ;  /* 0x0000010015147824 */ /* 0x004fc400078e0214 */
[----:B---3--:R-:W-:Y:S02]  /*18ee0*/  IMAD R21, R23, 0x100, R22 ;  /* 0x0000010017157824 */ /* 0x008fe400078e0216 */
[----:B-----5:R-:W-:Y:S02]  /*18ef0*/  IMAD R22, R10, 0x100, R11 ;  /* 0x000001000a167824 */ /* 0x020fe400078e020b */
[----:B------:R-:W2:Y:S01]  /*18f00*/  LDL.LU R10, [R1+0x2e8] ;  /* 0x0002e800010a7983 */ /* 0x000ea20000300800 */
[----:B----4-:R-:W-:-:S03]  /*18f10*/  IMAD R0, R28, 0x100, R0 ;  /* 0x000001001c007824 */ /* 0x010fc600078e0200 */
[----:B------:R-:W3:Y:S04]  /*18f20*/  LDL.LU R11, [R1+0x2f0] ;  /* 0x0002f000010b7983 */ /* 0x000ee80000300800 */
[----:B------:R-:W4:Y:S01]  /*18f30*/  LDL.LU R28, [R1+0x2fc] ;  /* 0x0002fc00011c7983 */ /* 0x000f220000300800 */
[----:B------:R-:W-:-:S15]  /*18f40*/  HMMA.16816.F32 R16, R12, R2, R16 ;  /* 0x000000020c10723c */ /* 0x000fde0000001810 */
[----:B------:R-:W-:-:S04]  /*18f50*/  NOP ;  /* 0x0000000000007918 */ /* 0x000fc80000000000 */
[----:B------:R0:W-:Y:S04]  /*18f60*/  STL [R1+0xf84], R16 ;  /* 0x000f841001007387 */ /* 0x0001e80000100800 */
[----:B------:R1:W-:Y:S04]  /*18f70*/  STL [R1+0xf80], R17 ;  /* 0x000f801101007387 */ /* 0x0003e80000100800 */
[----:B------:R5:W-:Y:S04]  /*18f80*/  STL [R1+0xf7c], R18 ;  /* 0x000f7c1201007387 */ /* 0x000be80000100800 */
[----:B------:R5:W-:Y:S01]  /*18f90*/  STL [R1+0xf78], R19 ;  /* 0x000f781301007387 */ /* 0x000be20000100800 */
[----:B0-----:R-:W-:-:S02]  /*18fa0*/  IMAD.MOV.U32 R16, RZ, RZ, R4 ;  /* 0x000000ffff107224 */ /* 0x001fc400078e0004 */
[----:B-1----:R-:W-:Y:S01]  /*18fb0*/  IMAD.MOV.U32 R17, RZ, RZ, R5 ;  /* 0x000000ffff117224 */ /* 0x002fe200078e0005 */
[----:B------:R-:W2:Y:S04]  /*18fc0*/  LDL.LU R4, [R1+0xfdc] ;  /* 0x000fdc0001047983 */ /* 0x000ea80000300800 */
[----:B------:R-:W2:Y:S01]  /*18fd0*/  LDL.LU R5, [R1+0xfd8] ;  /* 0x000fd80001057983 */ /* 0x000ea20000300800 */
[----:B-----5:R-:W-:Y:S02]  /*18fe0*/  IMAD.MOV.U32 R18, RZ, RZ, R6 ;  /* 0x000000ffff127224 */ /* 0x020fe400078e0006 */
[----:B------:R-:W-:Y:S01]  /*18ff0*/  IMAD.MOV.U32 R19, RZ, RZ, R7 ;  /* 0x000000ffff137224 */ /* 0x000fe200078e0007 */
[----:B------:R-:W2:Y:S04]  /*19000*/  LDL.LU R6, [R1+0xfd4] ;  /* 0x000fd40001067983 */ /* 0x000ea80000300800 */
[----:B------:R-:W2:Y:S04]  /*19010*/  LDL.LU R7, [R1+0xfd0] ;  /* 0x000fd00001077983 */ /* 0x000ea80000300800 */
[----:B------:R-:W-:Y:S04]  /*19020*/  STL.64 [R1+0xfc0], R18 ;  /* 0x000fc01201007387 */ /* 0x000fe80000100a00 */
[----:B------:R0:W-:Y:S01]  /*19030*/  STL.64 [R1+0xfb8], R16 ;  /* 0x000fb81001007387 */ /* 0x0001e20000100a00 */
[----:B------:R-:W-:-:S02]  /*19040*/  F2FP.F16.E4M3.UNPACK_B R12, R0 ;  /* 0x00000000ff0c723e */ /* 0x000fc400020006ff */
[----:B------:R-:W-:Y:S01]  /*19050*/  F2FP.F16.E4M3.UNPACK_B R13, R20 ;  /* 0x00000014ff0d723e */ /* 0x000fe200020006ff */
[----:B0-----:R-:W5:Y:S04]  /*19060*/  LDL.LU R16, [R1+0x50] ;  /* 0x0000500001107983 */ /* 0x001f680000300800 */
[----:B------:R-:W5:Y:S04]  /*19070*/  LDL.LU R17, [R1+0x54] ;  /* 0x0000540001117983 */ /* 0x000f680000300800 */
[----:B------:R-:W5:Y:S04]  /*19080*/  LDL.LU R18, [R1+0x58] ;  /* 0x0000580001127983 */ /* 0x000f680000300800 */
[----:B------:R-:W5:Y:S04]  /*19090*/  LDL.LU R19, [R1+0x5c] ;  /* 0x00005c0001137983 */ /* 0x000f680000300800 */
[----:B------:R-:W3:Y:S04]  /*190a0*/  LDL.LU R23, [R1+0x314] ;  /* 0x0003140001177983 */ /* 0x000ee80000300800 */
[----:B------:R-:W3:Y:S04]  /*190b0*/  LDL.LU R0, [R1+0x2e4] ;  /* 0x0002e40001007983 */ /* 0x000ee80000300800 */
[----:B------:R-:W4:Y:S01]  /*190c0*/  LDL.LU R20, [R1+0x2ec] ;  /* 0x0002ec0001147983 */ /* 0x000f220000300800 */
[----:B------:R-:W-:-:S02]  /*190d0*/  F2FP.F16.E4M3.UNPACK_B R14, R21 ;  /* 0x00000015ff0e723e */ /* 0x000fc400020006ff */
[----:B------:R-:W-:Y:S01]  /*190e0*/  F2FP.F16.E4M3.UNPACK_B R15, R22 ;  /* 0x00000016ff0f723e */ /* 0x000fe200020006ff */
[----:B------:R-:W5:Y:S04]  /*190f0*/  LDL.LU R21, [R1+0x2f4] ;  /* 0x0002f40001157983 */ /* 0x000f680000300800 */
[----:B------:R-:W5:Y:S02]  /*19100*/  LDL.LU R22, [R1+0x300] ;  /* 0x0003000001167983 */ /* 0x000f640000300800 */
[----:B--2---:R-:W-:Y:S02]  /*19110*/  HMMA.16816.F32 R4, R12, R24, R4 ;  /* 0x000000180c04723c */ /* 0x004fe40000001804 */
[----:B------:R-:W2:Y:S04]  /*19120*/  LDL.LU R25, [R1+0x2f8] ;  /* 0x0002f80001197983 */ /* 0x000ea80000300800 */
[----:B------:R-:W2:-:S13]  /*19130*/  LDL.LU R24, [R1+0x31c] ;  /* 0x00031c0001187983 */ /* 0x000e9a0000300800 */
[----:B------:R0:W-:Y:S01]  /*19140*/  STL.64 [R1+0xf90], R6 ;  /* 0x000f900601007387 */ /* 0x0001e20000100a00 */
[----:B---3--:R-:W-:Y:S02]  /*19150*/  IMAD R0, R0, 0x100, R10 ;  /* 0x0000010000007824 */ /* 0x008fe400078e020a */
[----:B----4-:R-:W-:Y:S01]  /*19160*/  IMAD R20, R20, 0x100, R11 ;  /* 0x0000010014147824 */ /* 0x010fe200078e020b */
[----:B0-----:R-:W3:Y:S04]  /*19170*/  LDL.LU R6, [R1+0x318] ;  /* 0x0003180001067983 */ /* 0x001ee80000300800 */
[----:B------:R-:W4:Y:S04]  /*19180*/  LDL.LU R7, [R1+0x320] ;  /* 0x0003200001077983 */ /* 0x000f280000300800 */
[----:B------:R0:W-:Y:S04]  /*19190*/  STL.64 [R1+0xf88], R4 ;  /* 0x000f880401007387 */ /* 0x0001e80000100a00 */
[----:B0-----:R-:W3:Y:S04]  /*191a0*/  LDL.LU R4, [R1+0x310] ;  /* 0x0003100001047983 */ /* 0x001ee80000300800 */
[----:B------:R-:W3:Y:S04]  /*191b0*/  LDL.LU R5, [R1+0x30c] ;  /* 0x00030c0001057983 */ /* 0x000ee80000300800 */
[----:B------:R-:W3:Y:S04]  /*191c0*/  LDL.LU R10, [R1+0xfcc] ;  /* 0x000fcc00010a7983 */ /* 0x000ee80000300800 */
[----:B------:R-:W3:Y:S01]  /*191d0*/  LDL.LU R11, [R1+0xfc8] ;  /* 0x000fc800010b7983 */ /* 0x000ee20000300800 */
[----:B-----5:R-:W-:-:S02]  /*191e0*/  IMAD R22, R28, 0x100, R22 ;  /* 0x000001001c167824 */ /* 0x020fc400078e0216 */
[----:B--2---:R-:W-:Y:S01]  /*191f0*/  IMAD R21, R21, 0x100, R25 ;  /* 0x0000010015157824 */ /* 0x004fe200078e0219 */
[----:B---3--:R-:W-:Y:S01]  /*19200*/  HMMA.16816.F32 R8, R12, R2, R8 ;  /* 0x000000020c08723c */ /* 0x008fe20000001808 */
[----:B------:R-:W-:-:S03]  /*19210*/  F2FP.F16.E4M3.UNPACK_B R13, R20 ;  /* 0x00000014ff0d723e */ /* 0x000fc600020006ff */
[----:B------:R-:W-:Y:S02]  /*19220*/  F2FP.F16.E4M3.UNPACK_B R14, R21 ;  /* 0x00000015ff0e723e */ /* 0x000fe400020006ff */
[----:B------:R-:W-:Y:S02]  /*19230*/  F2FP.F16.E4M3.UNPACK_B R12, R0 ;  /* 0x00000000ff0c723e */ /* 0x000fe400020006ff */
[----:B------:R-:W-:Y:S02]  /*19240*/  F2FP.F16.E4M3.UNPACK_B R15, R22 ;  /* 0x00000016ff0f723e */ /* 0x000fe400020006ff */
[----:B------:R-:W-:Y:S02]  /*19250*/  F2FP.F16.E4M3.UNPACK_B R20, R27 ;  /* 0x0000001bff14723e */ /* 0x000fe400020006ff */
[----:B------:R-:W-:Y:S01]  /*19260*/  F2FP.F16.E4M3.UNPACK_B R21, R26 ;  /* 0x0000001aff15723e */ /* 0x000fe200020006ff */
[----:B------:R-:W2:Y:S06]  /*19270*/  LDL R3, [R1+0x64] ;  /* 0x0000640001037983 */ /* 0x000eac0000100800 */
[----:B------:R-:W-:Y:S01]  /*19280*/  HMMA.16816.F32 R16, R12, R20, R16 ;  /* 0x000000140c10723c */ /* 0x000fe20000001810 */
[----:B------:R0:W-:Y:S04]  /*19290*/  STL [R1+0xf54], R8 ;  /* 0x000f540801007387 */ /* 0x0001e80000100800 */
[----:B0-----:R-:W3:Y:S04]  /*192a0*/  LDL.LU R8, [R1+0x304] ;  /* 0x0003040001087983 */ /* 0x001ee80000300800 */
[----:B------:R0:W-:Y:S10]  /*192b0*/  STL [R1+0xf50], R9 ;  /* 0x000f500901007387 */ /* 0x0001f40000100800 */
[----:B------:R-:W-:-:S02]  /*192c0*/  IMAD.MOV.U32 R28, RZ, RZ, R18 ;  /* 0x000000ffff1c7224 */ /* 0x000fc400078e0012 */
[----:B------:R-:W-:Y:S01]  /*192d0*/  IMAD.MOV.U32 R25, RZ, RZ, R19 ;  /* 0x000000ffff197224 */ /* 0x000fe200078e0013 */
[----:B0-----:R-:W3:Y:S04]  /*192e0*/  LDL.LU R9, [R1+0x308] ;  /* 0x0003080001097983 */ /* 0x001ee80000300800 */
[----:B------:R-:W-:Y:S04]  /*192f0*/  STL [R1+0xf4c], R10 ;  /* 0x000f4c0a01007387 */ /* 0x000fe80000100800 */
[----:B------:R-:W-:Y:S04]  /*19300*/  STL [R1+0xf48], R11 ;  /* 0x000f480b01007387 */ /* 0x000fe80000100800 */
[----:B------:R-:W-:Y:S04]  /*19310*/  STL [R1+0xf58], R27 ;  /* 0x000f581b01007387 */ /* 0x000fe80000100800 */
[----:B------:R-:W-:Y:S04]  /*19320*/  STL [R1+0xf5c], R26 ;  /* 0x000f5c1a01007387 */ /* 0x000fe80000100800 */
[----:B------:R-:W-:Y:S04]  /*19330*/  STL [R1+0xf60], R29 ;  /* 0x000f601d01007387 */ /* 0x000fe80000100800 */
[----:B------:R0:W-:Y:S04]  /*19340*/  STL.64 [R1+0x50], R16 ;  /* 0x0000501001007387 */ /* 0x0001e80000100a00 */
[----:B------:R-:W5:Y:S04]  /*19350*/  LDL.LU.64 R18, [R1+0xfc0] ;  /* 0x000fc00001127983 */ /* 0x000f680000300a00 */
[----:B0-----:R-:W5:Y:S01]  /*19360*/  LDL.LU.64 R16, [R1+0xfb8] ;  /* 0x000fb80001107983 */ /* 0x001f620000300a00 */
[----:B------:R-:W-:Y:S01]  /*19370*/  F2FP.F16.E4M3.UNPACK_B R2, R29 ;  /* 0x0000001dff02723e */ /* 0x000fe200020006ff */
[----:B------:R-:W-:-:S02]  /*19380*/  IMAD R22, R5, 0x100, R4 ;  /* 0x0000010005167824 */ /* 0x000fc400078e0204 */
[----:B------:R-:W-:Y:S02]  /*19390*/  IMAD R23, R23, 0x100, R6 ;  /* 0x0000010017177824 */ /* 0x000fe400078e0206 */
[----:B----4-:R-:W-:Y:S01]  /*193a0*/  IMAD R24, R24, 0x100, R7 ;  /* 0x0000010018187824 */ /* 0x010fe200078e0207 */
[----:B------:R0:W-:Y:S04]  /*193b0*/  STL [R1+0xf68], R25 ;  /* 0x000f681901007387 */ /* 0x0001e80000100800 */
[----:B------:R-:W-:Y:S04]  /*193c0*/  STL [R1+0xf64], R28 ;  /* 0x000f641c01007387 */ /* 0x000fe80000100800 */
[----:B0-----:R-:W4:Y:S01]  /*193d0*/  LDL.LU R25, [R1+0x33c] ;  /* 0x00033c0001197983 */ /* 0x001f220000300800 */
[----:B--2---:R-:W-:Y:S01]  /*193e0*/  F2FP.F16.E4M3.UNPACK_B R3, R3 ;  /* 0x00000003ff03723e */ /* 0x004fe200020006ff */
[----:B---3--:R-:W-:-:S06]  /*193f0*/  IMAD R0, R8, 0x100, R9 ;  /* 0x0000010008007824 */ /* 0x008fcc00078e0209 */
[----:B-----5:R-:W-:-:S15]  /*19400*/  HMMA.16816.F32 R4, R12, R2, R16 ;  /* 0x000000020c04723c */ /* 0x020fde0000001810 */
[----:B------:R-:W-:-:S04]  /*19410*/  NOP ;  /* 0x0000000000007918 */ /* 0x000fc80000000000 */
[----:B------:R-:W-:Y:S02]  /*19420*/  IMAD.MOV.U32 R8, RZ, RZ, R4 ;  /* 0x000000ffff087224 */ /* 0x000fe400078e0004 */
[----:B------:R-:W-:Y:S01]  /*19430*/  IMAD.MOV.U32 R9, RZ, RZ, R5 ;  /* 0x000000ffff097224 */ /* 0x000fe200078e0005 */
[----:B------:R-:W2:Y:S01]  /*19440*/  LDL.LU R4, [R1+0x30] ;  /* 0x0000300001047983 */ /* 0x000ea20000300800 */
[----:B------:R-:W-:-:S03]  /*19450*/  IMAD.MOV.U32 R10, RZ, RZ, R6 ;  /* 0x000000ffff0a7224 */ /* 0x000fc600078e0006 */
[----:B------:R-:W2:Y:S01]  /*19460*/  LDL.LU R5, [R1+0x34] ;  /* 0x0000340001057983 */ /* 0x000ea20000300800 */
[----:B------:R-:W-:-:S03]  /*19470*/  IMAD.MOV.U32 R11, RZ, RZ, R7 ;  /* 0x000000ffff0b7224 */ /* 0x000fc600078e0007 */
[----:B------:R-:W3:Y:S04]  /*19480*/  LDL.LU R6, [R1+0x38] ;  /* 0x0000380001067983 */ /* 0x000ee80000300800 */
[----:B------:R-:W3:Y:S04]  /*19490*/  LDL.LU R7, [R1+0x3c] ;  /* 0x00003c0001077983 */ /* 0x000ee80000300800 */
[----:B---3--:R-:W-:Y:S04]  /*194a0*/  STL.64 [R1+0xfa0], R6 ;  /* 0x000fa00601007387 */ /* 0x008fe80000100a00 */
[----:B--2---:R0:W-:Y:S04]  /*194b0*/  STL.64 [R1+0xf98], R4 ;  /* 0x000f980401007387 */ /* 0x0041e80000100a00 */
[----:B0-----:R-:W2:Y:S04]  /*194c0*/  LDL.LU R4, [R1] ;  /* 0x0000000001047983 */ /* 0x001ea80000300800 */
[----:B------:R-:W2:Y:S04]  /*194d0*/  LDL.LU R5, [R1+0x4] ;  /* 0x0000040001057983 */ /* 0x000ea80000300800 */
[----:B------:R-:W3:Y:S04]  /*194e0*/  LDL.LU R6, [R1+0x8] ;  /* 0x0000080001067983 */ /* 0x000ee80000300800 */
[----:B------:R-:W3:Y:S01]  /*194f0*/  LDL.LU R7, [R1+0xc] ;  /* 0x00000c0001077983 */ /* 0x000ee20000300800 */
[----:B------:R-:W-:-:S02]  /*19500*/  F2FP.F16.E4M3.UNPACK_B R12, R0 ;  /* 0x00000000ff0c723e */ /* 0x000fc400020006ff */
[----:B------:R-:W-:Y:S01]  /*19510*/  F2FP.F16.E4M3.UNPACK_B R13, R22 ;  /* 0x00000016ff0d723e */ /* 0x000fe200020006ff */
[----:B---3--:R-:W-:Y:S04]  /*19520*/  STL.64 [R1+0xfb0], R6 ;  /* 0x000fb00601007387 */ /* 0x008fe80000100a00 */
[----:B--2---:R0:W-:Y:S04]  /*19530*/  STL.64 [R1+0xfa8], R4 ;  /* 0x000fa80401007387 */ /* 0x0041e80000100a00 */
[----:B0-----:R-:W2:Y:S04]  /*19540*/  LDL.LU R4, [R1+0x40] ;  /* 0x0000400001047983 */ /* 0x001ea80000300800 */
[----:B------:R-:W2:Y:S04]  /*19550*/  LDL.LU R5, [R1+0x44] ;  /* 0x0000440001057983 */ /* 0x000ea80000300800 */
[----:B------:R-:W2:Y:S04]  /*19560*/  LDL.LU R6, [R1+0x48] ;  /* 0x0000480001067983 */ /* 0x000ea80000300800 */
[----:B------:R-:W2:Y:S01]  /*19570*/  LDL.LU R7, [R1+0x4c] ;  /* 0x00004c0001077983 */ /* 0x000ea20000300800 */
[----:B------:R-:W-:-:S02]  /*19580*/  F2FP.F16.E4M3.UNPACK_B R14, R23 ;  /* 0x00000017ff0e723e */ /* 0x000fc400020006ff */
[----:B------:R-:W-:Y:S01]  /*19590*/  F2FP.F16.E4M3.UNPACK_B R15, R24 ;  /* 0x00000018ff0f723e */ /* 0x000fe200020006ff */
[----:B------:R-:W3:Y:S04]  /*195a0*/  LDL.LU R16, [R1+0x348] ;  /* 0x0003480001107983 */ /* 0x000ee80000300800 */
[----:B------:R-:W5:Y:S04]  /*195b0*/  LDL.LU R17, [R1+0x350] ;  /* 0x0003500001117983 */ /* 0x000f680000300800 */
[----:B------:R-:W3:Y:S04]  /*195c0*/  LDL.LU R18, [R1+0x358] ;  /* 0x0003580001127983 */ /* 0x000ee80000300800 */
[----:B------:R-:W3:Y:S04]  /*195d0*/  LDL.LU R19, [R1+0x360] ;  /* 0x0003600001137983 */ /* 0x000ee80000300800 */
[----:B------:R0:W-:Y:S04]  /*195e0*/  STL [R1+0xf74], R10 ;  /* 0x000f740a01007387 */ /* 0x0001e80000100800 */
[----:B0-----:R-:W4:Y:S04]  /*195f0*/  LDL.LU R10, [R1+0x340] ;  /* 0x00034000010a7983 */ /* 0x001f280000300800 */
[----:B------:R0:W-:Y:S04]  /*19600*/  STL [R1+0xf70], R9 ;  /* 0x000f700901007387 */ /* 0x0001e80000100800 */
[----:B0-----:R-:W3:Y:S04]  /*19610*/  LDL.LU R9, [R1+0x334] ;  /* 0x0003340001097983 */ /* 0x001ee80000300800 */
[----:B------:R0:W-:Y:S04]  /*19620*/  STL [R1+0xf6c], R8 ;  /* 0x000f6c0801007387 */ /* 0x0001e80000100800 */
[----:B0-----:R-:W3:Y:S04]  /*19630*/  LDL.LU R8, [R1+0x338] ;  /* 0x0003380001087983 */ /* 0x001ee80000300800 */
[----:B------:R-:W3:Y:S04]  /*19640*/  LDL.LU R0, [R1+0x324] ;  /* 0x0003240001007983 */ /* 0x000ee80000300800 */
[----:B------:R-:W3:Y:S04]  /*19650*/  LDL.LU R22, [R1+0x32c] ;  /* 0x00032c0001167983 */ /* 0x000ee80000300800 */
[----:B------:R-:W3:Y:S04]  /*19660*/  LDL.LU R23, [R1+0x330] ;  /* 0x0003300001177983 */ /* 0x000ee80000300800 */
[----:B------:R-:W4:Y:S01]  /*19670*/  LDL.LU R24, [R1+0x328] ;  /* 0x0003280001187983 */ /* 0x000f220000300800 */
[----:B--2---:R-:W-:-:S15]  /*19680*/  HMMA.16816.F32 R4, R12, R20, R4 ;  /* 0x000000140c04723c */ /* 0x004fde0000001804 */
[----:B------:R-:W-:-:S04]  /*19690*/  NOP ;  /* 0x0000000000007918 */ /* 0x000fc80000000000 */
[----:B------:R-:W-:Y:S02]  /*196a0*/  IMAD.MOV.U32 R26, RZ, RZ, R6 ;  /* 0x000000ffff1a7224 */ /* 0x000fe400078e0006 */
[----:B------:R-:W-:Y:S02]  /*196b0*/  IMAD.MOV.U32 R27, RZ, RZ, R7 ;  /* 0x000000ffff1b7224 */ /* 0x000fe400078e0007 */
[----:B------:R-:W-:Y:S02]  /*196c0*/  IMAD.MOV.U32 R28, RZ, RZ, R4 ;  /* 0x000000ffff1c7224 */ /* 0x000fe400078e0004 */
[----:B------:R-:W-:Y:S01]  /*196d0*/  IMAD.MOV.U32 R29, RZ, RZ, R5 ;  /* 0x000000ffff1d7224 */ /* 0x000fe200078e0005 */
[----:B------:R-:W2:Y:S04]  /*196e0*/  LDL.LU.64 R6, [R1+0xfb0] ;  /* 0x000fb00001067983 */ /* 0x000ea80000300a00 */
[----:B------:R-:W2:Y:S01]  /*196f0*/  LDL.LU.64 R4, [R1+0xfa8] ;  /* 0x000fa80001047983 */ /* 0x000ea20000300a00 */
[----:B---3--:R-:W-:-:S02]  /*19700*/  IMAD R22, R22, 0x100, R23 ;  /* 0x0000010016167824 */ /* 0x008fc400078e0217 */
[----:B----4-:R-:W-:Y:S02]  /*19710*/  IMAD R0, R0, 0x100, R24 ;  /* 0x0000010000007824 */ /* 0x010fe400078e0218 */
[----:B------:R-:W-:Y:S02]  /*19720*/  IMAD R23, R9, 0x100, R8 ;  /* 0x0000010009177824 */ /* 0x000fe400078e0208 */
[----:B------:R-:W-:Y:S01]  /*19730*/  IMAD R24, R25, 0x100, R10 ;  /* 0x0000010019187824 */ /* 0x000fe200078e020a */
[----:B--2---:R-:W-:Y:S01]  /*19740*/  HMMA.16816.F32 R12, R12, R2, R4 ;  /* 0x000000020c0c723c */ /* 0x004fe20000001804 */
[----:B------:R-:W2:Y:S04]  /*19750*/  LDL.LU.64 R6, [R1+0xfa0] ;  /* 0x000fa00001067983 */ /* 0x000ea80000300a00 */
[----:B------:R-:W2:-:S14]  /*19760*/  LDL.LU.64 R4, [R1+0xf98] ;  /* 0x000f980001047983 */ /* 0x000e9c0000300a00 */
[----:B------:R-:W-:Y:S02]  /*19770*/  IMAD.MOV.U32 R10, RZ, RZ, R12 ;  /* 0x000000ffff0a7224 */ /* 0x000fe400078e000c */
[----:B------:R-:W-:Y:S01]  /*19780*/  IMAD.MOV.U32 R9, RZ, RZ, R13 ;  /* 0x000000ffff097224 */ /* 0x000fe200078e000d */
[----:B------:R-:W-:Y:S01]  /*19790*/  F2FP.F16.E4M3.UNPACK_B R12, R0 ;  /* 0x00000000ff0c723e */ /* 0x000fe200020006ff */
[----:B------:R-:W-:Y:S01]  /*197a0*/  IMAD.MOV.U32 R8, RZ, RZ, R14 ;  /* 0x000000ffff087224 */ /* 0x000fe200078e000e */
[----:B------:R-:W3:Y:S01]  /*197b0*/  LDL.LU R0, [R1+0x344] ;  /* 0x0003440001007983 */ /* 0x000ee20000300800 */
[----:B------:R-:W-:Y:S01]  /*197c0*/  F2FP.F16.E4M3.UNPACK_B R13, R22 ;  /* 0x00000016ff0d723e */ /* 0x000fe200020006ff */
[----:B------:R-:W-:Y:S02]  /*197d0*/  IMAD.MOV.U32 R25, RZ, RZ, R15 ;  /* 0x000000ffff197224 */ /* 0x000fe400078e000f */
[----:B------:R-:W5:Y:S01]  /*197e0*/  LDL.LU R22, [R1+0x34c] ;  /* 0x00034c0001167983 */ /* 0x000f620000300800 */
[----:B------:R-:W-:-:S02]  /*197f0*/  F2FP.F16.E4M3.UNPACK_B R14, R23 ;  /* 0x00000017ff0e723e */ /* 0x000fc400020006ff */
[----:B------:R-:W-:Y:S01]  /*19800*/  F2FP.F16.E4M3.UNPACK_B R15, R24 ;  /* 0x00000018ff0f723e */ /* 0x000fe200020006ff */
[----:B------:R-:W4:Y:S04]  /*19810*/  LDL.LU R23, [R1+0x354] ;  /* 0x0003540001177983 */ /* 0x000f280000300800 */
[----:B------:R-:W4:Y:S02]  /*19820*/  LDL.LU R24, [R1+0x35c] ;  /* 0x00035c0001187983 */ /* 0x000f240000300800 */
[----:B--2---:R-:W-:-:S15]  /*19830*/  HMMA.16816.F32 R4, R12, R20, R4 ;  /* 0x000000140c04723c */ /* 0x004fde0000001804 */
[----:B------:R-:W-:-:S04]  /*19840*/  NOP ;  /* 0x0000000000007918 */ /* 0x000fc80000000000 */
[----:B------:R-:W-:Y:S04]  /*19850*/  STL.64 [R1+0x30], R4 ;  /* 0x0000300401007387 */ /* 0x000fe80000100a00 */
[----:B------:R0:W-:Y:S01]  /*19860*/  STL.64 [R1+0x38], R6 ;  /* 0x0000380601007387 */ /* 0x0001e20000100a00 */
[----:B---3--:R-:W-:Y:S02]  /*19870*/  IMAD R0, R0, 0x100, R16 ;  /* 0x0000010000007824 */ /* 0x008fe400078e0210 */
[----:B-----5:R-:W-:Y:S02]  /*19880*/  IMAD R22, R22, 0x100, R17 ;  /* 0x0000010016167824 */ /* 0x020fe400078e0211 */
[----:B----4-:R-:W-:Y:S02]  /*19890*/  IMAD R23, R23, 0x100, R18 ;  /* 0x0000010017177824 */ /* 0x010fe400078e0212 */
[----:B------:R-:W-:Y:S01]  /*198a0*/  IMAD R24, R24, 0x100, R19 ;  /* 0x0000010018187824 */ /* 0x000fe200078e0213 */
[----:B0-----:R-:W2:Y:S04]  /*198b0*/  LDL.LU.64 R6, [R1+0xf90] ;  /* 0x000f900001067983 */ /* 0x001ea80000300a00 */
[----:B------:R-:W2:Y:S04]  /*198c0*/  LDL.LU.64 R4, [R1+0xf88] ;  /* 0x000f880001047983 */ /* 0x000ea80000300a00 */
[----:B------:R-:W3:Y:S04]  /*198d0*/  LDL.LU R16, [R1+0xf84] ;  /* 0x000f840001107983 */ /* 0x000ee80000300800 */
[----:B------:R-:W3:Y:S04]  /*198e0*/  LDL.LU R17, [R1+0xf80] ;  /* 0x000f800001117983 */ /* 0x000ee80000300800 */
[----:B------:R-:W3:Y:S04]  /*198f0*/  LDL.LU R18, [R1+0xf7c] ;  /* 0x000f7c0001127983 */ /* 0x000ee80000300800 */
[----:B------:R-:W3:Y:S02]  /*19900*/  LDL.LU R19, [R1+0xf78] ;  /* 0x000f780001137983 */ /* 0x000ee40000300800 */
[----:B---3--:R-:W-:Y:S01]  /*19910*/  HMMA.16816.F32 R16, R12, R2, R16 ;  /* 0x000000020c10723c */ /* 0x008fe20000001810 */
[----:B------:R-:W-:-:S02]  /*19920*/  F2FP.F16.E4M3.UNPACK_B R12, R0 ;  /* 0x00000000ff0c723e */ /* 0x000fc400020006ff */
[----:B------:R-:W-:Y:S02]  /*19930*/  F2FP.F16.E4M3.UNPACK_B R13, R22 ;  /* 0x00000016ff0d723e */ /* 0x000fe400020006ff */
[----:B------:R-:W-:-:S14]  /*19940*/  F2FP.F16.E4M3.UNPACK_B R14, R23 ;  /* 0x00000017ff0e723e */ /* 0x000fdc00020006ff */
[----:B------:R0:W-:Y:S04]  /*19950*/  STL.64 [R1+0xef0], R18 ;  /* 0x000ef01201007387 */ /* 0x0001e80000100a00 */
[----:B0-----:R-:W3:Y:S04]  /*19960*/  LDL.LU R18, [R1+0x380] ;  /* 0x0003800001127983 */ /* 0x001ee80000300800 */
[----:B------:R-:W3:Y:S04]  /*19970*/  LDL.LU R19, [R1+0x37c] ;  /* 0x00037c0001137983 */ /* 0x000ee80000300800 */
[----:B------:R0:W-:Y:S04]  /*19980*/  STL.64 [R1+0xee8], R16 ;  /* 0x000ee81001007387 */ /* 0x0001e80000100a00 */
[----:B0-----:R-:W4:Y:S04]  /*19990*/  LDL.LU R16, [R1+0x378] ;  /* 0x0003780001107983 */ /* 0x001f280000300800 */
[----:B------:R-:W4:Y:S04]  /*199a0*/  LDL.LU R17, [R1+0x374] ;  /* 0x0003740001117983 */ /* 0x000f280000300800 */
[----:B------:R-:W5:Y:S04]  /*199b0*/  LDL.LU R0, [R1+0x364] ;  /* 0x0003640001007983 */ /* 0x000f680000300800 */
[----:B------:R-:W3:Y:S04]  /*199c0*/  LDL.LU R22, [R1+0x36c] ;  /* 0x00036c0001167983 */ /* 0x000ee80000300800 */
[----:B------:R-:W3:Y:S01]  /*199d0*/  LDL.LU R23, [R1+0x370] ;  /* 0x0003700001177983 */ /* 0x000ee20000300800 */
[----:B------:R-:W-:-:S03]  /*199e0*/  F2FP.F16.E4M3.UNPACK_B R15, R24 ;  /* 0x00000018ff0f723e */ /* 0x000fc600020006ff */
[----:B------:R-:W5:Y:S04]  /*199f0*/  LDL.LU R24, [R1+0x368] ;  /* 0x0003680001187983 */ /* 0x000f680000300800 */
[----:B--2---:R-:W-:-:S15]  /*19a00*/  HMMA.16816.F32 R4, R12, R20, R4 ;  /* 0x000000140c04723c */ /* 0x004fde0000001804 */
[----:B------:R-:W-:-:S04]  /*19a10*/  NOP ;  /* 0x0000000000007918 */ /* 0x000fc80000000000 */
[----:B------:R-:W-:Y:S04]  /*19a20*/  STL [R1+0xf04], R4 ;  /* 0x000f040401007387 */ /* 0x000fe80000100800 */
[----:B------:R-:W-:Y:S04]  /*19a30*/  STL [R1+0xf00], R5 ;  /* 0x000f000501007387 */ /* 0x000fe80000100800 */
[----:B------:R-:W-:Y:S04]  /*19a40*/  STL [R1+0xefc], R6 ;  /* 0x000efc0601007387 */ /* 0x000fe80000100800 */
[----:B------:R-:W-:Y:S01]  /*19a50*/  STL [R1+0xef8], R7 ;  /* 0x000ef80701007387 */ /* 0x000fe20000100800 */
[----:B----4-:R-:W-:-:S02]  /*19a60*/  IMAD R21, R17, 0x100, R16 ;  /* 0x0000010011157824 */ /* 0x010fc400078e0210 */
[----:B------:R-:W-:Y:S02]  /*19a70*/  IMAD.MOV.U32 R16, RZ, RZ, R10 ;  /* 0x000000ffff107224 */ /* 0x000fe400078e000a */
[----:B------:R-:W-:Y:S02]  /*19a80*/  IMAD.MOV.U32 R17, RZ, RZ, R9 ;  /* 0x000000ffff117224 */ /* 0x000fe400078e0009 */
[----:B---3--:R-:W-:Y:S02]  /*19a90*/  IMAD R20, R22, 0x100, R23 ;  /* 0x0000010016147824 */ /* 0x008fe400078e0217 */
[----:B------:R-:W-:Y:S01]  /*19aa0*/  IMAD R22, R19, 0x100, R18 ;  /* 0x0000010013167824 */ /* 0x000fe200078e0212 */
[----:B------:R-:W2:Y:S04]  /*19ab0*/  LDL.LU R10, [R1+0xf74] ;  /* 0x000f7400010a7983 */ /* 0x000ea80000300800 */
[----:B------:R-:W3:Y:S01]  /*19ac0*/  LDL.LU R9, [R1+0xf70] ;  /* 0x000f700001097983 */ /* 0x000ee20000300800 */
[----:B------:R-:W-:-:S03]  /*19ad0*/  IMAD.MOV.U32 R18, RZ, RZ, R8 ;  /* 0x000000ffff127224 */ /* 0x000fc600078e0008 */
[----:B------:R-:W4:Y:S01]  /*19ae0*/  LDL.LU R8, [R1+0xf6c] ;  /* 0x000f6c0001087983 */ /* 0x000f220000300800 */
[----:B------:R-:W-:-:S03]  /*19af0*/  IMAD.MOV.U32 R19, RZ, RZ, R25 ;  /* 0x000000ffff137224 */ /* 0x000fc600078e0019 */
[----:B------:R-:W5:Y:S04]  /*19b00*/  LDL.LU R25, [R1+0xf68] ;  /* 0x000f680001197983 */ /* 0x000f680000300800 */
[----:B------:R0:W-:Y:S04]  /*19b10*/  STL.64 [R1+0xf10], R18 ;  /* 0x000f101201007387 */ /* 0x0001e80000100a00 */
[----:B------:R1:W-:Y:S01]  /*19b20*/  STL.64 [R1+0xf08], R16 ;  /* 0x000f081001007387 */ /* 0x0003e20000100a00 */
[----:B0-----:R-:W-:Y:S02]  /*19b30*/  IMAD.MOV.U32 R18, RZ, RZ, R26 ;  /* 0x000000ffff127224 */ /* 0x001fe400078e001a */
[----:B-1----:R-:W-:-:S02]  /*19b40*/  IMAD.MOV.U32 R16, RZ, RZ, R28 ;  /* 0x000000ffff107224 */ /* 0x002fc400078e001c */
[----:B------:R-:W-:Y:S01]  /*19b50*/  IMAD.MOV.U32 R19, RZ, RZ, R27 ;  /* 0x000000ffff137224 */ /* 0x000fe200078e001b */
[----:B------:R-:W5:Y:S01]  /*19b60*/  LDL.LU R28, [R1+0xf64] ;  /* 0x000f6400011c7983 */ /* 0x000f620000300800 */
[----:B------:R-:W-:-:S03]  /*19b70*/  IMAD.MOV.U32 R17, RZ, RZ, R29 ;  /* 0x000000ffff117224 */ /* 0x000fc600078e001d */
[----:B------:R-:W5:Y:S04]  /*19b80*/  LDL.LU R29, [R1+0xf60] ;  /* 0x000f6000011d7983 */ /* 0x000f680000300800 */
[----:B------:R-:W5:Y:S04]  /*19b90*/  LDL.LU R26, [R1+0xf5c] ;  /* 0x000f5c00011a7983 */ /* 0x000f680000300800 */
[----:B------:R-:W5:Y:S04]  /*19ba0*/  LDL.LU R27, [R1+0xf58] ;  /* 0x000f5800011b7983 */ /* 0x000f680000300800 */
[----:B------:R0:W-:Y:S04]  /*19bb0*/  STL.64 [R1+0xf20], R18 ;  /* 0x000f201201007387 */ /* 0x0001e80000100a00 */
[----:B------:R3:W-:Y:S01]  /*19bc0*/  STL.64 [R1+0xf18], R16 ;  /* 0x000f181001007387 */ /* 0x0007e20000100a00 */
[----:B0-----:R-:W-:-:S02]  /*19bd0*/  IMAD.MOV.U32 R19, RZ, RZ, R11 ;  /* 0x000000ffff137224 */ /* 0x001fc400078e000b */
[----:B---3--:R-:W-:Y:S02]  /*19be0*/  IMAD.MOV.U32 R17, RZ, RZ, R9 ;  /* 0x000000ffff117224 */ /* 0x008fe400078e0009 */
[----:B----4-:R-:W-:Y:S02]  /*19bf0*/  IMAD.MOV.U32 R16, RZ, RZ, R8 ;  /* 0x000000ffff107224 */ /* 0x010fe400078e0008 */
[----:B--2---:R-:W-:Y:S01]  /*19c00*/  IMAD.MOV.U32 R18, RZ, RZ, R10 ;  /* 0x000000ffff127224 */ /* 0x004fe200078e000a */
[----:B------:R-:W2:Y:S04]  /*19c10*/  LDL.LU R8, [R1+0xf54] ;  /* 0x000f540001087983 */ /* 0x000ea80000300800 */
[----:B------:R-:W-:Y:S04]  /*19c20*/  STL [R1+0xf28], R16 ;  /* 0x000f281001007387 */ /* 0x000fe80000100800 */
[----:B------:R-:W2:Y:S04]  /*19c30*/  LDL.LU R9, [R1+0xf50] ;  /* 0x000f500001097983 */ /* 0x000ea80000300800 */
[----:B------:R-:W-:Y:S04]  /*19c40*/  STL [R1+0xf2c], R17 ;  /* 0x000f2c1101007387 */ /* 0x000fe80000100800 */
[----:B------:R-:W2:Y:S04]  /*19c50*/  LDL.LU R10, [R1+0xf4c] ;  /* 0x000f4c00010a7983 */ /* 0x000ea80000300800 */
[----:B------:R-:W-:Y:S04]  /*19c60*/  STL [R1+0xf30], R18 ;  /* 0x000f301201007387 */ /* 0x000fe80000100800 */
[----:B------:R-:W2:Y:S04]  /*19c70*/  LDL.LU R11, [R1+0xf48] ;  /* 0x000f4800010b7983 */ /* 0x000ea80000300800 */
[----:B------:R0:W-:Y:S04]  /*19c80*/  STL [R1+0xf34], R19 ;  /* 0x000f341301007387 */ /* 0x0001e80000100800 */
[----:B0-----:R-:W3:Y:S04]  /*19c90*/  LDL.LU R19, [R1+0x388] ;  /* 0x0003880001137983 */ /* 0x001ee80000300800 */
[----:B------:R-:W3:Y:S04]  /*19ca0*/  LDL.LU R18, [R1+0x390] ;  /* 0x0003900001127983 */ /* 0x000ee80000300800 */
[----:B------:R-:W4:Y:S04]  /*19cb0*/  LDL.LU R17, [R1+0x398] ;  /* 0x0003980001117983 */ /* 0x000f280000300800 */
[----:B------:R-:W4:Y:S01]  /*19cc0*/  LDL.LU R16, [R1+0x3a0] ;  /* 0x0003a00001107983 */ /* 0x000f220000300800 */
[----:B-----5:R-:W-:-:S03]  /*19cd0*/  IMAD R0, R0, 0x100, R24 ;  /* 0x0000010000007824 */ /* 0x020fc600078e0218 */
[----:B---3--:R-:W-:Y:S04]  /*19ce0*/  STL.64 [R1+0xf40], R18 ;  /* 0x000f401201007387 */ /* 0x008fe80000100a00 */
[----:B----4-:R0:W-:Y:S04]  /*19cf0*/  STL.64 [R1+0xf38], R16 ;  /* 0x000f381001007387 */ /* 0x0101e80000100a00 */
[----:B0-----:R-:W3:Y:S04]  /*19d00*/  LDL.LU R16, [R1+0x50] ;  /* 0x0000500001107983 */ /* 0x001ee80000300800 */
[----:B------:R-:W3:Y:S01]  /*19d10*/  LDL.LU R17, [R1+0x54] ;  /* 0x0000540001117983 */ /* 0x000ee20000300800 */
[----:B--2---:R-:W-:Y:S01]  /*19d20*/  HMMA.16816.F32 R8, R12, R2, R8 ;  /* 0x000000020c08723c */ /* 0x004fe20000001808 */
[----:B------:R-:W-:-:S02]  /*19d30*/  IMAD.MOV.U32 R19, RZ, RZ, R25 ;  /* 0x000000ffff137224 */ /* 0x000fc400078e0019 */
[----:B------:R-:W-:Y:S01]  /*19d40*/  IMAD.MOV.U32 R18, RZ, RZ, R28 ;  /* 0x000000ffff127224 */ /* 0x000fe200078e001c */
[----:B------:R-:W-:Y:S02]  /*19d50*/  F2FP.F16.E4M3.UNPACK_B R12, R0 ;  /* 0x00000000ff0c723e */ /* 0x000fe400020006ff */
[----:B------:R-:W-:Y:S02]  /*19d60*/  F2FP.F16.E4M3.UNPACK_B R13, R20 ;  /* 0x00000014ff0d723e */ /* 0x000fe400020006ff */
[----:B------:R-:W-:Y:S02]  /*19d70*/  F2FP.F16.E4M3.UNPACK_B R14, R21 ;  /* 0x00000015ff0e723e */ /* 0x000fe400020006ff */
[----:B------:R-:W-:Y:S02]  /*19d80*/  F2FP.F16.E4M3.UNPACK_B R15, R22 ;  /* 0x00000016ff0f723e */ /* 0x000fe400020006ff */
[----:B------:R-:W-:Y:S02]  /*19d90*/  F2FP.F16.E4M3.UNPACK_B R24, R27.H1 ;  /* 0x0000001bff18723e */ /* 0x000fe400030006ff */
[----:B------:R-:W-:Y:S01]  /*19da0*/  F2FP.F16.E4M3.UNPACK_B R25, R26.H1 ;  /* 0x0000001aff19723e */ /* 0x000fe200030006ff */
[----:B------:R-:W2:Y:S04]  /*19db0*/  LDL.LU R4, [R1+0x3a8] ;  /* 0x0003a80001047983 */ /* 0x000ea80000300800 */
[----:B------:R-:W4:Y:S04]  /*19dc0*/  LDL.LU R5, [R1+0x3b0] ;  /* 0x0003b00001057983 */ /* 0x000f280000300800 */
[----:B------:R-:W5:Y:S04]  /*19dd0*/  LDL.LU R6, [R1+0x3b8] ;  /* 0x0003b80001067983 */ /* 0x000f680000300800 */
[----:B------:R-:W2:Y:S04]  /*19de0*/  LDL.LU R7, [R1+0x3c0] ;  /* 0x0003c00001077983 */ /* 0x000ea80000300800 */
[----:B------:R-:W2:Y:S04]  /*19df0*/  LDL.LU R23, [R1+0x3bc] ;  /* 0x0003bc0001177983 */ /* 0x000ea80000300800 */
[----:B------:R-:W2:Y:S04]  /*19e00*/  LDL.LU R3, [R1+0x64] ;  /* 0x0000640001037983 */ /* 0x000ea80000300800 */
[----:B------:R-:W-:Y:S04]  /*19e10*/  STL [R1+0xee4], R8 ;  /* 0x000ee40801007387 */ /* 0x000fe80000100800 */
[----:B------:R-:W-:Y:S04]  /*19e20*/  STL [R1+0xee0], R9 ;  /* 0x000ee00901007387 */ /* 0x000fe80000100800 */
[----:B------:R-:W-:Y:S04]  /*19e30*/  STL [R1+0xedc], R10 ;  /* 0x000edc0a01007387 */ /* 0x000fe80000100800 */
[----:B------:R0:W-:Y:S04]  /*19e40*/  STL [R1+0xed8], R11 ;  /* 0x000ed80b01007387 */ /* 0x0001e80000100800 */
[----:B------:R-:W4:Y:S04]  /*19e50*/  LDL.LU R0, [R1+0x384] ;  /* 0x0003840001007983 */ /* 0x000f280000300800 */
[----:B------:R-:W4:Y:S04]  /*19e60*/  LDL.LU R20, [R1+0x38c] ;  /* 0x00038c0001147983 */ /* 0x000f280000300800 */
[----:B------:R-:W4:Y:S04]  /*19e70*/  LDL.LU R21, [R1+0x394] ;  /* 0x0003940001157983 */ /* 0x000f280000300800 */
[----:B------:R-:W4:Y:S04]  /*19e80*/  LDL.LU R22, [R1+0x39c] ;  /* 0x00039c0001167983 */ /* 0x000f280000300800 */
[----:B0-----:R-:W4:Y:S04]  /*19e90*/  LDL.LU R11, [R1+0x3c4] ;  /* 0x0003c400010b7983 */ /* 0x001f280000300800 */
[----:B------:R-:W4:Y:S04]  /*19ea0*/  LDL.LU R10, [R1+0x3d0] ;  /* 0x0003d000010a7983 */ /* 0x000f280000300800 */
[----:B------:R-:W4:Y:S04]  /*19eb0*/  LDL.LU R26, [R1+0x3cc] ;  /* 0x0003cc00011a7983 */ /* 0x000f280000300800 */
[----:B------:R-:W4:Y:S04]  /*19ec0*/  LDL.LU R9, [R1+0x3d8] ;  /* 0x0003d80001097983 */ /* 0x000f280000300800 */
[----:B------:R-:W4:Y:S04]  /*19ed0*/  LDL.LU R27, [R1+0x3d4] ;  /* 0x0003d400011b7983 */ /* 0x000f280000300800 */
[----:B------:R-:W4:Y:S04]  /*19ee0*/  LDL.LU R8, [R1+0x3e0] ;  /* 0x0003e00001087983 */ /* 0x000f280000300800 */
[----:B------:R-:W4:Y:S01]  /*19ef0*/  LDL.LU R28, [R1+0x3dc] ;  /* 0x0003dc00011c7983 */ /* 0x000f220000300800 */
[----:B------:R-:W-:Y:S01]  /*19f00*/  F2FP.F16.E4M3.UNPACK_B R2, R29.H1 ;  /* 0x0000001dff02723e */ /* 0x000fe200030006ff */
[----:B---3--:R-:W-:-:S15]  /*19f10*/  HMMA.16816.F32 R16, R12, R24, R16 ;  /* 0x000000180c10723c */ /* 0x008fde0000001810 */
[----:B------:R-:W-:-:S04]  /*19f20*/  NOP ;  /* 0x0000000000007918 */ /* 0x000fc80000000000 */
[----:B------:R-:W-:Y:S04]  /*19f30*/  STL.64 [R1+0x50], R16 ;  /* 0x0000501001007387 */ /* 0x000fe80000100a00 */
[----:B------:R0:W-:Y:S01]  /*19f40*/  STL [R1+0x58], R18 ;  /* 0x0000581201007387 */ /* 0x0001e20000100800 */
[----:B------:R-:W-:-:S03]  /*19f50*/  IMAD.MOV.U32 R29, RZ, RZ, R19 ;  /* 0x000000ffff1d7224 */ /* 0x000fc600078e0013 */
[----:B0-----:R-:W4:Y:S04]  /*19f60*/  LDL.LU.64 R18, [R1+0xf40] ;  /* 0x000f400001127983 */ /* 0x001f280000300a00 */
[----:B------:R-:W3:Y:S01]  /*19f70*/  LDL.LU.64 R16, [R1+0xf38] ;  /* 0x000f380001107983 */ /* 0x000ee20000300a00 */
[----:B--2---:R-:W-:Y:S01]  /*19f80*/  F2FP.F16.E4M3.UNPACK_B R3, R3.H1 ;  /* 0x00000003ff03723e */ /* 0x004fe200030006ff */
[----:B----4-:R-:W-:Y:S02]  /*19f90*/  IMAD R0, R0, 0x100, R19 ;  /* 0x0000010000007824 */ /* 0x010fe400078e0213 */
[----:B------:R-:W-:Y:S01]  /*19fa0*/  IMAD R20, R20, 0x100, R18 ;  /* 0x0000010014147824 */ /* 0x000fe200078e0212 */
[----:B------:R-:W2:Y:S04]  /*19fb0*/  LDL.LU R19, [R1+0xf34] ;  /* 0x000f340001137983 */ /* 0x000ea80000300800 */
[----:B------:R-:W2:Y:S01]  /*19fc0*/  LDL.LU R18, [R1+0xf30] ;  /* 0x000f300001127983 */ /* 0x000ea20000300800 */
[----:B---3--:R-:W-:-:S02]  /*19fd0*/  IMAD R21, R21, 0x100, R17 ;  /* 0x0000010015157824 */ /* 0x008fc400078e0211 */
[----:B------:R-:W-:Y:S01]  /*19fe0*/  IMAD R22, R22, 0x100, R16 ;  /* 0x0000010016167824 */ /* 0x000fe200078e0210 */
[----:B------:R-:W2:Y:S04]  /*19ff0*/  LDL.LU R17, [R1+0xf2c] ;  /* 0x000f2c0001117983 */ /* 0x000ea80000300800 */
[----:B------:R-:W2:Y:S02]  /*1a000*/  LDL.LU R16, [R1+0xf28] ;  /* 0x000f280001107983 */ /* 0x000ea40000300800 */
[----:B--2---:R-:W-:Y:S02]  /*1a010*/  HMMA.16816.F32 R12, R12, R2, R16 ;  /* 0x000000020c0c723c */ /* 0x004fe40000001810 */
[----:B------:R-:W2:Y:S04]  /*1a020*/  LDL.LU.64 R18, [R1+0xf20] ;  /* 0x000f200001127983 */ /* 0x000ea80000300a00 */
[----:B------:R-:W2:-:S13]  /*1a030*/  LDL.LU.64 R16, [R1+0xf18] ;  /* 0x000f180001107983 */ /* 0x000e9a0000300a00 */
[----:B------:R0:W-:Y:S04]  /*1a040*/  STL.64 [R1], R12 ;  /* 0x0000000c01007387 */ /* 0x0001e80000100a00 */
[----:B------:R1:W-:Y:S01]  /*1a050*/  STL.64 [R1+0x8], R14 ;  /* 0x0000080e01007387 */ /* 0x0003e20000100a00 */
[----:B0-----:R-:W-:Y:S02]  /*1a060*/  F2FP.F16.E4M3.UNPACK_B R12, R0 ;  /* 0x00000000ff0c723e */ /* 0x001fe400020006ff */
[----:B------:R-:W-:Y:S02]  /*1a070*/  F2FP.F16.E4M3.UNPACK_B R13, R20 ;  /* 0x00000014ff0d723e */ /* 0x000fe400020006ff */
[----:B-1----:R-:W-:Y:S02]  /*1a080*/  F2FP.F16.E4M3.UNPACK_B R14, R21 ;  /* 0x00000015ff0e723e */ /* 0x002fe400020006ff */
[----:B------:R-:W-:Y:S01]  /*1a090*/  F2FP.F16.E4M3.UNPACK_B R15, R22 ;  /* 0x00000016ff0f723e */ /* 0x000fe200020006ff */
[----:B------:R-:W3:Y:S04]  /*1a0a0*/  LDL.LU R0, [R1+0x3c8] ;  /* 0x0003c80001007983 */ /* 0x000ee80000300800 */
[----:B------:R-:W4:Y:S04]  /*1a0b0*/  LDL.LU R20, [R1+0x3a4] ;  /* 0x0003a40001147983 */ /* 0x000f280000300800 */
[----:B------:R-:W3:Y:S04]  /*1a0c0*/  LDL.LU R21, [R1+0x3ac] ;  /* 0x0003ac0001157983 */ /* 0x000ee80000300800 */
[----:B------:R-:W5:Y:S01]  /*1a0d0*/  LDL.LU R22, [R1+0x3b4] ;  /* 0x0003b40001167983 */ /* 0x000f620000300800 */
[----:B--2---:R-:W-:-:S15]  /*1a0e0*/  HMMA.16816.F32 R16, R12, R24, R16 ;  /* 0x000000180c10723c */ /* 0x004fde0000001810 */
[----:B------:R-:W-:-:S04]  /*1a0f0*/  NOP ;  /* 0x0000000000007918 */ /* 0x000fc80000000000 */
[----:B------:R-:W-:Y:S04]  /*1a100*/  STL.64 [R1+0x40], R16 ;  /* 0x0000401001007387 */ /* 0x000fe80000100a00 */
[----:B------:R0:W-:Y:S04]  /*1a110*/  STL.64 [R1+0x48], R18 ;  /* 0x0000481201007387 */ /* 0x0001e80000100a00 */
[----:B0-----:R-:W2:Y:S04]  /*1a120*/  LDL.LU.64 R18, [R1+0xf10] ;  /* 0x000f100001127983 */ /* 0x001ea80000300a00 */
[----:B------:R-:W2:Y:S01]  /*1a130*/  LDL.LU.64 R16, [R1+0xf08] ;  /* 0x000f080001107983 */ /* 0x000ea20000300a00 */
[----:B----4-:R-:W-:-:S02]  /*1a140*/  IMAD R20, R20, 0x100, R4 ;  /* 0x0000010014147824 */ /* 0x010fc400078e0204 */
[----:B---3--:R-:W-:Y:S01]  /*1a150*/  IMAD R21, R21, 0x100, R5 ;  /* 0x0000010015157824 */ /* 0x008fe200078e0205 */
[----:B------:R-:W3:Y:S04]  /*1a160*/  LDL.LU R4, [R1+0xf04] ;  /* 0x000f040001047983 */ /* 0x000ee80000300800 */
[----:B------:R-:W3:Y:S01]  /*1a170*/  LDL.LU R5, [R1+0xf00] ;  /* 0x000f000001057983 */ /* 0x000ee20000300800 */
[----:B-----5:R-:W-:Y:S02]  /*1a180*/  IMAD R22, R22, 0x100, R6 ;  /* 0x0000010016167824 */ /* 0x020fe400078e0206 */
[----:B------:R-:W-:Y:S01]  /*1a190*/  IMAD R23, R23, 0x100, R7 ;  /* 0x0000010017177824 */ /* 0x000fe200078e0207 */
[----:B------:R-:W3:Y:S04]  /*1a1a0*/  LDL.LU R6, [R1+0xefc] ;  /* 0x000efc0001067983 */ /* 0x000ee80000300800 */
[----:B------:R-:W3:Y:S01]  /*1a1b0*/  LDL.LU R7, [R1+0xef8] ;  /* 0x000ef80001077983 */ /* 0x000ee20000300800 */
[----:B--2---:R-:W-:Y:S03]  /*1a1c0*/  HMMA.16816.F32 R12, R12, R2, R16 ;  /* 0x000000020c0c723c */ /* 0x004fe60000001810 */
[----:B------:R-:W2:Y:S04]  /*1a1d0*/  LDL.LU.64 R18, [R1+0xef0] ;  /* 0x000ef00001127983 */ /* 0x000ea80000300a00 */
[----:B------:R-:W2:-:S12]  /*1a1e0*/  LDL.LU.64 R16, [R1+0xee8] ;  /* 0x000ee80001107983 */ /* 0x000e980000300a00 */
[----:B------:R0:W-:Y:S04]  /*1a1f0*/  STL [R1+0xec4], R12 ;  /* 0x000ec40c01007387 */ /* 0x0001e80000100800 */
[----:B------:R1:W-:Y:S04]  /*1a200*/  STL [R1+0xec0], R13 ;  /* 0x000ec00d01007387 */ /* 0x0003e80000100800 */
[----:B------:R4:W-:Y:S04]  /*1a210*/  STL [R1+0xebc], R14 ;  /* 0x000ebc0e01007387 */ /* 0x0009e80000100800 */
[----:B------:R5:W-:Y:S04]  /*1a220*/  STL [R1+0xeb8], R15 ;  /* 0x000eb80f01007387 */ /* 0x000be80000100800 */
[----:B0-----:R-:W3:Y:S04]  /*1a230*/  LDL.LU R12, [R1+0x30] ;  /* 0x00003000010c7983 */ /* 0x001ee80000300800 */
[----:B-1----:R-:W3:Y:S04]  /*1a240*/  LDL.LU R13, [R1+0x34] ;  /* 0x00003400010d7983 */ /* 0x002ee80000300800 */
[----:B----4-:R-:W3:Y:S04]  /*1a250*/  LDL.LU R14, [R1+0x38] ;  /* 0x00003800010e7983 */ /* 0x010ee80000300800 */
[----:B-----5:R-:W3:Y:S01]  /*1a260*/  LDL.LU R15, [R1+0x3c] ;  /* 0x00003c00010f7983 */ /* 0x020ee20000300800 */
[----:B------:R-:W-:-:S02]  /*1a270*/  F2FP.F16.E4M3.UNPACK_B R20, R20 ;  /* 0x00000014ff14723e */ /* 0x000fc400020006ff */
[----:B------:R-:W-:Y:S02]  /*1a280*/  F2FP.F16.E4M3.UNPACK_B R21, R21 ;  /* 0x00000015ff15723e */ /* 0x000fe400020006ff */
[----:B------:R-:W-:Y:S02]  /*1a290*/  F2FP.F16.E4M3.UNPACK_B R22, R22 ;  /* 0x00000016ff16723e */ /* 0x000fe400020006ff */
[----:B------:R-:W-:Y:S01]  /*1a2a0*/  F2FP.F16.E4M3.UNPACK_B R23, R23 ;  /* 0x00000017ff17723e */ /* 0x000fe200020006ff */
[----:B------:R-:W-:Y:S02]  /*1a2b0*/  IMAD R0, R11, 0x100, R0 ;  /* 0x000001000b007824 */ /* 0x000fe400078e0200 */
[----:B------:R-:W-:Y:S02]  /*1a2c0*/  IMAD R26, R26, 0x100, R10 ;  /* 0x000001001a1a7824 */ /* 0x000fe400078e020a */
[----:B------:R-:W-:Y:S02]  /*1a2d0*/  IMAD R27, R27, 0x100, R9 ;  /* 0x000001001b1b7824 */ /* 0x000fe400078e0209 */
[----:B------:R-:W-:-:S02]  /*1a2e0*/  IMAD R28, R28, 0x100, R8 ;  /* 0x000001001c1c7824 */ /* 0x000fc400078e0208 */
[C---:B--2---:R-:W-:Y:S08]  /*1a2f0*/  HMMA.16816.F32 R8, R20.reuse, R2, R16 ;  /* 0x000000021408723c */ /* 0x044ff00000001810 */
[----:B---3--:R-:W-:-:S15]  /*1a300*/  HMMA.16816.F32 R12, R20, R24, R12 ;  /* 0x00000018140c723c */ /* 0x008fde000000180c */
[----:B------:R-:W-:-:S04]  /*1a310*/  NOP ;  /* 0x0000000000007918 */ /* 0x000fc80000000000 */
[----:B------:R-:W-:Y:S04]  /*1a320*/  STL.64 [R1+0x10], R12 ;  /* 0x0000100c01007387 */ /* 0x000fe80000100a00 */
[----:B------:R-:W-:Y:S04]  /*1a330*/  STL.64 [R1+0x18], R14 ;  /* 0x0000180e01007387 */ /* 0x000fe80000100a00 */
[----:B------:R0:W-:Y:S04]  /*1a340*/  STL.64 [R1+0x20], R8 ;  /* 0x0000200801007387 */ /* 0x0001e80000100a00 */
[----:B------:R1:W-:Y:S04]  /*1a350*/  STL [R1+0x28], R10 ;  /* 0x0000280a01007387 */ /* 0x0003e80000100800 */
[----:B0-----:R-:W2:Y:S04]  /*1a360*/  LDL.LU R8, [R1+0x3e8] ;  /* 0x0003e80001087983 */ /* 0x001ea80000300800 */
[----:B------:R-:W2:Y:S04]  /*1a370*/  LDL.LU R20, [R1+0x3e4] ;  /* 0x0003e40001147983 */ /* 0x000ea80000300800 */
[----:B------:R-:W3:Y:S04]  /*1a380*/  LDL.LU R9, [R1+0x3f0] ;  /* 0x0003f00001097983 */ /* 0x000ee80000300800 */
[----:B------:R-:W3:Y:S04]  /*1a390*/  LDL.LU R21, [R1+0x3ec] ;  /* 0x0003ec0001157983 */ /* 0x000ee80000300800 */
[----:B-1----:R-:W4:Y:S01]  /*1a3a0*/  LDL.LU R10, [R1+0x3fc] ;  /* 0x0003fc00010a7983 */ /* 0x002f220000300800 */
[----:B------:R-:W-:-:S03]  /*1a3b0*/  IMAD.MOV.U32 R12, RZ, RZ, R11 ;  /* 0x000000ffff0c7224 */ /* 0x000fc600078e000b */
[----:B------:R-:W4:Y:S04]  /*1a3c0*/  LDL.LU R22, [R1+0x3f8] ;  /* 0x0003f80001167983 */ /* 0x000f280000300800 */
[----:B------:R-:W5:Y:S04]  /*1a3d0*/  LDL.LU R11, [R1+0x400] ;  /* 0x00040000010b7983 */ /* 0x000f680000300800 */
[----:B------:R-:W5:Y:S04]  /*1a3e0*/  LDL.LU R23, [R1+0x3f4] ;  /* 0x0003f40001177983 */ /* 0x000f680000300800 */
[----:B------:R-:W2:Y:S04]  /*1a3f0*/  LDL.LU R15, [R1+0x410] ;  /* 0x00041000010f7983 */ /* 0x000ea80000300800 */
[----:B------:R-:W2:Y:S04]  /*1a400*/  LDL.LU R14, [R1+0x40c] ;  /* 0x00040c00010e7983 */ /* 0x000ea80000300800 */
[----:B------:R-:W3:Y:S01]  /*1a410*/  LDL.LU R13, [R1+0x41c] ;  /* 0x00041c00010d7983 */ /* 0x000ee20000300800 */
[----:B------:R-:W-:-:S02]  /*1a420*/  F2FP.F16.E4M3.UNPACK_B R16, R0 ;  /* 0x00000000ff10723e */ /* 0x000fc400020006ff */
[----:B------:R-:W-:Y:S02]  /*1a430*/  F2FP.F16.E4M3.UNPACK_B R17, R26 ;  /* 0x0000001aff11723e */ /* 0x000fe400020006ff */
[----:B------:R-:W-:Y:S02]  /*1a440*/  F2FP.F16.E4M3.UNPACK_B R18, R27 ;  /* 0x0000001bff12723e */ /* 0x000fe400020006ff */
[----:B------:R-:W-:-:S07]  /*1a450*/  F2FP.F16.E4M3.UNPACK_B R19, R28 ;  /* 0x0000001cff13723e */ /* 0x000fce00020006ff */
[----:B------:R-:W-:Y:S01]  /*1a460*/  HMMA.16816.F32 R24, R16, R24, R4 ;  /* 0x000000181018723c */ /* 0x000fe20000001804 */
[----:B--2---:R-:W-:Y:S04]  /*1a470*/  STL.64 [R1+0xed0], R14 ;  /* 0x000ed00e01007387 */ /* 0x004fe80000100a00 */
[----:B---3--:R0:W-:Y:S04]  /*1a480*/  STL.64 [R1+0xec8], R12 ;  /* 0x000ec80c01007387 */ /* 0x0081e80000100a00 */
[----:B0-----:R-:W2:Y:S04]  /*1a490*/  LDL.LU R12, [R1+0x50] ;  /* 0x00005000010c7983 */ /* 0x001ea80000300800 */
[----:B------:R-:W2:Y:S04]  /*1a4a0*/  LDL.LU R13, [R1+0x54] ;  /* 0x00005400010d7983 */ /* 0x000ea80000300800 */
[----:B------:R-:W2:Y:S01]  /*1a4b0*/  LDL.LU R14, [R1+0x58] ;  /* 0x00005800010e7983 */ /* 0x000ea20000300800 */
[----:B------:R-:W-:-:S03]  /*1a4c0*/  IMAD.MOV.U32 R15, RZ, RZ, R29 ;  /* 0x000000ffff0f7224 */ /* 0x000fc600078e001d */
[----:B------:R-:W3:Y:S04]  /*1a4d0*/  LDL.LU R29, [R1+0x418] ;  /* 0x00041800011d7983 */ /* 0x000ee80000300800 */
[----:B------:R-:W2:Y:S04]  /*1a4e0*/  LDL.LU R0, [R1+0x404] ;  /* 0x0004040001007983 */ /* 0x000ea80000300800 */
[----:B------:R-:W2:Y:S04]  /*1a4f0*/  LDL.LU R28, [R1+0x408] ;  /* 0x00040800011c7983 */ /* 0x000ea80000300800 */
[----:B------:R-:W2:Y:S04]  /*1a500*/  LDL R4, [R1+0x78] ;  /* 0x0000780001047983 */ /* 0x000ea80000100800 */
[----:B------:R-:W3:Y:S04]  /*1a510*/  LDL R5, [R1+0x7c] ;  /* 0x00007c0001057983 */ /* 0x000ee80000100800 */
[----:B------:R-:W3:Y:S04]  /*1a520*/  LDL R6, [R1+0x68] ;  /* 0x0000680001067983 */ /* 0x000ee80000100800 */
[----:B------:R-:W3:Y:S04]  /*1a530*/  LDL R7, [R1+0x6c] ;  /* 0x00006c0001077983 */ /* 0x000ee80000100800 */
[----:B------:R-:W-:Y:S04]  /*1a540*/  STL.64 [R1+0xe98], R26 ;  /* 0x000e981a01007387 */ /* 0x000fe80000100a00 */
[----:B------:R0:W-:Y:S01]  /*1a550*/  STL.64 [R1+0xe90], R24 ;  /* 0x000e901801007387 */ /* 0x0001e20000100a00 */
[----:B------:R-:W-:-:S02]  /*1a560*/  IMAD R20, R20, 0x100, R8 ;  /* 0x0000010014147824 */ /* 0x000fc400078e0208 */
[----:B------:R-:W-:Y:S02]  /*1a570*/  IMAD R21, R21, 0x100, R9 ;  /* 0x0000010015157824 */ /* 0x000fe400078e0209 */
[----:B----4-:R-:W-:Y:S02]  /*1a580*/  IMAD R22, R22, 0x100, R10 ;  /* 0x0000010016167824 */ /* 0x010fe400078e020a */
[----:B-----5:R-:W-:Y:S01]  /*1a590*/  IMAD R23, R23, 0x100, R11 ;  /* 0x0000010017177824 */ /* 0x020fe200078e020b */
[----:B0-----:R-:W4:Y:S04]  /*1a5a0*/  LDL.LU R24, [R1] ;  /* 0x0000000001187983 */ /* 0x001f280000300800 */
[----:B------:R-:W4:Y:S04]  /*1a5b0*/  LDL.LU R25, [R1+0x4] ;  /* 0x0000040001197983 */ /* 0x000f280000300800 */
[----:B------:R-:W4:Y:S04]  /*1a5c0*/  LDL.LU R26, [R1+0x8] ;  /* 0x00000800011a7983 */ /* 0x000f280000300800 */
[----:B------:R-:W4:Y:S04]  /*1a5d0*/  LDL.LU R27, [R1+0xc] ;  /* 0x00000c00011b7983 */ /* 0x000f280000300800 */
[----:B------:R-:W5:Y:S04]  /*1a5e0*/  LDL.LU R8, [R1+0xee4] ;  /* 0x000ee40001087983 */ /* 0x000f680000300800 */
[----:B------:R-:W5:Y:S04]  /*1a5f0*/  LDL.LU R9, [R1+0xee0] ;  /* 0x000ee00001097983 */ /* 0x000f680000300800 */
[----:B------:R-:W5:Y:S04]  /*1a600*/  LDL.LU R10, [R1+0xedc] ;  /* 0x000edc00010a7983 */ /* 0x000f680000300800 */
[----:B------:R-:W5:Y:S01]  /*1a610*/  LDL.LU R11, [R1+0xed8] ;  /* 0x000ed800010b7983 */ /* 0x000f620000300800 */
[----:B------:R-:W-:-:S02]  /*1a620*/  F2FP.F16.E4M3.UNPACK_B R20, R20 ;  /* 0x00000014ff14723e */ /* 0x000fc400020006ff */
[----:B------:R-:W-:Y:S02]  /*1a630*/  F2FP.F16.E4M3.UNPACK_B R21, R21 ;  /* 0x00000015ff15723e */ /* 0x000fe400020006ff */
[----:B------:R-:W-:Y:S02]  /*1a640*/  F2FP.F16.E4M3.UNPACK_B R22, R22 ;  /* 0x00000016ff16723e */ /* 0x000fe400020006ff */
[----:B------:R-:W-:Y:S02]  /*1a650*/  F2FP.F16.E4M3.UNPACK_B R23, R23 ;  /* 0x00000017ff17723e */ /* 0x000fe400020006ff */
[----:B--2---:R-:W-:Y:S02]  /*1a660*/  F2FP.F16.E4M3.UNPACK_B R4, R4 ;  /* 0x00000004ff04723e */ /* 0x004fe400020006ff */
[----:B---3--:R-:W-:-:S07]  /*1a670*/  F2FP.F16.E4M3.UNPACK_B R5, R5 ;  /* 0x00000005ff05723e */ /* 0x008fce00020006ff */
[----:B------:R-:W-:Y:S08]  /*1a680*/  HMMA.16816.F32 R12, R20, R4, R12 ;  /* 0x00000004140c723c */ /* 0x000ff0000000180c */
[----:B-----5:R-:W-:Y:S01]  /*1a690*/  HMMA.16816.F32 R8, R16, R2, R8 ;  /* 0x000000021008723c */ /* 0x020fe20000001808 */
[----:B------:R-:W2:-:S15]  /*1a6a0*/  LDL.LU R19, [R1+0x414] ;  /* 0x0004140001137983 */ /* 0x000e9e0000300800 */
[----:B------:R-:W-:-:S03]  /*1a6b0*/  NOP ;  /* 0x0000000000007918 */ /* 0x000fc60000000000 */
[----:B------:R0:W-:Y:S04]  /*1a6c0*/  STL [R1+0xea4], R10 ;  /* 0x000ea40a01007387 */ /* 0x0001e80000100800 */
[----:B0-----:R-:W2:Y:S04]  /*1a6d0*/  LDL.LU R10, [R1+0x420] ;  /* 0x00042000010a7983 */ /* 0x001ea80000300800 */
[----:B------:R-:W-:Y:S04]  /*1a6e0*/  STL [R1+0xea0], R11 ;  /* 0x000ea00b01007387 */ /* 0x000fe80000100800 */
[----:B------:R-:W-:Y:S04]  /*1a6f0*/  STL.64 [R1+0x50], R12 ;  /* 0x0000500c01007387 */ /* 0x000fe80000100a00 */
[----:B------:R0:W-:Y:S04]  /*1a700*/  STL.64 [R1+0x58], R14 ;  /* 0x0000580e01007387 */ /* 0x0001e80000100a00 */
[----:B0-----:R-:W3:Y:S04]  /*1a710*/  LDL.LU.64 R14, [R1+0xed0] ;  /* 0x000ed000010e7983 */ /* 0x001ee80000300a00 */
[----:B------:R-:W5:Y:S01]  /*1a720*/  LDL.LU.64 R12, [R1+0xec8] ;  /* 0x000ec800010c7983 */ /* 0x000f620000300a00 */
[----:B------:R-:W-:-:S02]  /*1a730*/  F2FP.F16.E4M3.UNPACK_B R2, R6 ;  /* 0x00000006ff02723e */ /* 0x000fc400020006ff */
[----:B------:R-:W-:Y:S01]  /*1a740*/  F2FP.F16.E4M3.UNPACK_B R3, R7 ;  /* 0x00000007ff03723e */ /* 0x000fe200020006ff */
[----:B------:R-:W-:-:S06]  /*1a750*/  IMAD R16, R0, 0x100, R28 ;  /* 0x0000010000107824 */ /* 0x000fcc00078e021c */
[----:B----4-:R-:W-:Y:S01]  /*1a760*/  HMMA.16816.F32 R20, R20, R2, R24 ;  /* 0x000000021414723c */ /* 0x010fe20000001818 */
[----:B-----5:R-:W-:Y:S02]  /*1a770*/  IMAD R18, R29, 0x100, R13 ;  /* 0x000001001d127824 */ /* 0x020fe400078e020d */
[----:B---3--:R-:W-:Y:S01]  /*1a780*/  IMAD R17, R14, 0x100, R15 ;  /* 0x000001000e117824 */ /* 0x008fe200078e020f */
[----:B------:R-:W3:Y:S04]  /*1a790*/  LDL.LU R13, [R1+0x428] ;  /* 0x00042800010d7983 */ /* 0x000ee80000300800 */
[----:B------:R-:W3:Y:S04]  /*1a7a0*/  LDL.LU R0, [R1+0x424] ;  /* 0x0004240001007983 */ /* 0x000ee80000300800 */
[----:B------:R-:W4:Y:S04]  /*1a7b0*/  LDL.LU R14, [R1+0x430] ;  /* 0x00043000010e7983 */ /* 0x000f280000300800 */
[----:B------:R-:W4:Y:S04]  /*1a7c0*/  LDL.LU R6, [R1+0x42c] ;  /* 0x00042c0001067983 */ /* 0x000f280000300800 */
[----:B------:R-:W5:Y:S04]  /*1a7d0*/  LDL.LU R15, [R1+0x43c] ;  /* 0x00043c00010f7983 */ /* 0x000f680000300800 */
[----:B------:R-:W5:Y:S04]  /*1a7e0*/  LDL.LU R7, [R1+0x438] ;  /* 0x0004380001077983 */ /* 0x000f680000300800 */
[----:B------:R-:W3:Y:S04]  /*1a7f0*/  LDL.LU R28, [R1+0x440] ;  /* 0x00044000011c7983 */ /* 0x000ee80000300800 */
[----:B------:R-:W3:Y:S04]  /*1a800*/  LDL.LU R29, [R1+0x434] ;  /* 0x00043400011d7983 */ /* 0x000ee80000300800 */
[----:B------:R-:W3:Y:S04]  /*1a810*/  LDL.LU R24, [R1+0x20] ;  /* 0x0000200001187983 */ /* 0x000ee80000300800 */
[----:B------:R-:W3:Y:S04]  /*1a820*/  LDL.LU R25, [R1+0x24] ;  /* 0x0000240001197983 */ /* 0x000ee80000300800 */
[----:B------:R-:W3:Y:S01]  /*1a830*/  LDL.LU R26, [R1+0x28] ;  /* 0x00002800011a7983 */ /* 0x000ee20000300800 */
[----:B------:R-:W-:-:S03]  /*1a840*/  IMAD.MOV.U32 R27, RZ, RZ, R12 ;  /* 0x000000ffff1b7224 */ /* 0x000fc600078e000c */
[----:B------:R-:W4:Y:S01]  /*1a850*/  LDL.LU R12, [R1+0xec4] ;  /* 0x000ec400010c7983 */ /* 0x000f220000300800 */
[----:B--2---:R-:W-:-:S03]  /*1a860*/  IMAD R19, R19, 0x100, R10 ;  /* 0x0000010013137824 */ /* 0x004fc600078e020a */
[----:B---3--:R-:W-:Y:S04]  /*1a870*/  STL.64 [R1+0xeb0], R26 ;  /* 0x000eb01a01007387 */ /* 0x008fe80000100a00 */
[----:B------:R0:W-:Y:S04]  /*1a880*/  STL.64 [R1+0xea8], R24 ;  /* 0x000ea81801007387 */ /* 0x0001e80000100a00 */
[----:B0-----:R-:W2:Y:S04]  /*1a890*/  LDL.LU R24, [R1+0x10] ;  /* 0x0000100001187983 */ /* 0x001ea80000300800 */
[----:B------:R-:W2:Y:S04]  /*1a8a0*/  LDL.LU R25, [R1+0x14] ;  /* 0x0000140001197983 */ /* 0x000ea80000300800 */
[----:B------:R-:W2:Y:S04]  /*1a8b0*/  LDL.LU R26, [R1+0x18] ;  /* 0x00001800011a7983 */ /* 0x000ea80000300800 */
[----:B------:R-:W2:Y:S04]  /*1a8c0*/  LDL.LU R27, [R1+0x1c] ;  /* 0x00001c00011b7983 */ /* 0x000ea80000300800 */
[----:B------:R-:W3:Y:S04]  /*1a8d0*/  LDL.LU R10, [R1+0x448] ;  /* 0x00044800010a7983 */ /* 0x000ee80000300800 */
[----:B------:R-:W2:Y:S04]  /*1a8e0*/  LDL.LU R11, [R1+0x450] ;  /* 0x00045000010b7983 */ /* 0x000ea80000300800 */
[----:B------:R0:W-:Y:S04]  /*1a8f0*/  STL [R1+0xe7c], R20 ;  /* 0x000e7c1401007387 */ /* 0x0001e80000100800 */
[----:B------:R1:W-:Y:S04]  /*1a900*/  STL [R1+0xe78], R21 ;  /* 0x000e781501007387 */ /* 0x0003e80000100800 */
[----:B------:R1:W-:Y:S04]  /*1a910*/  STL [R1+0xe74], R22 ;  /* 0x000e741601007387 */ /* 0x0003e80000100800 */
[----:B------:R4:W-:Y:S04]  /*1a920*/  STL [R1+0xe70], R23 ;  /* 0x000e701701007387 */ /* 0x0009e80000100800 */
[----:B0-----:R-:W2:Y:S04]  /*1a930*/  LDL.LU R20, [R1+0x40] ;  /* 0x0000400001147983 */ /* 0x001ea80000300800 */
[----:B-1----:R-:W2:Y:S04]  /*1a940*/  LDL.LU R21, [R1+0x44] ;  /* 0x0000440001157983 */ /* 0x002ea80000300800 */
[----:B------:R-:W2:Y:S04]  /*1a950*/  LDL.LU R22, [R1+0x48] ;  /* 0x0000480001167983 */ /* 0x000ea80000300800 */
[----:B----4-:R-:W2:Y:S01]  /*1a960*/  LDL.LU R23, [R1+0x4c] ;  /* 0x00004c0001177983 */ /* 0x010ea20000300800 */
[----:B------:R-:W-:-:S02]  /*1a970*/  F2FP.F16.E4M3.UNPACK_B R16, R16 ;  /* 0x00000010ff10723e */ /* 0x000fc400020006ff */
[----:B------:R-:W-:Y:S02]  /*1a980*/  F2FP.F16.E4M3.UNPACK_B R17, R17 ;  /* 0x00000011ff11723e */ /* 0x000fe400020006ff */
[----:B------:R-:W-:Y:S02]  /*1a990*/  F2FP.F16.E4M3.UNPACK_B R18, R18 ;  /* 0x00000012ff12723e */ /* 0x000fe400020006ff */
[----:B------:R-:W-:Y:S01]  /*1a9a0*/  F2FP.F16.E4M3.UNPACK_B R19, R19 ;  /* 0x00000013ff13723e */ /* 0x000fe200020006ff */
[----:B------:R-:W-:Y:S02]  /*1a9b0*/  IMAD R0, R0, 0x100, R13 ;  /* 0x0000010000007824 */ /* 0x000fe400078e020d */
[----:B------:R-:W-:Y:S02]  /*1a9c0*/  IMAD R6, R6, 0x100, R14 ;  /* 0x0000010006067824 */ /* 0x000fe400078e020e */
[----:B-----5:R-:W-:Y:S02]  /*1a9d0*/  IMAD R7, R7, 0x100, R15 ;  /* 0x0000010007077824 */ /* 0x020fe400078e020f */
[----:B--2---:R-:W-:-:S15]  /*1a9e0*/  HMMA.16816.F32 R20, R16, R4, R20 ;  /* 0x000000041014723c */ /* 0x004fde0000001814 */
[----:B------:R-:W-:-:S04]  /*1a9f0*/  NOP ;  /* 0x0000000000007918 */ /* 0x000fc80000000000 */
[----:B------:R-:W-:Y:S04]  /*1aa00*/  STL.64 [R1+0x30], R20 ;  /* 0x0000301401007387 */ /* 0x000fe80000100a00 */
[----:B------:R0:W-:Y:S04]  /*1aa10*/  STL.64 [R1+0x38], R22 ;  /* 0x0000381601007387 */ /* 0x0001e80000100a00 */
[----:B0-----:R-:W2:Y:S04]  /*1aa20*/  LDL.LU R23, [R1+0x47c] ;  /* 0x00047c0001177983 */ /* 0x001ea80000300800 */
[----:B------:R-:W2:Y:S04]  /*1aa30*/  LDL.LU R22, [R1+0x478] ;  /* 0x0004780001167983 */ /* 0x000ea80000300800 */
[----:B------:R-:W4:Y:S04]  /*1aa40*/  LDL.LU R21, [R1+0x480] ;  /* 0x0004800001157983 */ /* 0x000f280000300800 */
[----:B------:R-:W4:Y:S04]  /*1aa50*/  LDL.LU R20, [R1+0x474] ;  /* 0x0004740001147983 */ /* 0x000f280000300800 */
[----:B------:R-:W5:Y:S04]  /*1aa60*/  LDL.LU R13, [R1+0xec0] ;  /* 0x000ec000010d7983 */ /* 0x000f680000300800 */
[----:B------:R-:W5:Y:S04]  /*1aa70*/  LDL.LU R14, [R1+0xebc] ;  /* 0x000ebc00010e7983 */ /* 0x000f680000300800 */
[----:B------:R-:W5:Y:S01]  /*1aa80*/  LDL.LU R15, [R1+0xeb8] ;  /* 0x000eb800010f7983 */ /* 0x000f620000300800 */
[----:B------:R-:W-:Y:S01]  /*1aa90*/  IMAD R28, R29, 0x100, R28 ;  /* 0x000001001d1c7824 */ /* 0x000fe200078e021c */
[----:B-----5:R-:W-:Y:S02]  /*1aaa0*/  HMMA.16816.F32 R12, R16, R2, R12 ;  /* 0x00000002100c723c */ /* 0x020fe4000000180c */
[----:B------:R-:W3:Y:S04]  /*1aab0*/  LDL.LU R16, [R1+0x444] ;  /* 0x0004440001107983 */ /* 0x000ee80000300800 */
[----:B------:R-:W5:-:S13]  /*1aac0*/  LDL.LU R17, [R1+0x44c] ;  /* 0x00044c0001117983 */ /* 0x000f5a0000300800 */
[----:B------:R0:W-:Y:S04]  /*1aad0*/  STL.64 [R1], R12 ;  /* 0x0000000c01007387 */ /* 0x0001e80000100a00 */
[----:B------:R1:W-:Y:S04]  /*1aae0*/  STL.64 [R1+0x8], R14 ;  /* 0x0000080e01007387 */ /* 0x0003e80000100a00 */
[----:B------:R-:W2:Y:S04]  /*1aaf0*/  LDL.LU R18, [R1+0x458] ;  /* 0x0004580001127983 */ /* 0x000ea80000300800 */
[----:B------:R-:W2:Y:S01]  /*1ab00*/  LDL.LU R19, [R1+0x454] ;  /* 0x0004540001137983 */ /* 0x000ea20000300800 */
[----:B0-----:R-:W-:-:S02]  /*1ab10*/  F2FP.F16.E4M3.UNPACK_B R12, R0 ;  /* 0x00000000ff0c723e */ /* 0x001fc400020006ff */
[----:B------:R-:W-:Y:S02]  /*1ab20*/  F2FP.F16.E4M3.UNPACK_B R13, R6 ;  /* 0x00000006ff0d723e */ /* 0x000fe400020006ff */
[----:B-1----:R-:W-:Y:S02]  /*1ab30*/  F2FP.F16.E4M3.UNPACK_B R14, R7 ;  /* 0x00000007ff0e723e */ /* 0x002fe400020006ff */
[----:B------:R-:W-:Y:S01]  /*1ab40*/  F2FP.F16.E4M3.UNPACK_B R15, R28 ;  /* 0x0000001cff0f723e */ /* 0x000fe200020006ff */
[----:B------:R-:W2:Y:S04]  /*1ab50*/  LDL.LU R0, [R1+0x464] ;  /* 0x0004640001007983 */ /* 0x000ea80000300800 */
[----:B------:R-:W2:Y:S04]  /*1ab60*/  LDL.LU R6, [R1+0x460] ;  /* 0x0004600001067983 */ /* 0x000ea80000300800 */
[----:B------:R-:W2:Y:S04]  /*1ab70*/  LDL.LU R7, [R1+0x45c] ;  /* 0x00045c0001077983 */ /* 0x000ea80000300800 */
[----:B------:R-:W2:Y:S01]  /*1ab80*/  LDL.LU R28, [R1+0x46c] ;  /* 0x00046c00011c7983 */ /* 0x000ea20000300800 */
[----:B------:R-:W-:-:S15]  /*1ab90*/  HMMA.16816.F32 R24, R12, R4, R24 ;  /* 0x000000040c18723c */ /* 0x000fde0000001818 */
[----:B------:R-:W-:-:S04]  /*1aba0*/  NOP ;  /* 0x0000000000007918 */ /* 0x000fc80000000000 */
[----:B------:R-:W-:Y:S04]  /*1abb0*/  STL.64 [R1+0x10], R24 ;  /* 0x0000101801007387 */ /* 0x000fe80000100a00 */
[----:B------:R0:W-:Y:S01]  /*1abc0*/  STL [R1+0x18], R26 ;  /* 0x0000181a01007387 */ /* 0x0001e20000100800 */
[----:B------:R-:W-:-:S03]  /*1abd0*/  IMAD.MOV.U32 R29, RZ, RZ, R27 ;  /* 0x000000ffff1d7224 */ /* 0x000fc600078e001b */
[----:B0-----:R-:W2:Y:S04]  /*1abe0*/  LDL.LU.64 R26, [R1+0xeb0] ;  /* 0x000eb000011a7983 */ /* 0x001ea80000300a00 */
[----:B------:R-:W2:Y:S01]  /*1abf0*/  LDL.LU.64 R24, [R1+0xea8] ;  /* 0x000ea80001187983 */ /* 0x000ea20000300a00 */
[----:B---3--:R-:W-:Y:S02]  /*1ac00*/  IMAD R16, R16, 0x100, R10 ;  /* 0x0000010010107824 */ /* 0x008fe400078e020a */
[----:B-----5:R-:W-:Y:S01]  /*1ac10*/  IMAD R17, R17, 0x100, R11 ;  /* 0x0000010011117824 */ /* 0x020fe200078e020b */
[----:B------:R-:W3:Y:S04]  /*1ac20*/  LDL.LU R10, [R1+0xea4] ;  /* 0x000ea400010a7983 */ /* 0x000ee80000300800 */
[----:B------:R-:W3:Y:S01]  /*1ac30*/  LDL.LU R11, [R1+0xea0] ;  /* 0x000ea000010b7983 */ /* 0x000ee20000300800 */
[----:B--2---:R-:W-:Y:S03]  /*1ac40*/  HMMA.16816.F32 R12, R12, R2, R24 ;  /* 0x000000020c0c723c */ /* 0x004fe60000001818 */
[----:B------:R-:W2:Y:S04]  /*1ac50*/  LDL.LU.64 R26, [R1+0xe98] ;  /* 0x000e9800011a7983 */ /* 0x000ea80000300a00 */
[----:B------:R-:W2:Y:S01]  /*1ac60*/  LDL.LU.64 R24, [R1+0xe90] ;  /* 0x000e900001187983 */ /* 0x000ea20000300a00 */
[----:B------:R-:W-:-:S02]  /*1ac70*/  IMAD R18, R18, 0x100, R7 ;  /* 0x0000010012127824 */ /* 0x000fc400078e0207 */
[----:B------:R-:W-:Y:S01]  /*1ac80*/  IMAD R19, R19, 0x100, R6 ;  /* 0x0000010013137824 */ /* 0x000fe200078e0206 */
[----:B------:R-:W-:Y:S02]  /*1ac90*/  F2FP.F16.E4M3.UNPACK_B R16, R16 ;  /* 0x00000010ff10723e */ /* 0x000fe400020006ff */
[----:B------:R-:W-:Y:S02]  /*1aca0*/  F2FP.F16.E4M3.UNPACK_B R17, R17 ;  /* 0x00000011ff11723e */ /* 0x000fe400020006ff */
[----:B------:R-:W-:Y:S02]  /*1acb0*/  F2FP.F16.E4M3.UNPACK_B R18, R18 ;  /* 0x00000012ff12723e */ /* 0x000fe400020006ff */
[----:B------:R-:W-:Y:S02]  /*1acc0*/  F2FP.F16.E4M3.UNPACK_B R19, R19 ;  /* 0x00000013ff13723e */ /* 0x000fe400020006ff */
[----:B------:R0:W-:Y:S04]  /*1acd0*/  STL.64 [R1+0xe38], R14 ;  /* 0x000e380e01007387 */ /* 0x0001e80000100a00 */
[----:B0-----:R-:W5:Y:S04]  /*1ace0*/  LDL.LU R14, [R1+0x78] ;  /* 0x00007800010e7983 */ /* 0x001f680000300800 */
[----:B------:R-:W3:Y:S04]  /*1acf0*/  LDL.LU R15, [R1+0x7c] ;  /* 0x00007c00010f7983 */ /* 0x000ee80000300800 */
[----:B------:R0:W-:Y:S04]  /*1ad00*/  STL.64 [R1+0xe30], R12 ;  /* 0x000e300c01007387 */ /* 0x0001e80000100a00 */
[----:B0-----:R-:W3:Y:S04]  /*1ad10*/  LDL.LU R12, [R1+0x468] ;  /* 0x00046800010c7983 */ /* 0x001ee80000300800 */
[----:B------:R-:W5:Y:S01]  /*1ad20*/  LDL.LU R13, [R1+0x470] ;  /* 0x00047000010d7983 */ /* 0x000f620000300800 */
[----:B--2---:R-:W-:Y:S01]  /*1ad30*/  HMMA.16816.F32 R4, R16, R4, R24 ;  /* 0x000000041004723c */ /* 0x004fe20000001818 */
[----:B----4-:R-:W-:-:S02]  /*1ad40*/  IMAD R26, R20, 0x100, R21 ;  /* 0x00000100141a7824 */ /* 0x010fc400078e0215 */
[----:B------:R-:W-:-:S15]  /*1ad50*/  IMAD R25, R22, 0x100, R23 ;  /* 0x0000010016197824 */ /* 0x000fde00078e0217 */
[----:B------:R-:W-:Y:S01]  /*1ad60*/  NOP ;  /* 0x0000000000007918 */ /* 0x000fe20000000000 */
[----:B------:R-:W-:Y:S04]  /*1ad70*/  STL.64 [R1+0xe48], R6 ;  /* 0x000e480601007387 */ /* 0x000fe80000100a00 */
[----:B------:R-:W-:Y:S04]  /*1ad80*/  STL.64 [R1+0xe40], R4 ;  /* 0x000e400401007387 */ /* 0x000fe80000100a00 */
[----:B------:R-:W2:Y:S04]  /*1ad90*/  LDL.LU R20, [R1+0x488] ;  /* 0x0004880001147983 */ /* 0x000ea80000300800 */
[----:B------:R-:W2:Y:S04]  /*1ada0*/  LDL.LU R21, [R1+0x490] ;  /* 0x0004900001157983 */ /* 0x000ea80000300800 */
[----:B------:R-:W4:Y:S04]  /*1adb0*/  LDL.LU R22, [R1+0x49c] ;  /* 0x00049c0001167983 */ /* 0x000f280000300800 */
[----:B------:R-:W2:Y:S04]  /*1adc0*/  LDL.LU R27, [R1+0x498] ;  /* 0x00049800011b7983 */ /* 0x000ea80000300800 */
[----:B------:R-:W4:Y:S01]  /*1add0*/  LDL.LU R23, [R1+0x4a0] ;  /* 0x0004a00001177983 */ /* 0x000f220000300800 */
[----:B---3--:R-:W-:Y:S01]  /*1ade0*/  HMMA.16816.F32 R8, R16, R2, R8 ;  /* 0x000000021008723c */ /* 0x008fe20000001808 */
[----:B-----5:R-:W-:-:S02]  /*1adf0*/  IMAD R24, R28, 0x100, R13 ;  /* 0x000001001c187824 */ /* 0x020fc400078e020d */
[----:B----4-:R-:W-:Y:S04]  /*1ae00*/  STL.64 [R1+0xe88], R22 ;  /* 0x000e881601007387 */ /* 0x010fe80000100a00 */
[----:B--2---:R0:W-:Y:S04]  /*1ae10*/  STL.64 [R1+0xe80], R20 ;  /* 0x000e801401007387 */ /* 0x0041e80000100a00 */
[----:B0-----:R-:W2:Y:S04]  /*1ae20*/  LDL.LU R20, [R1+0x50] ;  /* 0x0000500001147983 */ /* 0x001ea80000300800 */
[----:B------:R-:W2:Y:S04]  /*1ae30*/  LDL.LU R21, [R1+0x54] ;  /* 0x0000540001157983 */ /* 0x000ea80000300800 */
[----:B------:R-:W2:Y:S04]  /*1ae40*/  LDL.LU R22, [R1+0x58] ;  /* 0x0000580001167983 */ /* 0x000ea80000300800 */
[----:B------:R-:W2:Y:S04]  /*1ae50*/  LDL.LU R23, [R1+0x5c] ;  /* 0x00005c0001177983 */ /* 0x000ea80000300800 */
[----:B------:R-:W3:Y:S04]  /*1ae60*/  LDL.LU R28, [R1+0x494] ;  /* 0x00049400011c7983 */ /* 0x000ee80000300800 */
[----:B------:R-:W-:Y:S04]  /*1ae70*/  STL [R1+0xe5c], R8 ;  /* 0x000e5c0801007387 */ /* 0x000fe80000100800 */
[----:B------:R-:W-:Y:S04]  /*1ae80*/  STL [R1+0xe58], R9 ;  /* 0x000e580901007387 */ /* 0x000fe80000100800 */
[----:B------:R-:W-:Y:S04]  /*1ae90*/  STL [R1+0xe54], R10 ;  /* 0x000e540a01007387 */ /* 0x000fe80000100800 */
[----:B------:R-:W-:Y:S04]  /*1aea0*/  STL [R1+0xe50], R11 ;  /* 0x000e500b01007387 */ /* 0x000fe80000100800 */
[----:B------:R-:W4:Y:S04]  /*1aeb0*/  LDL.LU R4, [R1] ;  /* 0x0000000001047983 */ /* 0x000f280000300800 */
[----:B------:R-:W4:Y:S04]  /*1aec0*/  LDL.LU R5, [R1+0x4] ;  /* 0x0000040001057983 */ /* 0x000f280000300800 */
[----:B------:R-:W5:Y:S04]  /*1aed0*/  LDL.LU R6, [R1+0x8] ;  /* 0x0000080001067983 */ /* 0x000f680000300800 */
[----:B------:R-:W5:Y:S01]  /*1aee0*/  LDL.LU R7, [R1+0xc] ;  /* 0x00000c0001077983 */ /* 0x000f620000300800 */
[----:B------:R-:W-:Y:S01]  /*1aef0*/  IMAD R0, R0, 0x100, R12 ;  /* 0x0000010000007824 */ /* 0x000fe200078e020c */
[----:B------:R-:W-:-:S02]  /*1af00*/  F2FP.F16.E4M3.UNPACK_B R2, R14.H1 ;  /* 0x0000000eff02723e */ /* 0x000fc400030006ff */
[----:B------:R-:W-:Y:S02]  /*1af10*/  F2FP.F16.E4M3.UNPACK_B R3, R15.H1 ;  /* 0x0000000fff03723e */ /* 0x000fe400030006ff */
[----:B------:R-:W-:Y:S02]  /*1af20*/  F2FP.F16.E4M3.UNPACK_B R17, R24 ;  /* 0x00000018ff11723e */ /* 0x000fe400020006ff */
[----:B------:R-:W-:Y:S02]  /*1af30*/  F2FP.F16.E4M3.UNPACK_B R18, R25 ;  /* 0x00000019ff12723e */ /* 0x000fe400020006ff */
[----:B------:R-:W-:Y:S02]  /*1af40*/  F2FP.F16.E4M3.UNPACK_B R16, R0 ;  /* 0x00000000ff10723e */ /* 0x000fe400020006ff */
[----:B------:R-:W-:Y:S01]  /*1af50*/  F2FP.F16.E4M3.UNPACK_B R19, R26 ;  /* 0x0000001aff13723e */ /* 0x000fe200020006ff */
[----:B------:R-:W-:-:S06]  /*1af60*/  IMAD.MOV.U32 R15, RZ, RZ, R29 ;  /* 0x000000ffff0f7224 */ /* 0x000fcc00078e001d */
[----:B--2---:R-:W-:Y:S01]  /*1af70*/  HMMA.16816.F32 R20, R16, R2, R20 ;  /* 0x000000021014723c */ /* 0x004fe20000001814 */
[----:B-----5:R-:W-:Y:S04]  /*1af80*/  STL.64 [R1+0xe68], R6 ;  /* 0x000e680601007387 */ /* 0x020fe80000100a00 */
[----:B----4-:R0:W-:Y:S04]  /*1af90*/  STL.64 [R1+0xe60], R4 ;  /* 0x000e600401007387 */ /* 0x0101e80000100a00 */
[----:B0-----:R-:W2:Y:S04]  /*1afa0*/  LDL.LU R4, [R1+0x30] ;  /* 0x0000300001047983 */ /* 0x001ea80000300800 */
[----:B------:R-:W2:Y:S04]  /*1afb0*/  LDL.LU R5, [R1+0x34] ;  /* 0x0000340001057983 */ /* 0x000ea80000300800 */
[----:B------:R-:W2:Y:S04]  /*1afc0*/  LDL.LU R6, [R1+0x38] ;  /* 0x0000380001067983 */ /* 0x000ea80000300800 */
[----:B------:R-:W2:Y:S04]  /*1afd0*/  LDL.LU R7, [R1+0x3c] ;  /* 0x00003c0001077983 */ /* 0x000ea80000300800 */
[----:B------:R-:W4:Y:S04]  /*1afe0*/  LDL.LU R8, [R1+0x4a8] ;  /* 0x0004a80001087983 */ /* 0x000f280000300800 */
[----:B------:R-:W5:Y:S04]  /*1aff0*/  LDL.LU R9, [R1+0x4b4] ;  /* 0x0004b40001097983 */ /* 0x000f680000300800 */
        /* <DEDUP_REMOVED lines=10> */
[----:B------:R-:W-:Y:S04]  /*1b0a0*/  STL.64 [R1+0x1e0], R20 ;  /* 0x0001e01401007387 */ /* 0x000fe80000100a00 */
[----:B------:R0:W-:Y:S04]  /*1b0b0*/  STL.64 [R1+0x1e8], R22 ;  /* 0x0001e81601007387 */ /* 0x0001e80000100a00 */
[----:B0-----:R-:W2:Y:S04]  /*1b0c0*/  LDL.LU.64 R22, [R1+0xe88] ;  /* 0x000e880001167983 */ /* 0x001ea80000300a00 */
[----:B------:R-:W2:Y:S02]  /*1b0d0*/  LDL.LU.64 R20, [R1+0xe80] ;  /* 0x000e800001147983 */ /* 0x000ea40000300a00 */
[----:B--2---:R-:W-:-:S02]  /*1b0e0*/  IMAD R0, R0, 0x100, R20 ;  /* 0x0000010000007824 */ /* 0x004fc400078e0214 */
[----:B------:R-:W-:Y:S01]  /*1b0f0*/  IMAD R26, R26, 0x100, R21 ;  /* 0x000001001a1a7824 */ /* 0x000fe200078e0215 */
[----:B------:R-:W2:Y:S04]  /*1b100*/  LDL.LU R20, [R1+0xe7c] ;  /* 0x000e7c0001147983 */ /* 0x000ea80000300800 */
[----:B------:R-:W2:Y:S01]  /*1b110*/  LDL.LU R21, [R1+0xe78] ;  /* 0x000e780001157983 */ /* 0x000ea20000300800 */
[----:B------:R-:W-:Y:S02]  /*1b120*/  IMAD R27, R27, 0x100, R22 ;  /* 0x000001001b1b7824 */ /* 0x000fe400078e0216 */
[----:B---3--:R-:W-:Y:S01]  /*1b130*/  IMAD R28, R28, 0x100, R23 ;  /* 0x000001001c1c7824 */ /* 0x008fe200078e0217 */
[----:B------:R-:W2:Y:S04]  /*1b140*/  LDL.LU R22, [R1+0xe74] ;  /* 0x000e740001167983 */ /* 0x000ea80000300800 */
[----:B------:R-:W2:Y:S01]  /*1b150*/  LDL.LU R23, [R1+0xe70] ;  /* 0x000e700001177983 */ /* 0x000ea20000300800 */
[----:B------:R-:W-:-:S02]  /*1b160*/  F2FP.F16.E4M3.UNPACK_B R24, R24.H1 ;  /* 0x00000018ff18723e */ /* 0x000fc400030006ff */
[----:B------:R-:W-:-:S07]  /*1b170*/  F2FP.F16.E4M3.UNPACK_B R25, R25.H1 ;  /* 0x00000019ff19723e */ /* 0x000fce00030006ff */
[----:B--2---:R-:W-:Y:S01]  /*1b180*/  HMMA.16816.F32 R16, R16, R24, R20 ;  /* 0x000000181010723c */ /* 0x004fe20000001814 */
[----:B------:R-:W5:Y:S04]  /*1b190*/  LDL.LU R20, [R1+0x4b0] ;  /* 0x0004b00001147983 */ /* 0x000f680000300800 */
[----:B------:R-:W2:-:S14]  /*1b1a0*/  LDL.LU R21, [R1+0x4bc] ;  /* 0x0004bc0001157983 */ /* 0x000e9c0000300800 */
[----:B------:R0:W-:Y:S04]  /*1b1b0*/  STL.64 [R1+0x1b0], R16 ;  /* 0x0001b01001007387 */ /* 0x0001e80000100a00 */
[----:B------:R1:W-:Y:S04]  /*1b1c0*/  STL.64 [R1+0x1b8], R18 ;  /* 0x0001b81201007387 */ /* 0x0003e80000100a00 */
[----:B------:R-:W3:Y:S04]  /*1b1d0*/  LDL.LU R22, [R1+0x4b8] ;  /* 0x0004b80001167983 */ /* 0x000ee80000300800 */
[----:B------:R-:W4:Y:S01]  /*1b1e0*/  LDL.LU R23, [R1+0x4e4] ;  /* 0x0004e40001177983 */ /* 0x000f220000300800 */
[----:B0-----:R-:W-:-:S02]  /*1b1f0*/  F2FP.F16.E4M3.UNPACK_B R16, R0 ;  /* 0x00000000ff10723e */ /* 0x001fc400020006ff */
[----:B------:R-:W-:Y:S02]  /*1b200*/  F2FP.F16.E4M3.UNPACK_B R17, R26 ;  /* 0x0000001aff11723e */ /* 0x000fe400020006ff */
[----:B-1----:R-:W-:Y:S02]  /*1b210*/  F2FP.F16.E4M3.UNPACK_B R18, R27 ;  /* 0x0000001bff12723e */ /* 0x002fe400020006ff */
[----:B------:R-:W-:Y:S01]  /*1b220*/  F2FP.F16.E4M3.UNPACK_B R19, R28 ;  /* 0x0000001cff13723e */ /* 0x000fe200020006ff */
[----:B------:R-:W4:Y:S04]  /*1b230*/  LDL.LU R0, [R1+0x4a4] ;  /* 0x0004a40001007983 */ /* 0x000f280000300800 */
[----:B------:R-:W4:Y:S04]  /*1b240*/  LDL.LU R26, [R1+0x4dc] ;  /* 0x0004dc00011a7983 */ /* 0x000f280000300800 */
[----:B------:R-:W4:Y:S04]  /*1b250*/  LDL.LU R27, [R1+0x4e0] ;  /* 0x0004e000011b7983 */ /* 0x000f280000300800 */
[----:B------:R-:W4:Y:S01]  /*1b260*/  LDL.LU R28, [R1+0x4d0] ;  /* 0x0004d000011c7983 */ /* 0x000f220000300800 */
[----:B------:R-:W-:-:S15]  /*1b270*/  HMMA.16816.F32 R4, R16, R2, R4 ;  /* 0x000000021004723c */ /* 0x000fde0000001804 */
[----:B------:R-:W-:-:S04]  /*1b280*/  NOP ;  /* 0x0000000000007918 */ /* 0x000fc80000000000 */
[----:B------:R-:W-:Y:S04]  /*1b290*/  STL.64 [R1+0x1d0], R4 ;  /* 0x0001d00401007387 */ /* 0x000fe80000100a00 */
[----:B------:R0:W-:Y:S04]  /*1b2a0*/  STL.64 [R1+0x1d8], R6 ;  /* 0x0001d80601007387 */ /* 0x0001e80000100a00 */
[----:B0-----:R-:W4:Y:S04]  /*1b2b0*/  LDL.LU.64 R6, [R1+0xe68] ;  /* 0x000e680001067983 */ /* 0x001f280000300a00 */
[----:B------:R-:W4:Y:S01]  /*1b2c0*/  LDL.LU.64 R4, [R1+0xe60] ;  /* 0x000e600001047983 */ /* 0x000f220000300a00 */
[----:B-----5:R-:W-:-:S02]  /*1b2d0*/  IMAD R20, R20, 0x100, R9 ;  /* 0x0000010014147824 */ /* 0x020fc400078e0209 */
[----:B--2---:R-:W-:Y:S02]  /*1b2e0*/  IMAD R21, R21, 0x100, R10 ;  /* 0x0000010015157824 */ /* 0x004fe400078e020a */
[----:B---3--:R-:W-:Y:S02]  /*1b2f0*/  IMAD R22, R22, 0x100, R11 ;  /* 0x0000010016167824 */ /* 0x008fe400078e020b */
[----:B----4-:R-:W-:Y:S02]  /*1b300*/  IMAD R0, R0, 0x100, R8 ;  /* 0x0000010000007824 */ /* 0x010fe400078e0208 */
[----:B------:R-:W2:Y:S04]  /*1b310*/  LDL.LU R8, [R1+0xe5c] ;  /* 0x000e5c0001087983 */ /* 0x000ea80000300800 */
[----:B------:R-:W2:Y:S04]  /*1b320*/  LDL.LU R9, [R1+0xe58] ;  /* 0x000e580001097983 */ /* 0x000ea80000300800 */
[----:B------:R-:W2:Y:S04]  /*1b330*/  LDL.LU R10, [R1+0xe54] ;  /* 0x000e5400010a7983 */ /* 0x000ea80000300800 */
[----:B------:R-:W2:Y:S01]  /*1b340*/  LDL.LU R11, [R1+0xe50] ;  /* 0x000e5000010b7983 */ /* 0x000ea20000300800 */
[----:B------:R-:W-:Y:S03]  /*1b350*/  HMMA.16816.F32 R16, R16, R24, R4 ;  /* 0x000000181010723c */ /* 0x000fe60000001804 */
[----:B------:R-:W3:Y:S04]  /*1b360*/  LDL.LU.64 R6, [R1+0xe48] ;  /* 0x000e480001067983 */ /* 0x000ee80000300a00 */
[----:B------:R-:W3:-:S12]  /*1b370*/  LDL.LU.64 R4, [R1+0xe40] ;  /* 0x000e400001047983 */ /* 0x000ed80000300a00 */
[----:B------:R0:W-:Y:S04]  /*1b380*/  STL.64 [R1+0xb0], R16 ;  /* 0x0000b01001007387 */ /* 0x0001e80000100a00 */
[----:B------:R1:W-:Y:S01]  /*1b390*/  STL.64 [R1+0xb8], R18 ;  /* 0x0000b81201007387 */ /* 0x0003e20000100a00 */
[----:B0-----:R-:W-:Y:S02]  /*1b3a0*/  F2FP.F16.E4M3.UNPACK_B R16, R0 ;  /* 0x00000000ff10723e */ /* 0x001fe400020006ff */
[----:B------:R-:W-:Y:S02]  /*1b3b0*/  F2FP.F16.E4M3.UNPACK_B R17, R20 ;  /* 0x00000014ff11723e */ /* 0x000fe400020006ff */
[----:B-1----:R-:W-:Y:S02]  /*1b3c0*/  F2FP.F16.E4M3.UNPACK_B R18, R21 ;  /* 0x00000015ff12723e */ /* 0x002fe400020006ff */
[----:B------:R-:W-:Y:S01]  /*1b3d0*/  F2FP.F16.E4M3.UNPACK_B R19, R22 ;  /* 0x00000016ff13723e */ /* 0x000fe200020006ff */
[----:B------:R-:W4:Y:S04]  /*1b3e0*/  LDL.LU R0, [R1+0x4d4] ;  /* 0x0004d40001007983 */ /* 0x000f280000300800 */
[----:B------:R-:W5:Y:S04]  /*1b3f0*/  LDL.LU R20, [R1+0x4c8] ;  /* 0x0004c80001147983 */ /* 0x000f680000300800 */
[----:B------:R-:W5:Y:S01]  /*1b400*/  LDL.LU R21, [R1+0x4cc] ;  /* 0x0004cc0001157983 */ /* 0x000f620000300800 */
[----:B------:R-:W-:-:S15]  /*1b410*/  HMMA.16816.F32 R12, R16, R2, R12 ;  /* 0x00000002100c723c */ /* 0x000fde000000180c */
[----:B------:R-:W-:-:S04]  /*1b420*/  NOP ;  /* 0x0000000000007918 */ /* 0x000fc80000000000 */
[----:B------:R-:W-:Y:S04]  /*1b430*/  STL.64 [R1+0x1c0], R12 ;  /* 0x0001c00c01007387 */ /* 0x000fe80000100a00 */
[----:B------:R0:W-:Y:S04]  /*1b440*/  STL.64 [R1+0x1c8], R14 ;  /* 0x0001c80e01007387 */ /* 0x0001e80000100a00 */
[----:B0-----:R-:W2:Y:S04]  /*1b450*/  LDL.LU.64 R14, [R1+0xe38] ;  /* 0x000e3800010e7983 */ /* 0x001ea80000300a00 */
[----:B------:R-:W2:Y:S01]  /*1b460*/  LDL.LU.64 R12, [R1+0xe30] ;  /* 0x000e3000010c7983 */ /* 0x000ea20000300a00 */
[----:B-----5:R-:W-:-:S02]  /*1b470*/  IMAD R22, R20, 0x100, R21 ;  /* 0x0000010014167824 */ /* 0x020fc400078e0215 */
[----:B----4-:R-:W-:Y:S02]  /*1b480*/  IMAD R21, R28, 0x100, R0 ;  /* 0x000001001c157824 */ /* 0x010fe400078e0200 */
[----:B------:R-:W-:Y:S02]  /*1b490*/  IMAD R20, R26, 0x100, R27 ;  /* 0x000001001a147824 */ /* 0x000fe400078e021b */
[----:B------:R-:W-:Y:S01]  /*1b4a0*/  IMAD R0, R29, 0x100, R23 ;  /* 0x000001001d007824 */ /* 0x000fe200078e0217 */
[----:B--2---:R-:W-:Y:S01]  /*1b4b0*/  HMMA.16816.F32 R12, R16, R24, R12 ;  /* 0x00000018100c723c */ /* 0x004fe2000000180c */
[----:B------:R-:W2:Y:S04]  /*1b4c0*/  LDL.LU R16, [R1+0x11c] ;  /* 0x00011c0001107983 */ /* 0x000ea80000300800 */
[----:B------:R-:W4:-:S14]  /*1b4d0*/  LDL.LU R17, [R1+0x930] ;  /* 0x0009300001117983 */ /* 0x000f1c0000300800 */
[----:B------:R0:W-:Y:S04]  /*1b4e0*/  STL.64 [R1+0x80], R12 ;  /* 0x0000800c01007387 */ /* 0x0001e80000100a00 */
[----:B------:R1:W-:Y:S04]  /*1b4f0*/  STL.64 [R1+0x88], R14 ;  /* 0x0000880e01007387 */ /* 0x0003e80000100a00 */
[----:B------:R-:W5:Y:S04]  /*1b500*/  LDL.LU R18, [R1+0x95c] ;  /* 0x00095c0001127983 */ /* 0x000f680000300800 */
[----:B------:R-:W2:Y:S04]  /*1b510*/  LDL.LU R19, [R1+0x928] ;  /* 0x0009280001137983 */ /* 0x000ea80000300800 */
[----:B------:R-:W2:Y:S04]  /*1b520*/  LDL.LU R28, [R1+0x954] ;  /* 0x00095400011c7983 */ /* 0x000ea80000300800 */
[----:B------:R-:W2:Y:S04]  /*1b530*/  LDL.LU R27, [R1+0x920] ;  /* 0x00092000011b7983 */ /* 0x000ea80000300800 */
[----:B------:R-:W2:Y:S04]  /*1b540*/  LDL.LU R26, [R1+0x94c] ;  /* 0x00094c00011a7983 */ /* 0x000ea80000300800 */
        /* <DEDUP_REMOVED lines=10> */
[----:B---3--:R-:W-:Y:S03]  /*1b5f0*/  HMMA.16816.F32 R4, R12, R2, R4 ;  /* 0x000000020c04723c */ /* 0x008fe60000001804 */
[----:B------:R-:W3:-:S15]  /*1b600*/  LDL.LU R3, [R1+0x118] ;  /* 0x0001180001037983 */ /* 0x000ede0000300800 */
[----:B------:R-:W-:Y:S01]  /*1b610*/  NOP ;  /* 0x0000000000007918 */ /* 0x000fe20000000000 */
[----:B------:R0:W-:Y:S04]  /*1b620*/  STL.64 [R1+0xa0], R4 ;  /* 0x0000a00401007387 */ /* 0x0001e80000100a00 */
[----:B------:R1:W-:Y:S04]  /*1b630*/  STL.64 [R1+0xa8], R6 ;  /* 0x0000a80601007387 */ /* 0x0003e80000100a00 */
[----:B0-----:R-:W4:Y:S04]  /*1b640*/  LDL.LU R4, [R1+0x120] ;  /* 0x0001200001047983 */ /* 0x001f280000300800 */
[----:B------:R-:W5:Y:S04]  /*1b650*/  LDL.LU R5, [R1+0x960] ;  /* 0x0009600001057983 */ /* 0x000f680000300800 */
[----:B-1----:R-:W5:Y:S04]  /*1b660*/  LDL.LU R6, [R1+0x958] ;  /* 0x0009580001067983 */ /* 0x002f680000300800 */
[----:B------:R-:W5:Y:S04]  /*1b670*/  LDL.LU R7, [R1+0x950] ;  /* 0x0009500001077983 */ /* 0x000f680000300800 */
[----:B------:R-:W5:Y:S01]  /*1b680*/  LDL.LU R2, [R1+0x4ac] ;  /* 0x0004ac0001027983 */ /* 0x000f620000300800 */
[----:B------:R-:W-:Y:S01]  /*1b690*/  HMMA.16816.F32 R8, R12, R24, R8 ;  /* 0x000000180c08723c */ /* 0x000fe20000001808 */
[----:B------:R-:W-:-:S04]  /*1b6a0*/  USHF.L.U32 UR6, UR70, 0x7, URZ ;  /* 0x0000000746067899 */ /* 0x000fc800080006ff */
[----:B------:R-:W-:-:S14]  /*1b6b0*/  USHF.R.S32.HI UR8, URZ, 0x1f, UR6 ;  /* 0x0000001fff087899 */ /* 0x000fdc0008011406 */
[----:B------:R-:W-:Y:S04]  /*1b6c0*/  STL.64 [R1+0x90], R8 ;  /* 0x0000900801007387 */ /* 0x000fe80000100a00 */
[----:B------:R-:W-:Y:S01]  /*1b6d0*/  STL.64 [R1+0x98], R10 ;  /* 0x0000980a01007387 */ /* 0x000fe20000100a00 */
[----:B---3--:R-:W-:Y:S02]  /*1b6e0*/  IADD3 R3, P0, PT, R3, UR6, RZ ;  /* 0x0000000603037c10 */ /* 0x008fe4000ff1e0ff */
[----:B--2---:R-:W-:Y:S02]  /*1b6f0*/  IADD3 R0, P5, PT, R0, UR6, RZ ;  /* 0x0000000600007c10 */ /* 0x004fe4000ffbe0ff */
[----:B------:R-:W-:Y:S02]  /*1b700*/  IADD3 R20, P6, PT, R20, UR6, RZ ;  /* 0x0000000614147c10 */ /* 0x000fe4000ffde0ff */
[----:B------:R-:W-:-:S02]  /*1b710*/  IADD3.X R21, PT, PT, R21, UR8, RZ, P0, !PT ;  /* 0x0000000815157c10 */ /* 0x000fc400087fe4ff */
[----:B------:R-:W-:Y:S02]  /*1b720*/  IADD3 R22, P0, PT, R22, UR6, RZ ;  /* 0x0000000616167c10 */ /* 0x000fe4000ff1e0ff */
[----:B----4-:R-:W-:Y:S01]  /*1b730*/  IADD3 R4, P1, PT, R4, UR6, RZ ;  /* 0x0000000604047c10 */ /* 0x010fe2000ff3e0ff */
[----:B-----5:R-:W-:Y:S01]  /*1b740*/  VIADD R2, R2, 0x1 ;  /* 0x0000000102027836 */ /* 0x020fe20000000000 */
[----:B------:R-:W-:Y:S02]  /*1b750*/  IADD3 R5, P2, PT, R5, UR6, RZ ;  /* 0x0000000605057c10 */ /* 0x000fe4000ff5e0ff */
[----:B------:R-:W-:Y:S02]  /*1b760*/  IADD3 R6, P3, PT, R6, UR6, RZ ;  /* 0x0000000606067c10 */ /* 0x000fe4000ff7e0ff */
[----:B------:R-:W-:Y:S01]  /*1b770*/  IADD3 R7, P4, PT, R7, UR6, RZ ;  /* 0x0000000607077c10 */ /* 0x000fe2000ff9e0ff */
[----:B------:R-:W-:Y:S04]  /*1b780*/  STL [R1+0x4ac], R2 ;  /* 0x0004ac0201007387 */ /* 0x000fe80000100800 */
[----:B------:R-:W-:Y:S04]  /*1b790*/  STL [R1+0xde4], R2 ;  /* 0x000de40201007387 */ /* 0x000fe80000100800 */
[----:B------:R-:W-:Y:S04]  /*1b7a0*/  STL [R1+0x118], R3 ;  /* 0x0001180301007387 */ /* 0x000fe80000100800 */
[----:B------:R-:W-:Y:S04]  /*1b7b0*/  STL [R1+0x120], R4 ;  /* 0x0001200401007387 */ /* 0x000fe80000100800 */
[----:B------:R-:W-:Y:S04]  /*1b7c0*/  STL [R1+0x960], R5 ;  /* 0x0009600501007387 */ /* 0x000fe80000100800 */
[----:B------:R-:W-:Y:S04]  /*1b7d0*/  STL [R1+0x958], R6 ;  /* 0x0009580601007387 */ /* 0x000fe80000100800 */
[----:B------:R-:W-:Y:S01]  /*1b7e0*/  STL [R1+0x950], R7 ;  /* 0x0009500701007387 */ /* 0x000fe20000100800 */
[----:B------:R-:W-:-:S03]  /*1b7f0*/  IADD3.X R16, PT, PT, R16, UR8, RZ, P1, !PT ;  /* 0x0000000810107c10 */ /* 0x000fc60008ffe4ff */
[----:B------:R-:W-:Y:S01]  /*1b800*/  STL [R1+0x948], R0 ;  /* 0x0009480001007387 */ /* 0x000fe20000100800 */
[----:B------:R-:W-:-:S03]  /*1b810*/  IADD3 R17, P1, PT, R17, UR6, RZ ;  /* 0x0000000611117c10 */ /* 0x000fc6000ff3e0ff */
[----:B------:R-:W-:Y:S01]  /*1b820*/  STL [R1+0x940], R20 ;  /* 0x0009401401007387 */ /* 0x000fe20000100800 */
[----:B------:R-:W-:-:S03]  /*1b830*/  IADD3.X R18, PT, PT, R18, UR8, RZ, P2, !PT ;  /* 0x0000000812127c10 */ /* 0x000fc600097fe4ff */
[----:B------:R-:W-:Y:S01]  /*1b840*/  STL [R1+0x114], R21 ;  /* 0x0001141501007387 */ /* 0x000fe20000100800 */
[----:B------:R-:W-:-:S03]  /*1b850*/  IADD3 R19, P2, PT, R19, UR6, RZ ;  /* 0x0000000613137c10 */ /* 0x000fc6000ff5e0ff */
[----:B------:R-:W-:Y:S01]  /*1b860*/  STL [R1+0x938], R22 ;  /* 0x0009381601007387 */ /* 0x000fe20000100800 */
[----:B------:R-:W-:-:S03]  /*1b870*/  IADD3.X R28, PT, PT, R28, UR8, RZ, P3, !PT ;  /* 0x000000081c1c7c10 */ /* 0x000fc60009ffe4ff */
[----:B------:R-:W-:Y:S01]  /*1b880*/  STL [R1+0x11c], R16 ;  /* 0x00011c1001007387 */ /* 0x000fe20000100800 */
[----:B------:R-:W-:Y:S02]  /*1b890*/  IADD3 R27, P3, PT, R27, UR6, RZ ;  /* 0x000000061b1b7c10 */ /* 0x000fe4000ff7e0ff */
[----:B------:R-:W-:Y:S01]  /*1b8a0*/  IADD3.X R26, PT, PT, R26, UR8, RZ, P4, !PT ;  /* 0x000000081a1a7c10 */ /* 0x000fe2000a7fe4ff */
[----:B------:R-:W-:Y:S01]  /*1b8b0*/  STL [R1+0x930], R17 ;  /* 0x0009301101007387 */ /* 0x000fe20000100800 */
[----:B------:R-:W-:-:S03]  /*1b8c0*/  IADD3 R23, P4, PT, R23, UR6, RZ ;  /* 0x0000000617177c10 */ /* 0x000fc6000ff9e0ff */
[----:B------:R-:W-:Y:S04]  /*1b8d0*/  STL [R1+0x95c], R18 ;  /* 0x00095c1201007387 */ /* 0x000fe80000100800 */
[----:B------:R-:W-:Y:S04]  /*1b8e0*/  STL [R1+0x928], R19 ;  /* 0x0009281301007387 */ /* 0x000fe80000100800 */
[----:B------:R-:W-:Y:S04]  /*1b8f0*/  STL [R1+0x954], R28 ;  /* 0x0009541c01007387 */ /* 0x000fe80000100800 */
[----:B------:R-:W-:Y:S04]  /*1b900*/  STL [R1+0x920], R27 ;  /* 0x0009201b01007387 */ /* 0x000fe80000100800 */
[----:B------:R0:W-:Y:S04]  /*1b910*/  STL [R1+0x918], R23 ;  /* 0x0009181701007387 */ /* 0x0001e80000100800 */
[----:B------:R-:W-:Y:S04]  /*1b920*/  STL [R1+0x94c], R26 ;  /* 0x00094c1a01007387 */ /* 0x000fe80000100800 */
[----:B0-----:R-:W2:Y:S04]  /*1b930*/  LDL.LU R23, [R1+0x910] ;  /* 0x0009100001177983 */ /* 0x001ea80000300800 */
[----:B------:R-:W3:Y:S01]  /*1b940*/  LDL.LU R2, [R1+0x908] ;  /* 0x0009080001027983 */ /* 0x000ee20000300800 */
[----:B------:R-:W-:-:S03]  /*1b950*/  IADD3.X R29, PT, PT, R29, UR8, RZ, P5, !PT ;  /* 0x000000081d1d7c10 */ /* 0x000fc6000affe4ff */
[----:B---3--:R0:W-:Y:S04]  /*1b960*/  STL [R1+0xe2c], R2 ;  /* 0x000e2c0201007387 */ /* 0x0081e80000100800 */
[----:B------:R1:W-:Y:S04]  /*1b970*/  STL [R1+0x944], R29 ;  /* 0x0009441d01007387 */ /* 0x0003e80000100800 */
[----:B0-----:R-:W3:Y:S04]  /*1b980*/  LDL.LU R2, [R1+0x93c] ;  /* 0x00093c0001027983 */ /* 0x001ee80000300800 */
[----:B------:R-:W4:Y:S04]  /*1b990*/  LDL.LU R12, [R1+0x934] ;  /* 0x00093400010c7983 */ /* 0x000f280000300800 */
[----:B------:R-:W5:Y:S04]  /*1b9a0*/  LDL.LU R13, [R1+0x900] ;  /* 0x00090000010d7983 */ /* 0x000f680000300800 */
[----:B------:R-:W4:Y:S04]  /*1b9b0*/  LDL.LU R14, [R1+0x92c] ;  /* 0x00092c00010e7983 */ /* 0x000f280000300800 */
        /* <DEDUP_REMOVED lines=19> */
[----:B------:R-:W5:Y:S01]  /*1baf0*/  LDL.LU R19, [R1+0x8dc] ;  /* 0x0008dc0001137983 */ /* 0x000f620000300800 */
[----:B--2---:R-:W-:-:S03]  /*1bb00*/  IADD3 R23, P5, PT, R23, UR6, RZ ;  /* 0x0000000617177c10 */ /* 0x004fc6000ffbe0ff */
[----:B------:R-:W2:Y:S04]  /*1bb10*/  LDL.LU R28, [R1+0x8a8] ;  /* 0x0008a800011c7983 */ /* 0x000ea80000300800 */
[----:B------:R-:W2:Y:S04]  /*1bb20*/  LDL.LU R27, [R1+0x8d4] ;  /* 0x0008d400011b7983 */ /* 0x000ea80000300800 */
[----:B------:R-:W2:Y:S04]  /*1bb30*/  LDL.LU R26, [R1+0x8a0] ;  /* 0x0008a000011a7983 */ /* 0x000ea80000300800 */
[----:B-1----:R-:W2:Y:S04]  /*1bb40*/  LDL.LU R29, [R1+0x8cc] ;  /* 0x0008cc00011d7983 */ /* 0x002ea80000300800 */
[----:B------:R0:W-:Y:S04]  /*1bb50*/  STL [R1+0x910], R23 ;  /* 0x0009101701007387 */ /* 0x0001e80000100800 */
[----:B0-----:R-:W2:Y:S01]  /*1bb60*/  LDL.LU R23, [R1+0x898] ;  /* 0x0008980001177983 */ /* 0x001ea20000300800 */
[----:B---3--:R-:W-:-:S05]  /*1bb70*/  IADD3.X R2, PT, PT, R2, UR8, RZ, P6, !PT ;  /* 0x0000000802027c10 */ /* 0x008fca000b7fe4ff */
[----:B------:R0:W-:Y:S04]  /*1bb80*/  STL [R1+0x93c], R2 ;  /* 0x00093c0201007387 */ /* 0x0001e80000100800 */
[----:B0-----:R-:W3:Y:S01]  /*1bb90*/  LDL.LU R2, [R1+0xe2c] ;  /* 0x000e2c0001027983 */ /* 0x001ee20000300800 */
[----:B----4-:R-:W-:Y:S02]  /*1bba0*/  IADD3.X R12, PT, PT, R12, UR8, RZ, P0, !PT ;  /* 0x000000080c0c7c10 */ /* 0x010fe400087fe4ff */
[----:B-----5:R-:W-:Y:S02]  /*1bbb0*/  IADD3 R13, P0, PT, R13, UR6, RZ ;  /* 0x000000060d0d7c10 */ /* 0x020fe4000ff1e0ff */
[----:B------:R-:W-:Y:S02]  /*1bbc0*/  IADD3.X R14, PT, PT, R14, UR8, RZ, P1, !PT ;  /* 0x000000080e0e7c10 */ /* 0x000fe40008ffe4ff */
[----:B------:R-:W-:-:S02]  /*1bbd0*/  IADD3 R15, P1, PT, R15, UR6, RZ ;  /* 0x000000060f0f7c10 */ /* 0x000fc4000ff3e0ff */
[----:B------:R-:W-:Y:S02]  /*1bbe0*/  IADD3.X R24, PT, PT, R24, UR8, RZ, P2, !PT ;  /* 0x0000000818187c10 */ /* 0x000fe400097fe4ff */
[----:B------:R-:W-:Y:S02]  /*1bbf0*/  IADD3 R25, P2, PT, R25, UR6, RZ ;  /* 0x0000000619197c10 */ /* 0x000fe4000ff5e0ff */
[----:B------:R-:W-:Y:S02]  /*1bc00*/  IADD3.X R8, PT, PT, R8, UR8, RZ, P3, !PT ;  /* 0x0000000808087c10 */ /* 0x000fe40009ffe4ff */
[----:B------:R-:W-:Y:S02]  /*1bc10*/  IADD3 R9, P3, PT, R9, UR6, RZ ;  /* 0x0000000609097c10 */ /* 0x000fe4000ff7e0ff */
        /* <DEDUP_REMOVED lines=13> */
[----:B--2---:R-:W-:-:S02]  /*1bcf0*/  IADD3 R28, P4, PT, R28, UR6, RZ ;  /* 0x000000061c1c7c10 */ /* 0x004fc4000ff9e0ff */
[----:B------:R-:W-:Y:S02]  /*1bd00*/  IADD3.X R27, PT, PT, R27, UR8, RZ, P5, !PT ;  /* 0x000000081b1b7c10 */ /* 0x000fe4000affe4ff */
[----:B------:R-:W-:Y:S02]  /*1bd10*/  IADD3 R26, P5, PT, R26, UR6, RZ ;  /* 0x000000061a1a7c10 */ /* 0x000fe4000ffbe0ff */
[----:B---3--:R-:W-:-:S05]  /*1bd20*/  IADD3 R2, P6, PT, R2, UR6, RZ ;  /* 0x0000000602027c10 */ /* 0x008fca000ffde0ff */
        /* <DEDUP_REMOVED lines=24> */
[----:B------:R-:W-:Y:S04]  /*1beb0*/  STL [R1+0x8e4], R17 ;  /* 0x0008e41101007387 */ /* 0x000fe80000100800 */
[----:B------:R-:W-:Y:S04]  /*1bec0*/  STL [R1+0x8b0], R18 ;  /* 0x0008b01201007387 */ /* 0x000fe80000100800 */
[----:B------:R-:W-:Y:S04]  /*1bed0*/  STL [R1+0x8dc], R19 ;  /* 0x0008dc1301007387 */ /* 0x000fe80000100800 */
[----:B------:R-:W-:Y:S04]  /*1bee0*/  STL [R1+0x8a8], R28 ;  /* 0x0008a81c01007387 */ /* 0x000fe80000100800 */
[----:B------:R0:W-:Y:S04]  /*1bef0*/  STL [R1+0x8cc], R29 ;  /* 0x0008cc1d01007387 */ /* 0x0001e80000100800 */
[----:B------:R-:W-:Y:S04]  /*1bf00*/  STL [R1+0x8d4], R27 ;  /* 0x0008d41b01007387 */ /* 0x000fe80000100800 */
[----:B0-----:R-:W2:Y:S04]  /*1bf10*/  LDL.LU R29, [R1+0x8c4] ;  /* 0x0008c400011d7983 */ /* 0x001ea80000300800 */
[----:B------:R-:W-:Y:S04]  /*1bf20*/  STL [R1+0x8a0], R26 ;  /* 0x0008a01a01007387 */ /* 0x000fe80000100800 */
[----:B------:R-:W3:Y:S01]  /*1bf30*/  LDL.LU R2, [R1+0x8bc] ;  /* 0x0008bc0001027983 */ /* 0x000ee20000300800 */
[----:B------:R-:W-:-:S03]  /*1bf40*/  IADD3 R23, P6, PT, R23, UR6, RZ ;  /* 0x0000000617177c10 */ /* 0x000fc6000ffde0ff */
[----:B---3--:R0:W-:Y:S04]  /*1bf50*/  STL [R1+0xe28], R2 ;  /* 0x000e280201007387 */ /* 0x0081e80000100800 */
[----:B0-----:R-:W3:Y:S04]  /*1bf60*/  LDL.LU R2, [R1+0x890] ;  /* 0x0008900001027983 */ /* 0x001ee80000300800 */
[----:B------:R0:W-:Y:S04]  /*1bf70*/  STL [R1+0x898], R23 ;  /* 0x0008981701007387 */ /* 0x0001e80000100800 */
[----:B------:R-:W4:Y:S04]  /*1bf80*/  LDL.LU R12, [R1+0x888] ;  /* 0x00088800010c7983 */ /* 0x000f280000300800 */
[----:B------:R-:W5:Y:S04]  /*1bf90*/  LDL.LU R13, [R1+0x8b4] ;  /* 0x0008b400010d7983 */ /* 0x000f680000300800 */
        /* <DEDUP_REMOVED lines=21> */
[----:B--2---:R-:W-:-:S03]  /*1c0f0*/  IADD3.X R29, PT, PT, R29, UR8, RZ, P0, !PT ;  /* 0x000000081d1d7c10 */ /* 0x004fc600087fe4ff */
[----:B------:R-:W2:Y:S04]  /*1c100*/  LDL.LU R28, [R1+0x85c] ;  /* 0x00085c00011c7983 */ /* 0x000ea80000300800 */
[----:B------:R-:W2:Y:S04]  /*1c110*/  LDL.LU R27, [R1+0x828] ;  /* 0x00082800011b7983 */ /* 0x000ea80000300800 */
[----:B0-----:R-:W2:Y:S04]  /*1c120*/  LDL.LU R23, [R1+0x854] ;  /* 0x0008540001177983 */ /* 0x001ea80000300800 */
[----:B------:R-:W2:Y:S04]  /*1c130*/  LDL.LU R26, [R1+0x820] ;  /* 0x00082000011a7983 */ /* 0x000ea80000300800 */
[----:B------:R0:W-:Y:S04]  /*1c140*/  STL [R1+0x8c4], R29 ;  /* 0x0008c41d01007387 */ /* 0x0001e80000100800 */
[----:B0-----:R-:W2:Y:S01]  /*1c150*/  LDL.LU R29, [R1+0x84c] ;  /* 0x00084c00011d7983 */ /* 0x001ea20000300800 */
[----:B---3--:R-:W-:-:S05]  /*1c160*/  IADD3 R2, P0, PT, R2, UR6, RZ ;  /* 0x0000000602027c10 */ /* 0x008fca000ff1e0ff */
[----:B------:R0:W-:Y:S04]  /*1c170*/  STL [R1+0x890], R2 ;  /* 0x0008900201007387 */ /* 0x0001e80000100800 */
[----:B0-----:R-:W3:Y:S01]  /*1c180*/  LDL.LU R2, [R1+0xe28] ;  /* 0x000e280001027983 */ /* 0x001ee20000300800 */
[----:B-----5:R-:W-:Y:S02]  /*1c190*/  IADD3.X R13, PT, PT, R13, UR8, RZ, P2, !PT ;  /* 0x000000080d0d7c10 */ /* 0x020fe400097fe4ff */
[----:B----4-:R-:W-:Y:S02]  /*1c1a0*/  IADD3 R14, P2, PT, R14, UR6, RZ ;  /* 0x000000060e0e7c10 */ /* 0x010fe4000ff5e0ff */
        /* <DEDUP_REMOVED lines=18> */
[----:B--2---:R-:W-:Y:S02]  /*1c2d0*/  IADD3.X R23, PT, PT, R23, UR8, RZ, P0, !PT ;  /* 0x0000000817177c10 */ /* 0x004fe400087fe4ff */
[----:B------:R-:W-:-:S02]  /*1c2e0*/  IADD3.X R28, PT, PT, R28, UR8, RZ, P6, !PT ;  /* 0x000000081c1c7c10 */ /* 0x000fc4000b7fe4ff */
[----:B------:R-:W-:Y:S02]  /*1c2f0*/  IADD3 R27, P6, PT, R27, UR6, RZ ;  /* 0x000000061b1b7c10 */ /* 0x000fe4000ffde0ff */
[----:B---3--:R-:W-:Y:S02]  /*1c300*/  IADD3.X R2, PT, PT, R2, UR8, RZ, P1, !PT ;  /* 0x0000000802027c10 */ /* 0x008fe40008ffe4ff */
        /* <DEDUP_REMOVED lines=32> */
[----:B------:R-:W-:-:S02]  /*1c510*/  IADD3 R26, P0, PT, R26, UR6, RZ ;  /* 0x000000061a1a7c10 */ /* 0x000fc4000ff1e0ff */
[----:B------:R-:W-:Y:S01]  /*1c520*/  IADD3.X R29, PT, PT, R29, UR8, RZ, P1, !PT ;  /* 0x000000081d1d7c10 */ /* 0x000fe20008ffe4ff */
[----:B---3--:R0:W-:Y:S04]  /*1c530*/  STL [R1+0xe24], R2 ;  /* 0x000e240201007387 */ /* 0x0081e80000100800 */
[----:B------:R-:W-:Y:S04]  /*1c540*/  STL [R1+0x820], R26 ;  /* 0x0008201a01007387 */ /* 0x000fe80000100800 */
[----:B0-----:R-:W3:Y:S04]  /*1c550*/  LDL.LU R2, [R1+0x844] ;  /* 0x0008440001027983 */ /* 0x001ee80000300800 */
[----:B------:R0:W-:Y:S04]  /*1c560*/  STL [R1+0x84c], R29 ;  /* 0x00084c1d01007387 */ /* 0x0001e80000100800 */
        /* <DEDUP_REMOVED lines=25> */
[----:B0-----:R-:W2:Y:S04]  /*1c700*/  LDL.LU R29, [R1+0x7dc] ;  /* 0x0007dc00011d7983 */ /* 0x001ea80000300800 */
[----:B------:R-:W2:Y:S04]  /*1c710*/  LDL.LU R27, [R1+0x7a8] ;  /* 0x0007a800011b7983 */ /* 0x000ea80000300800 */
[----:B------:R-:W2:Y:S04]  /*1c720*/  LDL.LU R26, [R1+0x7d4] ;  /* 0x0007d400011a7983 */ /* 0x000ea80000300800 */
        /* <DEDUP_REMOVED lines=60> */
[----:B------:R-:W-:-:S03]  /*1caf0*/  IADD3.X R26, PT, PT, R26, UR8, RZ, P2, !PT ;  /* 0x000000081a1a7c10 */ /* 0x000fc600097fe4ff */
[----:B------:R-:W-:Y:S01]  /*1cb00*/  STL [R1+0x7a8], R27 ;  /* 0x0007a81b01007387 */ /* 0x000fe20000100800 */
[----:B------:R-:W-:-:S03]  /*1cb10*/  IADD3 R23, P2, PT, R23, UR6, RZ ;  /* 0x0000000617177c10 */ /* 0x000fc6000ff5e0ff */
[----:B---3--:R0:W-:Y:S04]  /*1cb20*/  STL [R1+0xe20], R2 ;  /* 0x000e200201007387 */ /* 0x0081e80000100800 */
[----:B------:R-:W-:Y:S04]  /*1cb30*/  STL [R1+0x7d4], R26 ;  /* 0x0007d41a01007387 */ /* 0x000fe80000100800 */
        /* <DEDUP_REMOVED lines=26> */
[----:B0-----:R-:W2:Y:S04]  /*1cce0*/  LDL.LU R23, [R1+0x764] ;  /* 0x0007640001177983 */ /* 0x001ea80000300800 */
[----:B------:R-:W2:Y:S04]  /*1ccf0*/  LDL.LU R28, [R1+0x730] ;  /* 0x00073000011c7983 */ /* 0x000ea80000300800 */
[----:B------:R-:W2:Y:S04]  /*1cd00*/  LDL.LU R27, [R1+0x75c] ;  /* 0x00075c00011b7983 */ /* 0x000ea80000300800 */
        /* <DEDUP_REMOVED lines=24> */
[----:B--2---:R-:W-:Y:S02]  /*1ce90*/  IADD3.X R23, PT, PT, R23, UR8, RZ, P2, !PT ;  /* 0x0000000817177c10 */ /* 0x004fe400097fe4ff */
[----:B------:R-:W-:Y:S02]  /*1cea0*/  IADD3.X R18, PT, PT, R18, UR8, RZ, P1, !PT ;  /* 0x0000000812127c10 */ /* 0x000fe40008ffe4ff */
[----:B------:R-:W-:Y:S02]  /*1ceb0*/  IADD3 R19, P1, PT, R19, UR6, RZ ;  /* 0x0000000613137c10 */ /* 0x000fe4000ff3e0ff */
[----:B------:R-:W-:-:S02]  /*1cec0*/  IADD3 R28, P2, PT, R28, UR6, RZ ;  /* 0x000000061c1c7c10 */ /* 0x000fc4000ff5e0ff */
        /* <DEDUP_REMOVED lines=30> */
[----:B------:R-:W-:Y:S04]  /*1d0b0*/  STL [R1+0x730], R28 ;  /* 0x0007301c01007387 */ /* 0x000fe80000100800 */
[----:B------:R-:W3:Y:S01]  /*1d0c0*/  LDL.LU R2, [R1+0x718] ;  /* 0x0007180001027983 */ /* 0x000ee20000300800 */
[----:B------:R-:W-:-:S02]  /*1d0d0*/  IADD3.X R27, PT, PT, R27, UR8, RZ, P3, !PT ;  /* 0x000000081b1b7c10 */ /* 0x000fc40009ffe4ff */
[----:B------:R-:W-:-:S03]  /*1d0e0*/  IADD3 R26, P3, PT, R26, UR6, RZ ;  /* 0x000000061a1a7c10 */ /* 0x000fc6000ff7e0ff */
[----:B------:R-:W-:Y:S01]  /*1d0f0*/  STL [R1+0x75c], R27 ;  /* 0x00075c1b01007387 */ /* 0x000fe20000100800 */
[----:B------:R-:W-:-:S03]  /*1d100*/  IADD3.X R29, PT, PT, R29, UR8, RZ, P4, !PT ;  /* 0x000000081d1d7c10 */ /* 0x000fc6000a7fe4ff */
        /* <DEDUP_REMOVED lines=27> */
[----:B0-----:R-:W2:Y:S04]  /*1d2c0*/  LDL.LU R29, [R1+0x6ec] ;  /* 0x0006ec00011d7983 */ /* 0x001ea80000300800 */
[----:B------:R-:W2:Y:S04]  /*1d2d0*/  LDL.LU R19, [R1+0x6b8] ;  /* 0x0006b80001137983 */ /* 0x000ea80000300800 */
[----:B------:R-:W2:Y:S04]  /*1d2e0*/  LDL.LU R28, [R1+0x6e4] ;  /* 0x0006e400011c7983 */ /* 0x000ea80000300800 */
[----:B------:R-:W2:Y:S04]  /*1d2f0*/  LDL.LU R27, [R1+0x6b0] ;  /* 0x0006b000011b7983 */ /* 0x000ea80000300800 */
[----:B------:R0:W-:Y:S04]  /*1d300*/  STL [R1+0x720], R23 ;  /* 0x0007201701007387 */ /* 0x0001e80000100800 */
[----:B------:R-:W2:Y:S04]  /*1d310*/  LDL.LU R26, [R1+0x6dc] ;  /* 0x0006dc00011a7983 */ /* 0x000ea80000300800 */
        /* <DEDUP_REMOVED lines=26> */
[----:B------:R-:W-:Y:S02]  /*1d4c0*/  IADD3.X R28, PT, PT, R28, UR8, RZ, P4, !PT ;  /* 0x000000081c1c7c10 */ /* 0x000fe4000a7fe4ff */
        /* <DEDUP_REMOVED lines=66> */
[----:B------:R-:W2:Y:S04]  /*1d8f0*/  LDL.LU R27, [R1+0x664] ;  /* 0x00066400011b7983 */ /* 0x000ea80000300800 */
[----:B------:R-:W2:Y:S04]  /*1d900*/  LDL.LU R26, [R1+0x630] ;  /* 0x00063000011a7983 */ /* 0x000ea80000300800 */
        /* <DEDUP_REMOVED lines=20> */
[----:B--2---:R-:W-:Y:S02]  /*1da50*/  IADD3.X R23, PT, PT, R23, UR8, RZ, P4, !PT ;  /* 0x0000000817177c10 */ /* 0x004fe4000a7fe4ff */
[----:B------:R-:W-:Y:S02]  /*1da60*/  IADD3.X R16, PT, PT, R16, UR8, RZ, P3, !PT ;  /* 0x0000000810107c10 */ /* 0x000fe40009ffe4ff */
[----:B------:R-:W-:Y:S02]  /*1da70*/  IADD3 R17, P3, PT, R17, UR6, RZ ;  /* 0x0000000611117c10 */ /* 0x000fe4000ff7e0ff */
[----:B------:R-:W-:Y:S02]  /*1da80*/  IADD3 R18, P4, PT, R18, UR6, RZ ;  /* 0x0000000612127c10 */ /* 0x000fe4000ff9e0ff */
[----:B------:R-:W-:Y:S02]  /*1da90*/  IADD3.X R19, PT, PT, R19, UR8, RZ, P5, !PT ;  /* 0x0000000813137c10 */ /* 0x000fe4000affe4ff */
        /* <DEDUP_REMOVED lines=68> */
[----:B------:R-:W2:Y:S04]  /*1dee0*/  LDL.LU R27, [R1+0x5b8] ;  /* 0x0005b800011b7983 */ /* 0x000ea80000300800 */
        /* <DEDUP_REMOVED lines=117> */
[----:B------:R-:W-:Y:S02]  /*1e640*/  IADD3 R16, P6, PT, R16, UR6, RZ ;  /* 0x0000000610107c10 */ /* 0x000fe4000ffde0ff */
[----:B------:R-:W-:Y:S02]  /*1e650*/  IADD3.X R17, PT, PT, R17, UR8, RZ, P0, !PT ;  /* 0x0000000811117c10 */ /* 0x000fe400087fe4ff */
        /* <DEDUP_REMOVED lines=587> */
[----:B------:R-:W-:Y:S01]  /*20b10*/  STL [R1+0xb34], R3 ;  /* 0x000b340301007387 */ /* 0x000fe20000100800 */
[----:B------:R-:W-:-:S03]  /*20b20*/  IADD3 R6, P5, PT, R6, UR6, RZ ;  /* 0x0000000606067c10 */ /* 0x000fc6000ffbe0ff */
        /* <DEDUP_REMOVED lines=163> */
[----:B------:R-:W-:Y:S01]  /*21560*/  IADD3 R4, P0, PT, R4, UR6, RZ ;  /* 0x0000000604047c10 */ /* 0x000fe2000ff1e0ff */
[----:B------:R-:W-:Y:S01]  /*21570*/  USHF.L.U32 UR7, UR72, 0x7, URZ ;  /* 0x0000000748077899 */ /* 0x000fe200080006ff */
        /* <DEDUP_REMOVED lines=22> */
[----:B------:R0:W-:Y:S01]  /*216e0*/  STL [R1+0xa68], R23 ;  /* 0x000a681701007387 */ /* 0x0001e20000100800 */
[----:B------:R-:W-:-:S03]  /*216f0*/  IADD3.X R5, PT, PT, R5, UR8, RZ, P1, !PT ;  /* 0x0000000805057c10 */ /* 0x000fc60008ffe4ff */
[----:B------:R-:W-:Y:S01]  /*21700*/  STL [R1+0xa70], R11 ;  /* 0x000a700b01007387 */ /* 0x000fe20000100800 */
[----:B------:R-:W-:-:S03]  /*21710*/  IADD3 R6, P1, PT, R6, UR6, RZ ;  /* 0x0000000606067c10 */ /* 0x000fc6000ff3e0ff */
        /* <DEDUP_REMOVED lines=57> */
[----:B------:R-:W-:-:S04]  /*21ab0*/  UIADD3 UR4, UPT, UPT, UR71, 0x7f, URZ ;  /* 0x0000007f47047890 */ /* 0x000fc8000fffe0ff */
[----:B------:R-:W-:-:S04]  /*21ac0*/  USHF.R.S32.HI UR5, URZ, 0x1f, UR4 ;  /* 0x0000001fff057899 */ /* 0x000fc80008011404 */
[----:B------:R-:W-:Y:S02]  /*21ad0*/  ULEA.HI UR5, UR5, UR4, URZ, 0x7 ;  /* 0x0000000405057291 */ /* 0x000fe4000f8f38ff */
[----:B------:R-:W-:Y:S02]  /*21ae0*/  USHF.R.S32.HI UR4, URZ, 0x1f, UR7 ;  /* 0x0000001fff047899 */ /* 0x000fe40008011407 */
[----:B-----5:R-:W-:-:S04]  /*21af0*/  IADD3 R13, P2, PT, R13, UR7, RZ ;  /* 0x000000070d0d7c10 */ /* 0x020fc8000ff5e0ff */
[----:B----4-:R-:W-:Y:S02]  /*21b00*/  IADD3.X R14, PT, PT, R14, UR4, RZ, P4, !PT ;  /* 0x000000040e0e7c10 */ /* 0x010fe4000a7fe4ff */
        /* <DEDUP_REMOVED lines=20> */
[----:B---3--:R-:W-:Y:S02]  /*21c50*/  IADD3.X R2, PT, PT, R2, UR8, RZ, P3, !PT ;  /* 0x0000000802027c10 */ /* 0x008fe40009ffe4ff */
[----:B------:R-:W-:-:S03]  /*21c60*/  IADD3 R12, P3, PT, R12, UR7, RZ ;  /* 0x000000070c0c7c10 */ /* 0x000fc6000ff7e0ff */
        /* <DEDUP_REMOVED lines=35> */
[----:B------:R1:W-:Y:S04]  /*21ea0*/  STL [R1+0x9d4], R26 ;  /* 0x0009d41a01007387 */ /* 0x0003e80000100800 */
        /* <DEDUP_REMOVED lines=29> */
[----:B-1----:R-:W2:Y:S04]  /*22080*/  LDL.LU R26, [R1+0x508] ;  /* 0x00050800011a7983 */ /* 0x002ea80000300800 */
[----:B0-----:R-:W2:Y:S04]  /*22090*/  LDL.LU R23, [R1+0x4f8] ;  /* 0x0004f80001177983 */ /* 0x001ea80000300800 */
[----:B------:R-:W2:Y:S01]  /*220a0*/  LDL.LU R29, [R1+0x4e8] ;  /* 0x0004e800011d7983 */ /* 0x000ea20000300800 */
        /* <DEDUP_REMOVED lines=9> */
[----:B--2---:R-:W-:Y:S02]  /*22140*/  IADD3.X R3, PT, PT, R3, UR4, RZ, P0, !PT ;  /* 0x0000000403037c10 */ /* 0x004fe400087fe4ff */
[----:B------:R-:W-:Y:S02]  /*22150*/  IADD3.X R11, PT, PT, R11, UR4, RZ, P5, !PT ;  /* 0x000000040b0b7c10 */ /* 0x000fe4000affe4ff */
[----:B------:R-:W-:Y:S02]  /*22160*/  IADD3 R4, P0, PT, R4, UR7, RZ ;  /* 0x0000000704047c10 */ /* 0x000fe4000ff1e0ff */
[----:B------:R-:W-:-:S02]  /*22170*/  IADD3.X R5, PT, PT, R5, UR4, RZ, P1, !PT ;  /* 0x0000000405057c10 */ /* 0x000fc40008ffe4ff */
[----:B------:R-:W-:Y:S02]  /*22180*/  IADD3 R6, P1, PT, R6, UR7, RZ ;  /* 0x0000000706067c10 */ /* 0x000fe4000ff3e0ff */
[----:B------:R-:W-:Y:S02]  /*22190*/  IADD3.X R7, PT, PT, R7, UR4, RZ, P2, !PT ;  /* 0x0000000407077c10 */ /* 0x000fe400097fe4ff */
[----:B------:R-:W-:Y:S02]  /*221a0*/  IADD3 R0, P2, PT, R0, UR7, RZ ;  /* 0x0000000700007c10 */ /* 0x000fe4000ff5e0ff */
[----:B------:R-:W-:Y:S02]  /*221b0*/  IADD3.X R20, PT, PT, R20, UR4, RZ, P3, !PT ;  /* 0x0000000414147c10 */ /* 0x000fe40009ffe4ff */
[----:B---3--:R-:W-:-:S05]  /*221c0*/  IADD3.X R2, PT, PT, R2, UR4, RZ, P4, !PT ;  /* 0x0000000402027c10 */ /* 0x008fca000a7fe4ff */
[----:B------:R0:W-:Y:S04]  /*221d0*/  STL [R1+0x9c4], R2 ;  /* 0x0009c40201007387 */ /* 0x0001e80000100800 */
[----:B0-----:R-:W2:Y:S01]  /*221e0*/  LDL.LU R2, [R1+0xde4] ;  /* 0x000de40001027983 */ /* 0x001ea20000300800 */
[----:B------:R-:W-:-:S04]  /*221f0*/  IADD3 R12, P4, PT, R12, UR7, RZ ;  /* 0x000000070c0c7c10 */ /* 0x000fc8000ff9e0ff */
[----:B------:R-:W-:Y:S01]  /*22200*/  IADD3.X R25, PT, PT, R25, UR4, RZ, P4, !PT ;  /* 0x0000000419197c10 */ /* 0x000fe2000a7fe4ff */
[----:B------:R1:W-:Y:S04]  /*22210*/  STL [R1+0x9b0], R12 ;  /* 0x0009b00c01007387 */ /* 0x0003e80000100800 */
[----:B------:R1:W-:Y:S01]  /*22220*/  STL [R1+0x9bc], R13 ;  /* 0x0009bc0d01007387 */ /* 0x0003e20000100800 */
[----:B------:R-:W-:-:S03]  /*22230*/  IADD3 R8, P4, PT, R8, UR7, RZ ;  /* 0x0000000708087c10 */ /* 0x000fc6000ff9e0ff */
[----:B------:R1:W-:Y:S04]  /*22240*/  STL [R1+0x968], R14 ;  /* 0x0009680e01007387 */ /* 0x0003e80000100800 */
        /* <DEDUP_REMOVED lines=9> */
[----:B------:R1:W-:Y:S01]  /*222e0*/  STL [R1+0x984], R5 ;  /* 0x0009840501007387 */ /* 0x0003e20000100800 */
[----:B------:R-:W-:-:S03]  /*222f0*/  IADD3 R21, P3, PT, R21, UR7, RZ ;  /* 0x0000000715157c10 */ /* 0x000fc6000ff7e0ff */
[----:B------:R1:W-:Y:S01]  /*22300*/  STL [R1+0x980], R6 ;  /* 0x0009800601007387 */ /* 0x0003e20000100800 */
[----:B------:R-:W-:-:S03]  /*22310*/  IADD3.X R22, PT, PT, R22, UR4, RZ, P4, !PT ;  /* 0x0000000416167c10 */ /* 0x000fc6000a7fe4ff */
[----:B------:R1:W-:Y:S01]  /*22320*/  STL [R1+0x974], R7 ;  /* 0x0009740701007387 */ /* 0x0003e20000100800 */
[----:B------:R-:W-:-:S03]  /*22330*/  IADD3.X R16, PT, PT, R16, UR4, RZ, P0, !PT ;  /* 0x0000000410107c10 */ /* 0x000fc600087fe4ff */
[----:B------:R1:W-:Y:S01]  /*22340*/  STL [R1+0x970], R0 ;  /* 0x0009700001007387 */ /* 0x0003e20000100800 */
[----:B------:R-:W-:-:S03]  /*22350*/  IADD3 R17, P0, PT, R17, UR7, RZ ;  /* 0x0000000711117c10 */ /* 0x000fc6000ff1e0ff */
[----:B------:R1:W-:Y:S01]  /*22360*/  STL [R1+0x964], R20 ;  /* 0x0009641401007387 */ /* 0x0003e20000100800 */
[----:B------:R-:W-:-:S03]  /*22370*/  IADD3 R18, P4, PT, R18, UR7, RZ ;  /* 0x0000000712127c10 */ /* 0x000fc6000ff9e0ff */
[----:B------:R1:W-:Y:S01]  /*22380*/  STL [R1+0x50c], R21 ;  /* 0x00050c1501007387 */ /* 0x0003e20000100800 */
[----:B------:R-:W-:-:S03]  /*22390*/  IADD3.X R19, PT, PT, R19, UR4, RZ, P6, !PT ;  /* 0x0000000413137c10 */ /* 0x000fc6000b7fe4ff */
        /* <DEDUP_REMOVED lines=10> */
[----:B------:R1:W-:Y:S04]  /*22440*/  STL [R1+0x97c], R28 ;  /* 0x00097c1c01007387 */ /* 0x0003e80000100800 */
[----:B------:R1:W-:Y:S04]  /*22450*/  STL [R1+0x96c], R27 ;  /* 0x00096c1b01007387 */ /* 0x0003e80000100800 */
[----:B------:R1:W-:Y:S01]  /*22460*/  STL [R1+0x4e8], R29 ;  /* 0x0004e81d01007387 */ /* 0x0003e20000100800 */
[----:B------:R-:W-:-:S03]  /*22470*/  USHF.R.S32.HI UR5, URZ, 0x7, UR5 ;  /* 0x00000007ff057899 */ /* 0x000fc60008011405 */
[----:B------:R1:W-:Y:S04]  /*22480*/  STL [R1+0x508], R26 ;  /* 0x0005081a01007387 */ /* 0x0003e80000100800 */
[----:B------:R1:W-:Y:S01]  /*22490*/  STL [R1+0x4f8], R23 ;  /* 0x0004f81701007387 */ /* 0x0003e20000100800 */
[----:B--2---:R-:W-:-:S13]  /*224a0*/  ISETP.NE.U32.AND P5, PT, R2, UR5, PT ;  /* 0x0000000502007c0c */ /* 0x004fda000bfa5070 */
[----:B-1----:R-:W-:Y:S05]  /*224b0*/  @P5 BRA `(.L_x_1) ;  /* 0xfffffe5000c05947 */ /* 0x002fea000383ffff */
.L_x_0:
[----:B------:R-:W2:Y:S01]  /*224c0*/  LDL.LU R2, [R1+0x1e4] ;  /* 0x0001e40001027983 */ /* 0x000ea20000300800 */
[----:B------:R-:W0:Y:S01]  /*224d0*/  S2UR UR5, SR_CgaCtaId ;  /* 0x00000000000579c3 */ /* 0x000e220000008800 */
[----:B------:R-:W-:Y:S01]  /*224e0*/  UMOV UR4, 0x400 ;  /* 0x0000040000047882 */ /* 0x000fe20000000000 */
[----:B------:R-:W1:Y:S01]  /*224f0*/  LDCU.128 UR8, c[0x0][0x390] ;  /* 0x00007200ff0877ac */ /* 0x000e620008000c00 */
[----:B------:R-:W3:Y:S01]  /*22500*/  LDL.LU R15, [R1+0x1e8] ;  /* 0x0001e800010f7983 */ /* 0x000ee20000300800 */
[----:B------:R-:W4:Y:S04]  /*22510*/  LDCU UR6, c[0x0][0x3b8] ;  /* 0x00007700ff0677ac */ /* 0x000f280008000800 */
[----:B------:R-:W-:Y:S06]  /*22520*/  BAR.SYNC.DEFER_BLOCKING 0x0 ;  /* 0x0000000000007b1d */ /* 0x000fec0000010000 */
[----:B---3--:R3:W-:Y:S04]  /*22530*/  STL [R1+0xde4], R15 ;  /* 0x000de40f01007387 */ /* 0x0087e80000100800 */
[----:B---3--:R-:W2:Y:S04]  /*22540*/  LDL.LU R15, [R1+0x1e0] ;  /* 0x0001e000010f7983 */ /* 0x008ea80000300800 */
[----:B------:R-:W3:Y:S04]  /*22550*/  LDL.LU R0, [R1+0x1ec] ;  /* 0x0001ec0001007983 */ /* 0x000ee80000300800 */
[----:B------:R-:W5:Y:S04]  /*22560*/  LDL.LU R29, [R1+0x1b0] ;  /* 0x0001b000011d7983 */ /* 0x000f680000300800 */
[----:B------:R-:W5:Y:S04]  /*22570*/  LDL.LU R3, [R1+0x1b4] ;  /* 0x0001b40001037983 */ /* 0x000f680000300800 */
        /* <DEDUP_REMOVED lines=24> */
[----:B--2---:R-:W-:-:S03]  /*22700*/  F2FP.SATFINITE.E4M3.F32.PACK_AB_MERGE_C R2, R2, R15, RZ ;  /* 0x0000000f0202723e */ /* 0x004fc600048070ff */
[----:B------:R-:W2:Y:S01]  /*22710*/  LDL.LU R15, [R1+0xde4] ;  /* 0x000de400010f7983 */ /* 0x000ea20000300800 */
[----:B0-----:R-:W-:Y:S01]  /*22720*/  ULEA UR4, UR5, UR4, 0x18 ;  /* 0x0000000405047291 */ /* 0x001fe2000f8ec0ff */
[----:B-----5:R-:W-:Y:S01]  /*22730*/  F2FP.SATFINITE.E4M3.F32.PACK_AB_MERGE_C R3, R3, R29, RZ ;  /* 0x0000001d0303723e */ /* 0x020fe200048070ff */
[----:B------:R-:W0:Y:S01]  /*22740*/  LDCU UR5, c[0x0][0x3b4] ;  /* 0x00007680ff0577ac */ /* 0x000e220008000800 */
[----:B---3--:R-:W-:Y:S02]  /*22750*/  F2FP.SATFINITE.E4M3.F32.PACK_AB_MERGE_C R4, R4, R28, RZ ;  /* 0x0000001c0404723e */ /* 0x008fe400048070ff */
[----:B------:R-:W3:Y:S01]  /*22760*/  LDL.LU R28, [R1+0xdd8] ;  /* 0x000dd800011c7983 */ /* 0x000ee20000300800 */
[----:B----4-:R-:W-:Y:S02]  /*22770*/  F2FP.SATFINITE.E4M3.F32.PACK_AB_MERGE_C R5, R5, R27, RZ ;  /* 0x0000001b0505723e */ /* 0x010fe400048070ff */
[----:B------:R-:W-:Y:S02]  /*22780*/  F2FP.SATFINITE.E4M3.F32.PACK_AB_MERGE_C R6, R6, R26, RZ ;  /* 0x0000001a0606723e */ /* 0x000fe400048070ff */
[----:B------:R-:W-:-:S02]  /*22790*/  F2FP.SATFINITE.E4M3.F32.PACK_AB_MERGE_C R7, R7, R25, RZ ;  /* 0x000000190707723e */ /* 0x000fc400048070ff */
[----:B------:R-:W4:Y:S01]  /*227a0*/  LDL.LU R25, [R1+0x98] ;  /* 0x0000980001197983 */ /* 0x000f220000300800 */
[----:B------:R-:W-:Y:S02]  /*227b0*/  F2FP.SATFINITE.E4M3.F32.PACK_AB_MERGE_C R12, R11, R12, RZ ;  /* 0x0000000c0b0c723e */ /* 0x000fe400048070ff */
[----:B------:R-:W-:Y:S02]  /*227c0*/  F2FP.SATFINITE.E4M3.F32.PACK_AB_MERGE_C R8, R8, R10, RZ ;  /* 0x0000000a0808723e */ /* 0x000fe400048070ff */
[----:B------:R-:W-:Y:S02]  /*227d0*/  F2FP.SATFINITE.E4M3.F32.PACK_AB_MERGE_C R9, R9, R16, RZ ;  /* 0x000000100909723e */ /* 0x000fe400048070ff */
[----:B------:R-:W-:Y:S02]  /*227e0*/  F2FP.SATFINITE.E4M3.F32.PACK_AB_MERGE_C R13, R13, R24, RZ ;  /* 0x000000180d0d723e */ /* 0x000fe400048070ff */
[----:B------:R-:W4:Y:S01]  /*227f0*/  LDL.LU R24, [R1+0x9c] ;  /* 0x00009c0001187983 */ /* 0x000f220000300800 */
[----:B------:R-:W-:-:S03]  /*22800*/  LOP3.LUT R2, R2, 0xffff, RZ, 0xc0, !PT ;  /* 0x0000ffff02027812 */ /* 0x000fc600078ec0ff */
[----:B------:R-:W0:Y:S01]  /*22810*/  LDL.LU R26, [R1+0xddc] ;  /* 0x000ddc00011a7983 */ /* 0x000e220000300800 */
[----:B------:R-:W-:Y:S02]  /*22820*/  F2FP.SATFINITE.E4M3.F32.PACK_AB_MERGE_C R14, R14, R23, RZ ;  /* 0x000000170e0e723e */ /* 0x000fe400048070ff */
[----:B------:R-:W-:Y:S02]  /*22830*/  LOP3.LUT R23, R9, 0xffff, RZ, 0xc0, !PT ;  /* 0x0000ffff09177812 */ /* 0x000fe400078ec0ff */
[----:B------:R-:W-:Y:S02]  /*22840*/  F2FP.SATFINITE.E4M3.F32.PACK_AB_MERGE_C R18, R18, R22, RZ ;  /* 0x000000161212723e */ /* 0x000fe400048070ff */
[----:B------:R-:W-:Y:S02]  /*22850*/  F2FP.SATFINITE.E4M3.F32.PACK_AB_MERGE_C R22, R20, R21, RZ ;  /* 0x000000151416723e */ /* 0x000fe400048070ff */
[----:B------:R-:W-:Y:S02]  /*22860*/  SHF.R.U32.HI R20, RZ, 0x8, R2 ;  /* 0x00000008ff147819 */ /* 0x000fe40000011602 */
[----:B------:R-:W-:-:S02]  /*22870*/  F2FP.SATFINITE.E4M3.F32.PACK_AB_MERGE_C R17, R17, R19, RZ ;  /* 0x000000131111723e */ /* 0x000fc400048070ff */
[----:B------:R-:W-:-:S04]  /*22880*/  LOP3.LUT R19, R8, 0xffff, RZ, 0xc0, !PT ;  /* 0x0000ffff08137812 */ /* 0x000fc800078ec0ff */
[----:B------:R-:W-:Y:S02]  /*22890*/  PRMT R8, R2, 0x3340, R19 ;  /* 0x0000334002087816 */ /* 0x000fe40000000013 */
[----:B------:R-:W-:-:S04]  /*228a0*/  SHF.R.U32.HI R2, RZ, 0x8, R23 ;  /* 0x00000008ff027819 */ /* 0x000fc80000011617 */
[----:B------:R-:W-:Y:S02]  /*228b0*/  LOP3.LUT R2, R2, 0xffff, RZ, 0xc0, !PT ;  /* 0x0000ffff02027812 */ /* 0x000fe400078ec0ff */
[----:B--2---:R-:W-:Y:S02]  /*228c0*/  F2FP.SATFINITE.E4M3.F32.PACK_AB_MERGE_C R0, R0, R15, RZ ;  /* 0x0000000f0000723e */ /* 0x004fe400048070ff */
[----:B------:R-:W2:Y:S02]  /*228d0*/  S2R R15, SR_TID.X ;  /* 0x00000000000f7919 */ /* 0x000ea40000002100 */
[----:B------:R-:W-:-:S04]  /*228e0*/  LOP3.LUT R0, R0, 0xffff, RZ, 0xc0, !PT ;  /* 0x0000ffff00007812 */ /* 0x000fc800078ec0ff */
[----:B------:R-:W-:Y:S01]  /*228f0*/  PRMT R9, R0, 0x3340, R23 ;  /* 0x0000334000097816 */ /* 0x000fe20000000017 */
[C---:B--2---:R-:W-:Y:S02]  /*22900*/  IMAD.SHL.U32 R10, R15.reuse, 0x10, RZ ;  /* 0x000000100f0a7824 */ /* 0x044fe400078e00ff */
[C---:B------:R-:W-:Y:S02]  /*22910*/  IMAD.SHL.U32 R11, R15.reuse, 0x20, RZ ;  /* 0x000000200f0b7824 */ /* 0x040fe400078e00ff */
[----:B------:R-:W-:Y:S01]  /*22920*/  IMAD.SHL.U32 R16, R15, 0x8, RZ ;  /* 0x000000080f107824 */ /* 0x000fe200078e00ff */
[----:B------:R-:W-:Y:S02]  /*22930*/  LOP3.LUT R10, R10, 0xf0, RZ, 0xc0, !PT ;  /* 0x000000f00a0a7812 */ /* 0x000fe400078ec0ff */
[----:B------:R-:W-:-:S04]  /*22940*/  LOP3.LUT R11, R11, 0x200, RZ, 0xc0, !PT ;  /* 0x000002000b0b7812 */ /* 0x000fc800078ec0ff */
[----:B------:R-:W-:Y:S02]  /*22950*/  IADD3 R10, PT, PT, R11, UR4, R10 ;  /* 0x000000040b0a7c10 */ /* 0x000fe4000fffe00a */
[----:B------:R-:W-:-:S05]  /*22960*/  LOP3.LUT R11, R16, 0x100, RZ, 0xc0, !PT ;  /* 0x00000100100b7812 */ /* 0x000fca00078ec0ff */
[----:B------:R-:W-:Y:S01]  /*22970*/  IMAD.IADD R16, R11, 0x1, R10 ;  /* 0x000000010b107824 */ /* 0x000fe200078e020a */
[----:B------:R-:W-:Y:S02]  /*22980*/  LOP3.LUT R10, R5, 0xffff, RZ, 0xc0, !PT ;  /* 0x0000ffff050a7812 */ /* 0x000fe400078ec0ff */
[----:B------:R-:W-:-:S04]  /*22990*/  SHF.R.U32.HI R5, RZ, 0x8, R0 ;  /* 0x00000008ff057819 */ /* 0x000fc80000011600 */
[----:B------:R-:W-:-:S04]  /*229a0*/  LOP3.LUT R5, R5, 0xffff, RZ, 0xc0, !PT ;  /* 0x0000ffff05057812 */ /* 0x000fc800078ec0ff */
[----:B------:R-:W-:-:S04]  /*229b0*/  PRMT R2, R5, 0x3340, R2 ;  /* 0x0000334005027816 */ /* 0x000fc80000000002 */
[----:B------:R-:W-:Y:S02]  /*229c0*/  PRMT R9, R9, 0x5410, R2 ;  /* 0x0000541009097816 */ /* 0x000fe40000000002 */
[----:B----4-:R-:W-:Y:S02]  /*229d0*/  F2FP.SATFINITE.E4M3.F32.PACK_AB_MERGE_C R2, R24, R25, RZ ;  /* 0x000000191802723e */ /* 0x010fe400048070ff */
[----:B------:R-:W2:Y:S01]  /*229e0*/  LDL.LU R24, [R1+0xde0] ;  /* 0x000de00001187983 */ /* 0x000ea20000300800 */
[----:B------:R-:W-:Y:S02]  /*229f0*/  LOP3.LUT R21, R18, 0xffff, RZ, 0xc0, !PT ;  /* 0x0000ffff12157812 */ /* 0x000fe400078ec0ff */
[----:B------:R-:W-:Y:S02]  /*22a00*/  LOP3.LUT R11, R6, 0xffff, RZ, 0xc0, !PT ;  /* 0x0000ffff060b7812 */ /* 0x000fe400078ec0ff */
[----:B------:R-:W-:Y:S02]  /*22a10*/  LOP3.LUT R22, R22, 0xffff, RZ, 0xc0, !PT ;  /* 0x0000ffff16167812 */ /* 0x000fe400078ec0ff */
[----:B------:R-:W-:-:S02]  /*22a20*/  SHF.R.U32.HI R0, RZ, 0x8, R10 ;  /* 0x00000008ff007819 */ /* 0x000fc4000001160a */
[--C-:B------:R-:W-:Y:S02]  /*22a30*/  PRMT R10, R10, 0x3340, R21.reuse ;  /* 0x000033400a0a7816 */ /* 0x100fe40000000015 */
[----:B------:R-:W-:Y:S02]  /*22a40*/  SHF.R.U32.HI R18, RZ, 0x8, R21 ;  /* 0x00000008ff127819 */ /* 0x000fe40000011615 */
[----:B------:R-:W-:Y:S02]  /*22a50*/  SHF.R.U32.HI R19, RZ, 0x8, R19 ;  /* 0x00000008ff137819 */ /* 0x000fe40000011613 */
[----:B------:R-:W-:Y:S02]  /*22a60*/  SHF.R.U32.HI R6, RZ, 0x8, R11 ;  /* 0x00000008ff067819 */ /* 0x000fe4000001160b */
[----:B------:R-:W-:Y:S02]  /*22a70*/  SHF.R.U32.HI R21, RZ, 0x8, R22 ;  /* 0x00000008ff157819 */ /* 0x000fe40000011616 */
[----:B------:R-:W-:-:S02]  /*22a80*/  LOP3.LUT R20, R20, 0xffff, RZ, 0xc0, !PT ;  /* 0x0000ffff14147812 */ /* 0x000fc400078ec0ff */
[----:B------:R-:W-:Y:S02]  /*22a90*/  LOP3.LUT R19, R19, 0xffff, RZ, 0xc0, !PT ;  /* 0x0000ffff13137812 */ /* 0x000fe400078ec0ff */
[----:B------:R-:W-:Y:S02]  /*22aa0*/  LOP3.LUT R0, R0, 0xffff, RZ, 0xc0, !PT ;  /* 0x0000ffff00007812 */ /* 0x000fe400078ec0ff */
[----:B------:R-:W-:Y:S02]  /*22ab0*/  LOP3.LUT R23, R18, 0xffff, RZ, 0xc0, !PT ;  /* 0x0000ffff12177812 */ /* 0x000fe400078ec0ff */
[----:B------:R-:W-:Y:S02]  /*22ac0*/  LOP3.LUT R6, R6, 0xffff, RZ, 0xc0, !PT ;  /* 0x0000ffff06067812 */ /* 0x000fe400078ec0ff */
[----:B------:R-:W-:Y:S02]  /*22ad0*/  LOP3.LUT R21, R21, 0xffff, RZ, 0xc0, !PT ;  /* 0x0000ffff15157812 */ /* 0x000fe400078ec0ff */
[----:B------:R-:W-:-:S02]  /*22ae0*/  PRMT R11, R11, 0x3340, R22 ;  /* 0x000033400b0b7816 */ /* 0x000fc40000000016 */
[----:B------:R-:W-:Y:S02]  /*22af0*/  PRMT R19, R20, 0x3340, R19 ;  /* 0x0000334014137816 */ /* 0x000fe40000000013 */
[----:B------:R-:W-:Y:S02]  /*22b00*/  PRMT R23, R0, 0x3340, R23 ;  /* 0x0000334000177816 */ /* 0x000fe40000000017 */
[----:B------:R-:W-:Y:S02]  /*22b10*/  PRMT R6, R6, 0x3340, R21 ;  /* 0x0000334006067816 */ /* 0x000fe40000000015 */
[----:B------:R-:W-:Y:S02]  /*22b20*/  PRMT R8, R8, 0x5410, R19 ;  /* 0x0000541008087816 */ /* 0x000fe40000000013 */
[----:B------:R-:W-:Y:S02]  /*22b30*/  PRMT R10, R10, 0x5410, R23 ;  /* 0x000054100a0a7816 */ /* 0x000fe40000000017 */
[----:B------:R-:W-:-:S05]  /*22b40*/  PRMT R11, R11, 0x5410, R6 ;  /* 0x000054100b0b7816 */ /* 0x000fca0000000006 */
[----:B------:R4:W-:Y:S01]  /*22b50*/  STSM.16.M88.4 [R16], R8 ;  /* 0x0000000810007844 */ /* 0x0009e20000000200 */
[----:B------:R-:W-:Y:S01]  /*22b60*/  LOP3.LUT R15, R15, 0x3f, RZ, 0xc0, !PT ;  /* 0x0000003f0f0f7812 */ /* 0x000fe200078ec0ff */
[----:B---3--:R-:W-:Y:S01]  /*22b70*/  VIADD R0, R28, 0x1 ;  /* 0x000000011c007836 */ /* 0x008fe20000000000 */
[----:B------:R-:W-:Y:S02]  /*22b80*/  LOP3.LUT R18, R4, 0xffff, RZ, 0xc0, !PT ;  /* 0x0000ffff04127812 */ /* 0x000fe400078ec0ff */
[----:B------:R-:W-:Y:S02]  /*22b90*/  LOP3.LUT R4, R13, 0xffff, RZ, 0xc0, !PT ;  /* 0x0000ffff0d047812 */ /* 0x000fe400078ec0ff */
[----:B------:R-:W-:Y:S02]  /*22ba0*/  LOP3.LUT R3, R3, 0xffff, RZ, 0xc0, !PT ;  /* 0x0000ffff03037812 */ /* 0x000fe400078ec0ff */
[----:B------:R-:W-:Y:S02]  /*22bb0*/  LEA R13, R15, UR4, 0x4 ;  /* 0x000000040f0d7c11 */ /* 0x000fe4000f8e20ff */
[----:B-1----:R-:W-:-:S02]  /*22bc0*/  ISETP.GE.AND P1, PT, R0, UR11, PT ;  /* 0x0000000b00007c0c */ /* 0x002fc4000bf26270 */
[----:B------:R-:W-:Y:S02]  /*22bd0*/  LOP3.LUT R0, R7, 0xffff, RZ, 0xc0, !PT ;  /* 0x0000ffff07007812 */ /* 0x000fe400078ec0ff */
[--C-:B------:R-:W-:Y:S02]  /*22be0*/  SHF.R.U32.HI R15, RZ, 0x8, R4.reuse ;  /* 0x00000008ff0f7819 */ /* 0x100fe40000011604 */
[----:B----4-:R-:W-:Y:S01]  /*22bf0*/  PRMT R8, R3, 0x3340, R4 ;  /* 0x0000334003087816 */ /* 0x010fe20000000004 */
[----:B------:R-:W-:Y:S01]  /*22c00*/  BAR.SYNC.DEFER_BLOCKING 0x0 ;  /* 0x0000000000007b1d */ /* 0x000fe20000010000 */
[----:B------:R-:W-:Y:S02]  /*22c10*/  LOP3.LUT R21, R17, 0xffff, RZ, 0xc0, !PT ;  /* 0x0000ffff11157812 */ /* 0x000fe400078ec0ff */
[----:B------:R-:W-:Y:S02]  /*22c20*/  LOP3.LUT R12, R12, 0xffff, RZ, 0xc0, !PT ;  /* 0x0000ffff0c0c7812 */ /* 0x000fe400078ec0ff */
[----:B------:R-:W-:-:S02]  /*22c30*/  LOP3.LUT R19, R14, 0xffff, RZ, 0xc0, !PT ;  /* 0x0000ffff0e137812 */ /* 0x000fc400078ec0ff */
[----:B------:R-:W-:Y:S02]  /*22c40*/  LOP3.LUT R23, R2, 0xffff, RZ, 0xc0, !PT ;  /* 0x0000ffff02177812 */ /* 0x000fe400078ec0ff */
[----:B------:R-:W-:Y:S02]  /*22c50*/  SHF.R.U32.HI R2, RZ, 0x8, R3 ;  /* 0x00000008ff027819 */ /* 0x000fe40000011603 */
[----:B------:R-:W-:Y:S02]  /*22c60*/  SHF.R.U32.HI R14, RZ, 0x8, R0 ;  /* 0x00000008ff0e7819 */ /* 0x000fe40000011600 */
[----:B------:R-:W-:Y:S02]  /*22c70*/  PRMT R10, R0, 0x3340, R21 ;  /* 0x00003340000a7816 */ /* 0x000fe40000000015 */
[----:B------:R-:W-:Y:S02]  /*22c80*/  SHF.R.U32.HI R3, RZ, 0x8, R18 ;  /* 0x00000008ff037819 */ /* 0x000fe40000011612 */
[----:B------:R-:W-:Y:S01]  /*22c90*/  PRMT R9, R18, 0x3340, R19 ;  /* 0x0000334012097816 */ /* 0x000fe20000000013 */
[----:B------:R-:W1:Y:S01]  /*22ca0*/  LDS.128 R4, [R13] ;  /* 0x000000000d047984 */ /* 0x000e620000000c00 */
[----:B------:R-:W-:-:S02]  /*22cb0*/  SHF.R.U32.HI R0, RZ, 0x8, R12 ;  /* 0x00000008ff007819 */ /* 0x000fc4000001160c */
[----:B------:R-:W-:Y:S02]  /*22cc0*/  PRMT R11, R12, 0x3340, R23 ;  /* 0x000033400c0b7816 */ /* 0x000fe40000000017 */
[----:B------:R-:W-:Y:S02]  /*22cd0*/  SHF.R.U32.HI R17, RZ, 0x8, R19 ;  /* 0x00000008ff117819 */ /* 0x000fe40000011613 */
[----:B------:R-:W-:Y:S02]  /*22ce0*/  SHF.R.U32.HI R18, RZ, 0x8, R21 ;  /* 0x00000008ff127819 */ /* 0x000fe40000011615 */
[----:B------:R-:W-:Y:S02]  /*22cf0*/  SHF.R.U32.HI R12, RZ, 0x8, R23 ;  /* 0x00000008ff0c7819 */ /* 0x000fe40000011617 */
[----:B------:R-:W-:Y:S02]  /*22d00*/  LOP3.LUT R20, R3, 0xffff, RZ, 0xc0, !PT ;  /* 0x0000ffff03147812 */ /* 0x000fe400078ec0ff */
[----:B------:R-:W-:-:S02]  /*22d10*/  LOP3.LUT R2, R2, 0xffff, RZ, 0xc0, !PT ;  /* 0x0000ffff02027812 */ /* 0x000fc400078ec0ff */
[----:B------:R-:W-:Y:S02]  /*22d20*/  LOP3.LUT R15, R15, 0xffff, RZ, 0xc0, !PT ;  /* 0x0000ffff0f0f7812 */ /* 0x000fe400078ec0ff */
[----:B------:R-:W-:Y:S02]  /*22d30*/  LOP3.LUT R17, R17, 0xffff, RZ, 0xc0, !PT ;  /* 0x0000ffff11117812 */ /* 0x000fe400078ec0ff */
[----:B------:R-:W-:Y:S02]  /*22d40*/  LOP3.LUT R3, R14, 0xffff, RZ, 0xc0, !PT ;  /* 0x0000ffff0e037812 */ /* 0x000fe400078ec0ff */
[----:B------:R-:W-:Y:S02]  /*22d50*/  LOP3.LUT R18, R18, 0xffff, RZ, 0xc0, !PT ;  /* 0x0000ffff12127812 */ /* 0x000fe400078ec0ff */
[----:B------:R-:W-:Y:S02]  /*22d60*/  LOP3.LUT R19, R0, 0xffff, RZ, 0xc0, !PT ;  /* 0x0000ffff00137812 */ /* 0x000fe400078ec0ff */
[----:B------:R-:W-:-:S02]  /*22d70*/  LOP3.LUT R12, R12, 0xffff, RZ, 0xc0, !PT ;  /* 0x0000ffff0c0c7812 */ /* 0x000fc400078ec0ff */
[----:B------:R-:W-:Y:S02]  /*22d80*/  PRMT R15, R2, 0x3340, R15 ;  /* 0x00003340020f7816 */ /* 0x000fe4000000000f */
[----:B------:R-:W-:Y:S02]  /*22d90*/  PRMT R20, R20, 0x3340, R17 ;  /* 0x0000334014147816 */ /* 0x000fe40000000011 */
[----:B------:R-:W-:Y:S02]  /*22da0*/  PRMT R3, R3, 0x3340, R18 ;  /* 0x0000334003037816 */ /* 0x000fe40000000012 */
[----:B------:R-:W-:Y:S02]  /*22db0*/  PRMT R12, R19, 0x3340, R12 ;  /* 0x00003340130c7816 */ /* 0x000fe4000000000c */
[----:B------:R-:W-:Y:S02]  /*22dc0*/  PRMT R8, R8, 0x5410, R15 ;  /* 0x0000541008087816 */ /* 0x000fe4000000000f */
[----:B------:R-:W-:-:S02]  /*22dd0*/  PRMT R9, R9, 0x5410, R20 ;  /* 0x0000541009097816 */ /* 0x000fc40000000014 */
[----:B------:R-:W-:Y:S02]  /*22de0*/  PRMT R10, R10, 0x5410, R3 ;  /* 0x000054100a0a7816 */ /* 0x000fe40000000003 */
[----:B------:R-:W-:Y:S01]  /*22df0*/  PRMT R11, R11, 0x5410, R12 ;  /* 0x000054100b0b7816 */ /* 0x000fe2000000000c */
[----:B------:R-:W-:Y:S01]  /*22e00*/  BAR.SYNC.DEFER_BLOCKING 0x0 ;  /* 0x0000000000007b1d */ /* 0x000fe20000010000 */
[C---:B0-----:R-:W-:Y:S01]  /*22e10*/  IMAD R2, R26.reuse, UR5, RZ ;  /* 0x000000051a027c24 */ /* 0x041fe2000f8e02ff */
[----:B------:R-:W-:Y:S01]  /*22e20*/  ISETP.GE.AND P0, PT, R26, UR10, PT ;  /* 0x0000000a1a007c0c */ /* 0x000fe2000bf06270 */
[----:B------:R-:W-:-:S03]  /*22e30*/  IMAD R18, R28, UR6, RZ ;  /* 0x000000061c127c24 */ /* 0x000fc6000f8e02ff */
[----:B------:R-:W-:Y:S02]  /*22e40*/  IADD3 R0, P2, PT, R2, UR8, RZ ;  /* 0x0000000802007c10 */ /* 0x000fe4000ff5e0ff */
[C---:B------:R-:W-:Y:S01]  /*22e50*/  ISETP.LT.AND P0, PT, R28.reuse, UR11, !P0 ;  /* 0x0000000b1c007c0c */ /* 0x040fe2000c701270 */
[----:B------:R-:W-:Y:S01]  /*22e60*/  VIADD R15, R28, 0x3 ;  /* 0x000000031c0f7836 */ /* 0x000fe20000000000 */
[----:B------:R0:W-:Y:S01]  /*22e70*/  STSM.16.M88.4 [R16], R8 ;  /* 0x0000000810007844 */ /* 0x0001e20000000200 */
[----:B------:R-:W-:Y:S02]  /*22e80*/  SHF.R.S32.HI R17, RZ, 0x1f, R18 ;  /* 0x0000001fff117819 */ /* 0x000fe40000011412 */
[----:B------:R-:W-:Y:S02]  /*22e90*/  LEA.HI.X.SX32 R2, R2, UR9, 0x1, P2 ;  /* 0x0000000902027c11 */ /* 0x000fe400090f0eff */
[----:B------:R-:W-:Y:S01]  /*22ea0*/  IADD3 R14, P4, PT, R18, R0, RZ ;  /* 0x00000000120e7210 */ /* 0x000fe20007f9e0ff */
[----:B------:R-:W-:Y:S01]  /*22eb0*/  VIADD R3, R28, 0x2 ;  /* 0x000000021c037836 */ /* 0x000fe20000000000 */
[----:B------:R-:W-:-:S02]  /*22ec0*/  ISETP.GE.AND P2, PT, R15, UR11, PT ;  /* 0x0000000b0f007c0c */ /* 0x000fc4000bf46270 */
[----:B-1----:R-:W-:Y:S01]  /*22ed0*/  PRMT R21, R4, 0x7770, RZ ;  /* 0x0000777004157816 */ /* 0x002fe200000000ff */
[----:B------:R-:W-:Y:S01]  /*22ee0*/  IMAD.X R15, R17, 0x1, R2, P4 ;  /* 0x00000001110f7824 */ /* 0x000fe200020e0602 */
[----:B------:R-:W-:Y:S01]  /*22ef0*/  BAR.SYNC.DEFER_BLOCKING 0x0 ;  /* 0x0000000000007b1d */ /* 0x000fe20000010000 */
[----:B------:R-:W-:Y:S01]  /*22f00*/  ISETP.GE.AND P3, PT, R3, UR11, PT ;  /* 0x0000000b03007c0c */ /* 0x000fe2000bf66270 */
[----:B------:R-:W-:Y:S01]  /*22f10*/  VIADD R20, R18, UR6 ;  /* 0x0000000612147c36 */ /* 0x000fe20008000000 */
[----:B------:R-:W-:-:S04]  /*22f20*/  ISETP.LT.AND P5, PT, R26, UR10, !P1 ;  /* 0x0000000a1a007c0c */ /* 0x000fc8000cfa1270 */
[----:B0-----:R-:W-:Y:S02]  /*22f30*/  SHF.R.S32.HI R9, RZ, 0x1f, R20 ;  /* 0x0000001fff097819 */ /* 0x001fe40000011414 */
[----:B------:R-:W-:Y:S01]  /*22f40*/  IADD3 R10, P6, PT, R20, R0, RZ ;  /* 0x00000000140a7210 */ /* 0x000fe20007fde0ff */
[----:B------:R0:W-:Y:S04]  /*22f50*/  @P0 STG.E.U8 desc[UR42][R14.64], R21 ;  /* 0x000000150e000986 */ /* 0x0001e8000c10112a */
[----:B------:R-:W-:Y:S02]  /*22f60*/  IMAD.X R11, R9, 0x1, R2, P6 ;  /* 0x00000001090b7824 */ /* 0x000fe400030e0602 */
[----:B------:R-:W-:Y:S01]  /*22f70*/  VIADD R8, R28, 0x4 ;  /* 0x000000041c087836 */ /* 0x000fe20000000000 */
[----:B0-----:R-:W-:-:S02]  /*22f80*/  PRMT R21, R4, 0x7771, RZ ;  /* 0x0000777104157816 */ /* 0x001fc400000000ff */
[----:B------:R-:W-:Y:S01]  /*22f90*/  PRMT R15, R4, 0x7772, RZ ;  /* 0x00007772040f7816 */ /* 0x000fe200000000ff */
[----:B------:R-:W-:Y:S01]  /*22fa0*/  VIADD R14, R20, UR6 ;  /* 0x00000006140e7c36 */ /* 0x000fe20008000000 */
[----:B------:R-:W-:-:S04]  /*22fb0*/  PRMT R23, R4, 0x7773, RZ ;  /* 0x0000777304177816 */ /* 0x000fc800000000ff */
[----:B------:R-:W-:Y:S01]  /*22fc0*/  SHF.R.S32.HI R25, RZ, 0x1f, R14 ;  /* 0x0000001fff197819 */ /* 0x000fe2000001140e */
[----:B------:R-:W-:-:S05]  /*22fd0*/  VIADD R4, R14, UR6 ;  /* 0x000000060e047c36 */ /* 0x000fca0008000000 */
[----:B------:R-:W-:Y:S01]  /*22fe0*/  SHF.R.S32.HI R27, RZ, 0x1f, R4 ;  /* 0x0000001fff1b7819 */ /* 0x000fe20000011404 */
[C---:B--2---:R-:W-:Y:S01]  /*22ff0*/  IMAD R12, R24.reuse, UR5, RZ ;  /* 0x00000005180c7c24 */ /* 0x044fe2000f8e02ff */
[----:B------:R-:W-:-:S04]  /*23000*/  ISETP.GE.AND P4, PT, R24, UR10, PT ;  /* 0x0000000a18007c0c */ /* 0x000fc8000bf86270 */
[----:B------:R-:W-:Y:S02]  /*23010*/  IADD3 R3, P0, PT, R12, UR8, RZ ;  /* 0x000000080c037c10 */ /* 0x000fe4000ff1e0ff */
[----:B------:R-:W-:Y:S02]  /*23020*/  ISETP.LT.AND P4, PT, R28, UR11, !P4 ;  /* 0x0000000b1c007c0c */ /* 0x000fe4000e781270 */
[----:B------:R-:W-:Y:S02]  /*23030*/  LEA.HI.X.SX32 R12, R12, UR9, 0x1, P0 ;  /* 0x000000090c0c7c11 */ /* 0x000fe400080f0eff */
[----:B------:R-:W-:-:S05]  /*23040*/  IADD3 R18, P0, PT, R18, R3, RZ ;  /* 0x0000000312127210 */ /* 0x000fca0007f1e0ff */
[----:B------:R-:W-:-:S05]  /*23050*/  IMAD.X R19, R17, 0x1, R12, P0 ;  /* 0x0000000111137824 */ /* 0x000fca00000e060c */
[----:B------:R0:W-:Y:S01]  /*23060*/  @P4 STG.E.U8 desc[UR42][R18.64], R21 ;  /* 0x0000001512004986 */ /* 0x0001e2000c10112a */
[----:B------:R-:W-:Y:S02]  /*23070*/  ISETP.LT.AND P4, PT, R24, UR10, !P1 ;  /* 0x0000000a18007c0c */ /* 0x000fe4000cf81270 */
[----:B------:R-:W-:Y:S01]  /*23080*/  IADD3 R16, P1, PT, R20, R3, RZ ;  /* 0x0000000314107210 */ /* 0x000fe20007f3e0ff */
[----:B------:R1:W-:Y:S01]  /*23090*/  @P5 STG.E.U8 desc[UR42][R10.64], R15 ;  /* 0x0000000f0a005986 */ /* 0x0003e2000c10112a */
[----:B------:R-:W-:Y:S02]  /*230a0*/  ISETP.LT.AND P5, PT, R26, UR10, !P3 ;  /* 0x0000000a1a007c0c */ /* 0x000fe4000dfa1270 */
[----:B------:R-:W-:Y:S01]  /*230b0*/  ISETP.GE.AND P0, PT, R8, UR11, PT ;  /* 0x0000000b08007c0c */ /* 0x000fe2000bf06270 */
[----:B------:R-:W-:Y:S01]  /*230c0*/  IMAD.X R17, R9, 0x1, R12, P1 ;  /* 0x0000000109117824 */ /* 0x000fe200008e060c */
[----:B------:R-:W-:Y:S02]  /*230d0*/  IADD3 R8, P6, PT, R14, R0, RZ ;  /* 0x000000000e087210 */ /* 0x000fe40007fde0ff */
[----:B0-----:R-:W-:-:S03]  /*230e0*/  PRMT R21, R5, 0x7770, RZ ;  /* 0x0000777005157816 */ /* 0x001fc600000000ff */
[C---:B------:R-:W-:Y:S01]  /*230f0*/  IMAD.X R9, R25.reuse, 0x1, R2, P6 ;  /* 0x0000000119097824 */ /* 0x040fe200030e0602 */
[----:B------:R0:W-:Y:S01]  /*23100*/  @P4 STG.E.U8 desc[UR42][R16.64], R23 ;  /* 0x0000001710004986 */ /* 0x0001e2000c10112a */
[----:B------:R-:W-:Y:S02]  /*23110*/  ISETP.LT.AND P4, PT, R24, UR10, !P3 ;  /* 0x0000000a18007c0c */ /* 0x000fe4000df81270 */
[----:B------:R-:W-:Y:S01]  /*23120*/  IADD3 R14, P3, PT, R14, R3, RZ ;  /* 0x000000030e0e7210 */ /* 0x000fe20007f7e0ff */
[----:B------:R2:W-:Y:S01]  /*23130*/  @P5 STG.E.U8 desc[UR42][R8.64], R21 ;  /* 0x0000001508005986 */ /* 0x0005e2000c10112a */
[----:B------:R-:W-:Y:S01]  /*23140*/  ISETP.LT.AND P5, PT, R26, UR10, !P2 ;  /* 0x0000000a1a007c0c */ /* 0x000fe2000d7a1270 */
[----:B-1----:R-:W-:Y:S01]  /*23150*/  VIADD R11, R28, 0x6 ;  /* 0x000000061c0b7836 */ /* 0x002fe20000000000 */
[----:B------:R-:W-:Y:S01]  /*23160*/  IADD3 R10, P6, PT, R4, R0, RZ ;  /* 0x00000000040a7210 */ /* 0x000fe20007fde0ff */
[----:B------:R-:W-:Y:S01]  /*23170*/  IMAD.X R15, R25, 0x1, R12, P3 ;  /* 0x00000001190f7824 */ /* 0x000fe200018e060c */
[----:B------:R-:W-:-:S02]  /*23180*/  PRMT R19, R5, 0x7771, RZ ;  /* 0x0000777105137816 */ /* 0x000fc400000000ff */
[----:B------:R-:W-:Y:S01]  /*23190*/  ISETP.GE.AND P3, PT, R11, UR11, PT ;  /* 0x0000000b0b007c0c */ /* 0x000fe2000bf66270 */
[----:B------:R-:W-:Y:S01]  /*231a0*/  IMAD.X R11, R27, 0x1, R2, P6 ;  /* 0x000000011b0b7824 */ /* 0x000fe200030e0602 */
[----:B0-----:R-:W-:Y:S01]  /*231b0*/  PRMT R17, R5, 0x7772, RZ ;  /* 0x0000777205117816 */ /* 0x001fe200000000ff */
[----:B------:R-:W-:Y:S01]  /*231c0*/  @P4 STG.E.U8 desc[UR42][R14.64], R19 ;  /* 0x000000130e004986 */ /* 0x000fe2000c10112a */
[----:B------:R-:W-:Y:S01]  /*231d0*/  ISETP.LT.AND P4, PT, R24, UR10, !P2 ;  /* 0x0000000a18007c0c */ /* 0x000fe2000d781270 */
[C---:B------:R-:W-:Y:S01]  /*231e0*/  VIADD R16, R4.reuse, UR6 ;  /* 0x0000000604107c36 */ /* 0x040fe20008000000 */
[----:B--2---:R-:W-:Y:S01]  /*231f0*/  IADD3 R8, P2, PT, R4, R3, RZ ;  /* 0x0000000304087210 */ /* 0x004fe20007f5e0ff */
[----:B------:R0:W-:Y:S01]  /*23200*/  @P5 STG.E.U8 desc[UR42][R10.64], R17 ;  /* 0x000000110a005986 */ /* 0x0001e2000c10112a */
[----:B------:R-:W-:Y:S02]  /*23210*/  ISETP.LT.AND P5, PT, R26, UR10, !P0 ;  /* 0x0000000a1a007c0c */ /* 0x000fe4000c7a1270 */
[----:B------:R-:W-:Y:S01]  /*23220*/  SHF.R.S32.HI R23, RZ, 0x1f, R16 ;  /* 0x0000001fff177819 */ /* 0x000fe20000011410 */
[----:B------:R-:W-:Y:S01]  /*23230*/  IMAD.X R9, R27, 0x1, R12, P2 ;  /* 0x000000011b097824 */ /* 0x000fe200010e060c */
[----:B------:R-:W-:-:S02]  /*23240*/  IADD3 R4, P6, PT, R16, R0, RZ ;  /* 0x0000000010047210 */ /* 0x000fc40007fde0ff */
[----:B------:R-:W-:Y:S01]  /*23250*/  PRMT R21, R5, 0x7773, RZ ;  /* 0x0000777305157816 */ /* 0x000fe200000000ff */
[----:B------:R-:W-:Y:S01]  /*23260*/  VIADD R20, R28, 0x5 ;  /* 0x000000051c147836 */ /* 0x000fe20000000000 */
[----:B------:R-:W-:Y:S01]  /*23270*/  ISETP.LT.AND P0, PT, R24, UR10, !P0 ;  /* 0x0000000a18007c0c */ /* 0x000fe2000c701270 */
[C---:B------:R-:W-:Y:S01]  /*23280*/  IMAD.X R5, R23.reuse, 0x1, R2, P6 ;  /* 0x0000000117057824 */ /* 0x040fe200030e0602 */
[----:B0-----:R-:W-:Y:S01]  /*23290*/  PRMT R11, R6, 0x7770, RZ ;  /* 0x00007770060b7816 */ /* 0x001fe200000000ff */
[----:B------:R-:W-:Y:S01]  /*232a0*/  @P4 STG.E.U8 desc[UR42][R8.64], R21 ;  /* 0x0000001508004986 */ /* 0x000fe2000c10112a */
[----:B------:R-:W-:Y:S02]  /*232b0*/  IADD3 R14, P4, PT, R16, R3, RZ ;  /* 0x00000003100e7210 */ /* 0x000fe40007f9e0ff */
[----:B------:R-:W-:Y:S01]  /*232c0*/  ISETP.GE.AND P1, PT, R20, UR11, PT ;  /* 0x0000000b14007c0c */ /* 0x000fe2000bf26270 */
[----:B------:R-:W-:Y:S01]  /*232d0*/  VIADD R10, R16, UR6 ;  /* 0x00000006100a7c36 */ /* 0x000fe20008000000 */
[----:B------:R0:W-:Y:S01]  /*232e0*/  @P5 STG.E.U8 desc[UR42][R4.64], R11 ;  /* 0x0000000b04005986 */ /* 0x0001e2000c10112a */
[----:B------:R-:W-:Y:S01]  /*232f0*/  IMAD.X R15, R23, 0x1, R12, P4 ;  /* 0x00000001170f7824 */ /* 0x000fe200020e060c */
[----:B------:R-:W-:-:S02]  /*23300*/  ISETP.LT.AND P5, PT, R26, UR10, !P1 ;  /* 0x0000000a1a007c0c */ /* 0x000fc4000cfa1270 */
[----:B------:R-:W-:Y:S01]  /*23310*/  PRMT R19, R6, 0x7771, RZ ;  /* 0x0000777106137816 */ /* 0x000fe200000000ff */
[----:B------:R-:W-:Y:S01]  /*23320*/  VIADD R17, R28, 0x8 ;  /* 0x000000081c117836 */ /* 0x000fe20000000000 */
[----:B------:R-:W-:Y:S02]  /*23330*/  SHF.R.S32.HI R25, RZ, 0x1f, R10 ;  /* 0x0000001fff197819 */ /* 0x000fe4000001140a */
[C---:B------:R-:W-:Y:S01]  /*23340*/  IADD3 R16, P6, PT, R10.reuse, R0, RZ ;  /* 0x000000000a107210 */ /* 0x040fe20007fde0ff */
[----:B------:R1:W-:Y:S01]  /*23350*/  @P0 STG.E.U8 desc[UR42][R14.64], R19 ;  /* 0x000000130e000986 */ /* 0x0003e2000c10112a */
[C---:B------:R-:W-:Y:S01]  /*23360*/  VIADD R20, R10.reuse, UR6 ;  /* 0x000000060a147c36 */ /* 0x040fe20008000000 */
[----:B------:R-:W-:Y:S02]  /*23370*/  ISETP.GE.AND P4, PT, R17, UR11, PT ;  /* 0x0000000b11007c0c */ /* 0x000fe4000bf86270 */
[----:B0-----:R-:W-:Y:S01]  /*23380*/  IADD3 R4, P0, PT, R10, R3, RZ ;  /* 0x000000030a047210 */ /* 0x001fe20007f1e0ff */
[----:B------:R-:W-:Y:S01]  /*23390*/  IMAD.X R17, R25, 0x1, R2, P6 ;  /* 0x0000000119117824 */ /* 0x000fe200030e0602 */
[----:B------:R-:W0:Y:S01]  /*233a0*/  LDS.128 R8, [R13] ;  /* 0x000000000d087984 */ /* 0x000e220000000c00 */
[----:B------:R-:W-:Y:S01]  /*233b0*/  PRMT R21, R6, 0x7772, RZ ;  /* 0x0000777206157816 */ /* 0x000fe200000000ff */
[----:B------:R-:W-:Y:S01]  /*233c0*/  VIADD R18, R28, 0x7 ;  /* 0x000000071c127836 */ /* 0x000fe20000000000 */
[----:B------:R-:W-:-:S03]  /*233d0*/  ISETP.LT.AND P1, PT, R24, UR10, !P1 ;  /* 0x0000000a18007c0c */ /* 0x000fc6000cf21270 */
[----:B------:R2:W-:Y:S01]  /*233e0*/  @P5 STG.E.U8 desc[UR42][R16.64], R21 ;  /* 0x0000001510005986 */ /* 0x0005e2000c10112a */
[----:B------:R-:W-:Y:S01]  /*233f0*/  ISETP.LT.AND P5, PT, R26, UR10, !P3 ;  /* 0x0000000a1a007c0c */ /* 0x000fe2000dfa1270 */
[----:B------:R-:W-:Y:S01]  /*23400*/  IMAD.X R5, R25, 0x1, R12, P0 ;  /* 0x0000000119057824 */ /* 0x000fe200000e060c */
[----:B------:R-:W-:Y:S02]  /*23410*/  ISETP.GE.AND P2, PT, R18, UR11, PT ;  /* 0x0000000b12007c0c */ /* 0x000fe4000bf46270 */
[----:B------:R-:W-:Y:S02]  /*23420*/  SHF.R.S32.HI R25, RZ, 0x1f, R20 ;  /* 0x0000001fff197819 */ /* 0x000fe40000011414 */
[----:B------:R-:W-:Y:S02]  /*23430*/  IADD3 R18, P6, PT, R20, R0, RZ ;  /* 0x0000000014127210 */ /* 0x000fe40007fde0ff */
[----:B------:R-:W-:Y:S01]  /*23440*/  PRMT R23, R6, 0x7773, RZ ;  /* 0x0000777306177816 */ /* 0x000fe200000000ff */
[----:B------:R-:W-:-:S02]  /*23450*/  VIADD R6, R20, UR6 ;  /* 0x0000000614067c36 */ /* 0x000fc40008000000 */
[----:B-1----:R-:W-:Y:S01]  /*23460*/  IMAD.X R19, R25, 0x1, R2, P6 ;  /* 0x0000000119137824 */ /* 0x002fe200030e0602 */
[----:B--2---:R-:W-:Y:S01]  /*23470*/  PRMT R21, R7, 0x7770, RZ ;  /* 0x0000777007157816 */ /* 0x004fe200000000ff */
[----:B------:R1:W-:Y:S01]  /*23480*/  @P1 STG.E.U8 desc[UR42][R4.64], R23 ;  /* 0x0000001704001986 */ /* 0x0003e2000c10112a */
[----:B------:R-:W-:Y:S02]  /*23490*/  ISETP.LT.AND P1, PT, R24, UR10, !P3 ;  /* 0x0000000a18007c0c */ /* 0x000fe4000df21270 */
[----:B------:R-:W-:Y:S01]  /*234a0*/  ISETP.LT.AND P6, PT, R26, UR10, !P2 ;  /* 0x0000000a1a007c0c */ /* 0x000fe2000d7c1270 */
[----:B------:R2:W-:Y:S01]  /*234b0*/  @P5 STG.E.U8 desc[UR42][R18.64], R21 ;  /* 0x0000001512005986 */ /* 0x0005e2000c10112a */
[----:B------:R-:W-:Y:S02]  /*234c0*/  IADD3 R16, P3, PT, R20, R3, RZ ;  /* 0x0000000314107210 */ /* 0x000fe40007f7e0ff */
[----:B------:R-:W-:Y:S02]  /*234d0*/  SHF.R.S32.HI R27, RZ, 0x1f, R6 ;  /* 0x0000001fff1b7819 */ /* 0x000fe40000011406 */
[----:B------:R-:W-:Y:S01]  /*234e0*/  IADD3 R14, P5, PT, R6, R0, RZ ;  /* 0x00000000060e7210 */ /* 0x000fe20007fbe0ff */
[----:B------:R-:W-:Y:S01]  /*234f0*/  IMAD.X R17, R25, 0x1, R12, P3 ;  /* 0x0000000119117824 */ /* 0x000fe200018e060c */
[----:B------:R-:W-:-:S02]  /*23500*/  PRMT R13, R7, 0x7771, RZ ;  /* 0x00007771070d7816 */ /* 0x000fc400000000ff */
[----:B-1----:R-:W-:Y:S01]  /*23510*/  PRMT R5, R7, 0x7772, RZ ;  /* 0x0000777207057816 */ /* 0x002fe200000000ff */
[----:B------:R-:W-:Y:S01]  /*23520*/  IMAD.X R15, R27, 0x1, R2, P5 ;  /* 0x000000011b0f7824 */ /* 0x000fe200028e0602 */
[----:B------:R-:W-:Y:S01]  /*23530*/  ISETP.LT.AND P5, PT, R24, UR10, !P2 ;  /* 0x0000000a18007c0c */ /* 0x000fe2000d7a1270 */
[----:B------:R1:W-:Y:S01]  /*23540*/  @P1 STG.E.U8 desc[UR42][R16.64], R13 ;  /* 0x0000000d10001986 */ /* 0x0003e2000c10112a */
[C---:B------:R-:W-:Y:S01]  /*23550*/  VIADD R4, R6.reuse, UR6 ;  /* 0x0000000606047c36 */ /* 0x040fe20008000000 */
[----:B--2---:R-:W-:Y:S02]  /*23560*/  IADD3 R18, P1, PT, R6, R3, RZ ;  /* 0x0000000306127210 */ /* 0x004fe40007f3e0ff */
[----:B------:R2:W-:Y:S01]  /*23570*/  @P6 STG.E.U8 desc[UR42][R14.64], R5 ;  /* 0x000000050e006986 */ /* 0x0005e2000c10112a */
[----:B------:R-:W-:Y:S01]  /*23580*/  ISETP.LT.AND P6, PT, R26, UR10, !P4 ;  /* 0x0000000a1a007c0c */ /* 0x000fe2000e7c1270 */
[----:B------:R-:W-:Y:S01]  /*23590*/  VIADD R22, R28, 0x9 ;  /* 0x000000091c167836 */ /* 0x000fe20000000000 */
[----:B------:R-:W-:-:S02]  /*235a0*/  SHF.R.S32.HI R21, RZ, 0x1f, R4 ;  /* 0x0000001fff157819 */ /* 0x000fc40000011404 */
[----:B------:R-:W-:Y:S01]  /*235b0*/  IADD3 R6, P2, PT, R4, R0, RZ ;  /* 0x0000000004067210 */ /* 0x000fe20007f5e0ff */
[----:B------:R-:W-:Y:S01]  /*235c0*/  IMAD.X R19, R27, 0x1, R12, P1 ;  /* 0x000000011b137824 */ /* 0x000fe200008e060c */
[----:B-1----:R-:W-:Y:S02]  /*235d0*/  PRMT R17, R7, 0x7773, RZ ;  /* 0x0000777307117816 */ /* 0x002fe400000000ff */
[----:B------:R-:W-:Y:S01]  /*235e0*/  ISETP.GE.AND P0, PT, R22, UR11, PT ;  /* 0x0000000b16007c0c */ /* 0x000fe2000bf06270 */
[----:B------:R-:W-:Y:S01]  /*235f0*/  IMAD.X R7, R21, 0x1, R2, P2 ;  /* 0x0000000115077824 */ /* 0x000fe200010e0602 */
[----:B0-----:R-:W-:Y:S01]  /*23600*/  PRMT R23, R8, 0x7770, RZ ;  /* 0x0000777008177816 */ /* 0x001fe200000000ff */
[----:B------:R-:W-:Y:S01]  /*23610*/  VIADD R13, R4, UR6 ;  /* 0x00000006040d7c36 */ /* 0x000fe20008000000 */
[----:B------:R-:W-:Y:S01]  /*23620*/  ISETP.LT.AND P2, PT, R24, UR10, !P4 ;  /* 0x0000000a18007c0c */ /* 0x000fe2000e741270 */
[----:B------:R0:W-:Y:S01]  /*23630*/  @P5 STG.E.U8 desc[UR42][R18.64], R17 ;  /* 0x0000001112005986 */ /* 0x0001e2000c10112a */
[----:B------:R-:W-:Y:S01]  /*23640*/  ISETP.LT.AND P5, PT, R26, UR10, !P0 ;  /* 0x0000000a1a007c0c */ /* 0x000fe2000c7a1270 */
[----:B------:R-:W-:Y:S01]  /*23650*/  VIADD R20, R28, 0xa ;  /* 0x0000000a1c147836 */ /* 0x000fe20000000000 */
[----:B--2---:R-:W-:Y:S01]  /*23660*/  IADD3 R14, P4, PT, R4, R3, RZ ;  /* 0x00000003040e7210 */ /* 0x004fe20007f9e0ff */
[----:B------:R1:W-:Y:S01]  /*23670*/  @P6 STG.E.U8 desc[UR42][R6.64], R23 ;  /* 0x0000001706006986 */ /* 0x0003e2000c10112a */
[----:B------:R-:W-:Y:S01]  /*23680*/  VIADD R5, R28, 0xc ;  /* 0x0000000c1c057836 */ /* 0x000fe20000000000 */
[----:B------:R-:W-:-:S02]  /*23690*/  SHF.R.S32.HI R25, RZ, 0x1f, R13 ;  /* 0x0000001fff197819 */ /* 0x000fc4000001140d */
[----:B------:R-:W-:Y:S01]  /*236a0*/  IADD3 R4, P6, PT, R13, R0, RZ ;  /* 0x000000000d047210 */ /* 0x000fe20007fde0ff */
[----:B------:R-:W-:Y:S01]  /*236b0*/  IMAD.X R15, R21, 0x1, R12, P4 ;  /* 0x00000001150f7824 */ /* 0x000fe200020e060c */
[----:B------:R-:W-:Y:S02]  /*236c0*/  ISETP.GE.AND P3, PT, R20, UR11, PT ;  /* 0x0000000b14007c0c */ /* 0x000fe4000bf66270 */
[C---:B------:R-:W-:Y:S02]  /*236d0*/  PRMT R21, R8.reuse, 0x7771, RZ ;  /* 0x0000777108157816 */ /* 0x040fe400000000ff */
[----:B------:R-:W-:Y:S01]  /*236e0*/  ISETP.GE.AND P4, PT, R5, UR11, PT ;  /* 0x0000000b05007c0c */ /* 0x000fe2000bf86270 */
[----:B------:R-:W-:Y:S01]  /*236f0*/  IMAD.X R5, R25, 0x1, R2, P6 ;  /* 0x0000000119057824 */ /* 0x000fe200030e0602 */
[----:B0-----:R-:W-:Y:S01]  /*23700*/  PRMT R19, R8, 0x7772, RZ ;  /* 0x0000777208137816 */ /* 0x001fe200000000ff */
[C---:B------:R-:W-:Y:S01]  /*23710*/  VIADD R18, R13.reuse, UR6 ;  /* 0x000000060d127c36 */ /* 0x040fe20008000000 */
[----:B------:R-:W-:Y:S01]  /*23720*/  ISETP.LT.AND P0, PT, R24, UR10, !P0 ;  /* 0x0000000a18007c0c */ /* 0x000fe2000c701270 */
[----:B------:R0:W-:Y:S01]  /*23730*/  @P2 STG.E.U8 desc[UR42][R14.64], R21 ;  /* 0x000000150e002986 */ /* 0x0001e2000c10112a */
[----:B------:R-:W-:Y:S01]  /*23740*/  ISETP.LT.AND P6, PT, R26, UR10, !P3 ;  /* 0x0000000a1a007c0c */ /* 0x000fe2000dfc1270 */
[----:B------:R-:W-:Y:S01]  /*23750*/  VIADD R20, R28, 0xb ;  /* 0x0000000b1c147836 */ /* 0x000fe20000000000 */
[----:B-1----:R-:W-:Y:S01]  /*23760*/  IADD3 R6, P2, PT, R13, R3, RZ ;  /* 0x000000030d067210 */ /* 0x002fe20007f5e0ff */
[----:B------:R1:W-:Y:S01]  /*23770*/  @P5 STG.E.U8 desc[UR42][R4.64], R19 ;  /* 0x0000001304005986 */ /* 0x0003e2000c10112a */
[----:B------:R-:W-:-:S02]  /*23780*/  SHF.R.S32.HI R23, RZ, 0x1f, R18 ;  /* 0x0000001fff177819 */ /* 0x000fc40000011412 */
[----:B------:R-:W-:Y:S01]  /*23790*/  IADD3 R16, P5, PT, R18, R0, RZ ;  /* 0x0000000012107210 */ /* 0x000fe20007fbe0ff */
[----:B------:R-:W-:Y:S01]  /*237a0*/  IMAD.X R7, R25, 0x1, R12, P2 ;  /* 0x0000000119077824 */ /* 0x000fe200010e060c */
[----:B------:R-:W-:Y:S02]  /*237b0*/  ISETP.GE.AND P1, PT, R20, UR11, PT ;  /* 0x0000000b14007c0c */ /* 0x000fe4000bf26270 */
[----:B------:R-:W-:Y:S01]  /*237c0*/  PRMT R13, R9, 0x7770, RZ ;  /* 0x00007770090d7816 */ /* 0x000fe200000000ff */
[----:B------:R-:W-:Y:S01]  /*237d0*/  IMAD.X R17, R23, 0x1, R2, P5 ;  /* 0x0000000117117824 */ /* 0x000fe200028e0602 */
[----:B0-----:R-:W-:Y:S01]  /*237e0*/  PRMT R15, R8, 0x7773, RZ ;  /* 0x00007773080f7816 */ /* 0x001fe200000000ff */
[----:B------:R-:W-:Y:S01]  /*237f0*/  VIADD R8, R18, UR6 ;  /* 0x0000000612087c36 */ /* 0x000fe20008000000 */
[----:B------:R-:W-:Y:S02]  /*23800*/  ISETP.LT.AND P3, PT, R24, UR10, !P3 ;  /* 0x0000000a18007c0c */ /* 0x000fe4000df61270 */
[----:B------:R-:W-:Y:S01]  /*23810*/  ISETP.LT.AND P5, PT, R26, UR10, !P1 ;  /* 0x0000000a1a007c0c */ /* 0x000fe2000cfa1270 */
[----:B------:R-:W-:Y:S01]  /*23820*/  @P0 STG.E.U8 desc[UR42][R6.64], R15 ;  /* 0x0000000f06000986 */ /* 0x000fe2000c10112a */
[----:B-1----:R-:W-:-:S02]  /*23830*/  IADD3 R4, P0, PT, R18, R3, RZ ;  /* 0x0000000312047210 */ /* 0x002fc40007f1e0ff */
[----:B------:R-:W-:Y:S01]  /*23840*/  SHF.R.S32.HI R25, RZ, 0x1f, R8 ;  /* 0x0000001fff197819 */ /* 0x000fe20000011408 */
[----:B------:R0:W-:Y:S01]  /*23850*/  @P6 STG.E.U8 desc[UR42][R16.64], R13 ;  /* 0x0000000d10006986 */ /* 0x0001e2000c10112a */
[----:B------:R-:W-:Y:S01]  /*23860*/  IADD3 R18, P6, PT, R8, R0, RZ ;  /* 0x0000000008127210 */ /* 0x000fe20007fde0ff */
[----:B------:R-:W-:Y:S01]  /*23870*/  IMAD.X R5, R23, 0x1, R12, P0 ;  /* 0x0000000117057824 */ /* 0x000fe200000e060c */
[----:B------:R-:W-:-:S03]  /*23880*/  PRMT R21, R9, 0x7771, RZ ;  /* 0x0000777109157816 */ /* 0x000fc600000000ff */
[----:B------:R-:W-:Y:S01]  /*23890*/  IMAD.X R19, R25, 0x1, R2, P6 ;  /* 0x0000000119137824 */ /* 0x000fe200030e0602 */
[----:B------:R-:W-:Y:S01]  /*238a0*/  ISETP.LT.AND P1, PT, R24, UR10, !P1 ;  /* 0x0000000a18007c0c */ /* 0x000fe2000cf21270 */
[----:B------:R1:W-:Y:S01]  /*238b0*/  @P3 STG.E.U8 desc[UR42][R4.64], R21 ;  /* 0x0000001504003986 */ /* 0x0003e2000c10112a */
[----:B0-----:R-:W-:Y:S01]  /*238c0*/  PRMT R13, R9, 0x7772, RZ ;  /* 0x00007772090d7816 */ /* 0x001fe200000000ff */
[----:B------:R-:W-:-:S04]  /*238d0*/  VIADD R14, R28, 0xe ;  /* 0x0000000e1c0e7836 */ /* 0x000fc80000000000 */
[----:B------:R0:W-:Y:S01]  /*238e0*/  @P5 STG.E.U8 desc[UR42][R18.64], R13 ;  /* 0x0000000d12005986 */ /* 0x0001e2000c10112a */
[C---:B------:R-:W-:Y:S01]  /*238f0*/  IADD3 R6, P5, PT, R8.reuse, R3, RZ ;  /* 0x0000000308067210 */ /* 0x040fe20007fbe0ff */
[----:B------:R-:W-:Y:S01]  /*23900*/  VIADD R8, R8, UR6 ;  /* 0x0000000608087c36 */ /* 0x000fe20008000000 */
[----:B------:R-:W-:Y:S01]  /*23910*/  ISETP.LT.AND P3, PT, R26, UR10, !P4 ;  /* 0x0000000a1a007c0c */ /* 0x000fe2000e761270 */
[----:B------:R-:W-:Y:S01]  /*23920*/  VIADD R15, R28, 0xf ;  /* 0x0000000f1c0f7836 */ /* 0x000fe20000000000 */
[----:B------:R-:W-:Y:S01]  /*23930*/  PRMT R9, R9, 0x7773, RZ ;  /* 0x0000777309097816 */ /* 0x000fe200000000ff */
[----:B------:R-:W-:Y:S01]  /*23940*/  IMAD.X R7, R25, 0x1, R12, P5 ;  /* 0x0000000119077824 */ /* 0x000fe200028e060c */
[----:B------:R-:W-:Y:S02]  /*23950*/  ISETP.GE.AND P0, PT, R14, UR11, PT ;  /* 0x0000000b0e007c0c */ /* 0x000fe4000bf06270 */
[----:B------:R-:W-:Y:S02]  /*23960*/  SHF.R.S32.HI R17, RZ, 0x1f, R8 ;  /* 0x0000001fff117819 */ /* 0x000fe40000011408 */
[----:B------:R-:W-:Y:S01]  /*23970*/  IADD3 R14, P5, PT, R8, R0, RZ ;  /* 0x00000000080e7210 */ /* 0x000fe20007fbe0ff */
[----:B------:R2:W-:Y:S01]  /*23980*/  @P1 STG.E.U8 desc[UR42][R6.64], R9 ;  /* 0x0000000906001986 */ /* 0x0005e2000c10112a */
[----:B------:R-:W-:-:S02]  /*23990*/  ISETP.LT.AND P4, PT, R24, UR10, !P4 ;  /* 0x0000000a18007c0c */ /* 0x000fc4000e781270 */
[----:B------:R-:W-:Y:S01]  /*239a0*/  ISETP.GE.AND P1, PT, R15, UR11, PT ;  /* 0x0000000b0f007c0c */ /* 0x000fe2000bf26270 */
[C---:B------:R-:W-:Y:S01]  /*239b0*/  IMAD.X R15, R17.reuse, 0x1, R2, P5 ;  /* 0x00000001110f7824 */ /* 0x040fe200028e0602 */
[C---:B------:R-:W-:Y:S01]  /*239c0*/  IADD3 R16, P6, PT, R8.reuse, R3, RZ ;  /* 0x0000000308107210 */ /* 0x040fe20007fde0ff */
[----:B------:R-:W-:Y:S01]  /*239d0*/  VIADD R8, R8, UR6 ;  /* 0x0000000608087c36 */ /* 0x000fe20008000000 */
[C---:B-1----:R-:W-:Y:S02]  /*239e0*/  PRMT R21, R10.reuse, 0x7770, RZ ;  /* 0x000077700a157816 */ /* 0x042fe400000000ff */
[----:B0-----:R-:W-:Y:S01]  /*239f0*/  PRMT R19, R10, 0x7771, RZ ;  /* 0x000077710a137816 */ /* 0x001fe200000000ff */
[----:B------:R-:W-:Y:S01]  /*23a00*/  IMAD.X R17, R17, 0x1, R12, P6 ;  /* 0x0000000111117824 */ /* 0x000fe200030e060c */
[----:B------:R-:W-:Y:S01]  /*23a10*/  SHF.R.S32.HI R23, RZ, 0x1f, R8 ;  /* 0x0000001fff177819 */ /* 0x000fe20000011408 */
[----:B------:R0:W-:Y:S01]  /*23a20*/  @P3 STG.E.U8 desc[UR42][R14.64], R21 ;  /* 0x000000150e003986 */ /* 0x0001e2000c10112a */
[C---:B------:R-:W-:Y:S01]  /*23a30*/  IADD3 R4, P3, PT, R8.reuse, R0, RZ ;  /* 0x0000000008047210 */ /* 0x040fe20007f7e0ff */
[----:B--2---:R-:W-:-:S02]  /*23a40*/  VIADD R9, R8, UR6 ;  /* 0x0000000608097c36 */ /* 0x004fc40008000000 */
[----:B------:R1:W-:Y:S01]  /*23a50*/  @P4 STG.E.U8 desc[UR42][R16.64], R19 ;  /* 0x0000001310004986 */ /* 0x0003e2000c10112a */
[-C--:B------:R-:W-:Y:S01]  /*23a60*/  IADD3 R6, P4, PT, R8, R3.reuse, RZ ;  /* 0x0000000308067210 */ /* 0x080fe20007f9e0ff */
[----:B------:R-:W-:Y:S01]  /*23a70*/  IMAD.X R5, R23, 0x1, R2, P3 ;  /* 0x0000000117057824 */ /* 0x000fe200018e0602 */
[----:B------:R-:W-:Y:S01]  /*23a80*/  SHF.R.S32.HI R25, RZ, 0x1f, R9 ;  /* 0x0000001fff197819 */ /* 0x000fe20000011409 */
[----:B------:R-:W-:Y:S01]  /*23a90*/  VIADD R20, R28, 0xd ;  /* 0x0000000d1c147836 */ /* 0x000fe20000000000 */
[CC--:B------:R-:W-:Y:S01]  /*23aa0*/  IADD3 R8, P3, PT, R9.reuse, R0.reuse, RZ ;  /* 0x0000000009087210 */ /* 0x0c0fe20007f7e0ff */
[C---:B------:R-:W-:Y:S01]  /*23ab0*/  VIADD R13, R9.reuse, UR6 ;  /* 0x00000006090d7c36 */ /* 0x040fe20008000000 */
[----:B0-----:R-:W-:Y:S01]  /*23ac0*/  IADD3 R14, P6, PT, R9, R3, RZ ;  /* 0x00000003090e7210 */ /* 0x001fe20007fde0ff */
[----:B------:R-:W-:Y:S01]  /*23ad0*/  IMAD.X R7, R23, 0x1, R12, P4 ;  /* 0x0000000117077824 */ /* 0x000fe200020e060c */
[----:B------:R-:W-:Y:S01]  /*23ae0*/  ISETP.GE.AND P2, PT, R20, UR11, PT ;  /* 0x0000000b14007c0c */ /* 0x000fe2000bf46270 */
[----:B------:R-:W-:Y:S01]  /*23af0*/  IMAD.X R9, R25, 0x1, R2, P3 ;  /* 0x0000000119097824 */ /* 0x000fe200018e0602 */
[----:B-1----:R-:W-:-:S02]  /*23b00*/  IADD3 R16, P4, PT, R13, R0, RZ ;  /* 0x000000000d107210 */ /* 0x002fc40007f9e0ff */
[----:B------:R-:W-:Y:S02]  /*23b10*/  IADD3 R18, P3, PT, R13, R3, RZ ;  /* 0x000000030d127210 */ /* 0x000fe40007f7e0ff */
[----:B------:R-:W-:Y:S01]  /*23b20*/  SHF.R.S32.HI R13, RZ, 0x1f, R13 ;  /* 0x0000001fff0d7819 */ /* 0x000fe2000001140d */
[----:B------:R-:W-:Y:S01]  /*23b30*/  IMAD.X R15, R25, 0x1, R12, P6 ;  /* 0x00000001190f7824 */ /* 0x000fe200030e060c */
[----:B------:R-:W-:Y:S02]  /*23b40*/  ISETP.LT.AND P5, PT, R26, UR10, !P2 ;  /* 0x0000000a1a007c0c */ /* 0x000fe4000d7a1270 */
[----:B------:R-:W-:Y:S01]  /*23b50*/  ISETP.LT.AND P2, PT, R24, UR10, !P2 ;  /* 0x0000000a18007c0c */ /* 0x000fe2000d741270 */
[----:B------:R-:W-:Y:S01]  /*23b60*/  IMAD.X R17, R13, 0x1, R2, P4 ;  /* 0x000000010d117824 */ /* 0x000fe200020e0602 */
[----:B------:R-:W-:Y:S02]  /*23b70*/  ISETP.LT.AND P6, PT, R26, UR10, !P0 ;  /* 0x0000000a1a007c0c */ /* 0x000fe4000c7c1270 */
[----:B------:R-:W-:-:S02]  /*23b80*/  ISETP.LT.AND P0, PT, R24, UR10, !P0 ;  /* 0x0000000a18007c0c */ /* 0x000fc4000c701270 */
[----:B------:R-:W-:Y:S02]  /*23b90*/  ISETP.LT.AND P4, PT, R26, UR10, !P1 ;  /* 0x0000000a1a007c0c */ /* 0x000fe4000cf81270 */
[----:B------:R-:W-:Y:S01]  /*23ba0*/  ISETP.LT.AND P1, PT, R24, UR10, !P1 ;  /* 0x0000000a18007c0c */ /* 0x000fe2000cf21270 */
[----:B------:R-:W-:Y:S01]  /*23bb0*/  IMAD.X R19, R13, 0x1, R12, P3 ;  /* 0x000000010d137824 */ /* 0x000fe200018e060c */
[C---:B------:R-:W-:Y:S02]  /*23bc0*/  PRMT R25, R10.reuse, 0x7772, RZ ;  /* 0x000077720a197816 */ /* 0x040fe400000000ff */
[----:B------:R-:W-:Y:S02]  /*23bd0*/  PRMT R23, R10, 0x7773, RZ ;  /* 0x000077730a177816 */ /* 0x000fe400000000ff */
[C---:B------:R-:W-:Y:S02]  /*23be0*/  PRMT R3, R11.reuse, 0x7773, RZ ;  /* 0x000077730b037816 */ /* 0x040fe400000000ff */
[----:B------:R-:W-:-:S02]  /*23bf0*/  PRMT R13, R11, 0x7772, RZ ;  /* 0x000077720b0d7816 */ /* 0x000fc400000000ff */
[C---:B------:R-:W-:Y:S02]  /*23c00*/  PRMT R21, R11.reuse, 0x7771, RZ ;  /* 0x000077710b157816 */ /* 0x040fe400000000ff */
[----:B------:R-:W-:Y:S01]  /*23c10*/  PRMT R11, R11, 0x7770, RZ ;  /* 0x000077700b0b7816 */ /* 0x000fe200000000ff */
[----:B------:R0:W-:Y:S04]  /*23c20*/  @P5 STG.E.U8 desc[UR42][R4.64], R25 ;  /* 0x0000001904005986 */ /* 0x0001e8000c10112a */
[----:B------:R0:W-:Y:S04]  /*23c30*/  @P2 STG.E.U8 desc[UR42][R6.64], R23 ;  /* 0x0000001706002986 */ /* 0x0001e8000c10112a */
[----:B------:R0:W-:Y:S04]  /*23c40*/  @P6 STG.E.U8 desc[UR42][R8.64], R11 ;  /* 0x0000000b08006986 */ /* 0x0001e8000c10112a */
[----:B------:R0:W-:Y:S04]  /*23c50*/  @P0 STG.E.U8 desc[UR42][R14.64], R21 ;  /* 0x000000150e000986 */ /* 0x0001e8000c10112a */
[----:B------:R0:W-:Y:S01]  /*23c60*/  @P4 STG.E.U8 desc[UR42][R16.64], R13 ;  /* 0x0000000d10004986 */ /* 0x0001e2000c10112a */
[----:B------:R-:W-:Y:S05]  /*23c70*/  @!P1 EXIT ;  /* 0x000000000000994d */ /* 0x000fea0003800000 */
[----:B------:R-:W-:Y:S01]  /*23c80*/  STG.E.U8 desc[UR42][R18.64], R3 ;  /* 0x0000000312007986 */ /* 0x000fe2000c10112a */
[----:B------:R-:W-:Y:S05]  /*23c90*/  EXIT ;  /* 0x000000000000794d */ /* 0x000fea0003800000 */
.L_x_2:
[----:B------:R-:W-:-:S00]  /*23ca0*/  BRA `(.L_x_2) ;  /* 0xfffffffc00fc7947 */ /* 0x000fc0000383ffff */
[----:B------:R-:W-:-:S00]  /*23cb0*/  NOP ;  /* 0x0000000000007918 */ /* 0x000fc00000000000 */
        /* <DEDUP_REMOVED lines=12> */
.L_x_3:


//--------------------- .nv.shared.matmul_kernel  --------------------------
	.section	.nv.shared.matmul_kernel,"aw",@nobits
	.sectionflags	@""
	.align	16
	.zero		1024


//--------------------- .nv.shared.reserved.0     --------------------------
	.section	.nv.shared.reserved.0,"aw",@nobits
	.weak		__nv_reservedSMEM_offset_0_alias
	.size		__nv_reservedSMEM_offset_0_alias, 0, 64
	.other		__nv_reservedSMEM_offset_0_alias,@"STO_CUDA_RESERVED_SHARED STV_DEFAULT"
__nv_reservedSMEM_offset_0_alias:
	.zero		0
	.zero		64


//--------------------- .nv.constant0.matmul_kernel --------------------------
	.section	.nv.constant0.matmul_kernel,"a",@progbits
	.sectionflags	@""
	.align	4
.nv.constant0.matmul_kernel:
	.zero		976


//--------------------- SYMBOLS --------------------------

	.type		.nv.reservedSmem.offset0,@object
	.size		.nv.reservedSmem.offset0,0x4
	.type		.nv.reservedSmem.cap,@object
	.size		.nv.reservedSmem.cap,0x4
